//
// Generated by NVIDIA NVVM Compiler
//
// Compiler Build ID: CL-36424714
// Cuda compilation tools, release 13.0, V13.0.88
// Based on NVVM 20.0.0
//

.version 9.0
.target sm_100
.address_size 64

	// .globl	medusa_head_forward_f32
// _ZZ27medusa_build_candidates_f32E7s_count has been demoted
// _ZZ27medusa_build_candidates_f16E7s_count has been demoted
// _ZZ28medusa_verify_candidates_f32E13s_best_length has been demoted
// _ZZ28medusa_verify_candidates_f16E13s_best_length has been demoted
.extern .shared .align 16 .b8 smem[];

.visible .entry medusa_head_forward_f32(
	.param .u64 .ptr .align 1 medusa_head_forward_f32_param_0,
	.param .u64 .ptr .align 1 medusa_head_forward_f32_param_1,
	.param .u64 .ptr .align 1 medusa_head_forward_f32_param_2,
	.param .align 4 .b8 medusa_head_forward_f32_param_3[16]
)
{
	.reg .pred 	%p<15>;
	.reg .b32 	%r<106>;
	.reg .b32 	%f<68>;
	.reg .b64 	%rd<69>;

	ld.param.u32 	%r1, [medusa_head_forward_f32_param_3+4];
	ld.param.u32 	%r3, [medusa_head_forward_f32_param_3+12];
	ld.param.u32 	%r49, [medusa_head_forward_f32_param_3];
	ld.param.u64 	%rd4, [medusa_head_forward_f32_param_0];
	ld.param.u64 	%rd5, [medusa_head_forward_f32_param_1];
	ld.param.u64 	%rd3, [medusa_head_forward_f32_param_2];
	ld.param.u32 	%r50, [medusa_head_forward_f32_param_3+8];
	cvta.to.global.u64 	%rd1, %rd5;
	cvta.to.global.u64 	%rd2, %rd4;
	mov.u32 	%r4, %ctaid.x;
	mov.u32 	%r5, %ctaid.y;
	mov.u32 	%r51, %ctaid.z;
	mov.u32 	%r52, %ntid.x;
	mul.lo.s32 	%r6, %r51, %r52;
	mov.u32 	%r7, %tid.x;
	add.s32 	%r53, %r6, %r7;
	setp.ge.u32 	%p1, %r4, %r49;
	setp.ge.u32 	%p2, %r5, %r3;
	or.pred  	%p3, %p1, %p2;
	setp.ge.u32 	%p4, %r53, %r50;
	or.pred  	%p5, %p3, %p4;
	@%p5 bra 	$L__BB0_14;
	setp.eq.s32 	%p6, %r1, 0;
	mov.f32 	%f67, 0f00000000;
	@%p6 bra 	$L__BB0_13;
	mul.lo.s32 	%r9, %r1, %r4;
	mul.lo.s32 	%r10, %r1, %r5;
	and.b32  	%r11, %r1, 7;
	setp.lt.u32 	%p7, %r1, 8;
	mov.f32 	%f67, 0f00000000;
	mov.b32 	%r104, 0;
	@%p7 bra 	$L__BB0_5;
	and.b32  	%r55, %r1, -8;
	neg.s32 	%r102, %r55;
	add.s32 	%r101, %r9, 3;
	mad.lo.s32 	%r56, %r50, %r10, %r50;
	add.s32 	%r100, %r53, %r56;
	add.s32 	%r57, %r10, 2;
	mad.lo.s32 	%r99, %r50, %r57, %r53;
	add.s32 	%r58, %r10, 3;
	mad.lo.s32 	%r98, %r50, %r58, %r53;
	add.s32 	%r59, %r10, 4;
	mad.lo.s32 	%r97, %r50, %r59, %r53;
	add.s32 	%r60, %r10, 5;
	mad.lo.s32 	%r96, %r50, %r60, %r53;
	add.s32 	%r61, %r10, 6;
	mad.lo.s32 	%r95, %r50, %r61, %r53;
	add.s32 	%r62, %r10, 7;
	mad.lo.s32 	%r94, %r50, %r62, %r53;
	mul.lo.s32 	%r63, %r1, %r50;
	mad.lo.s32 	%r64, %r63, %r5, %r7;
	add.s32 	%r93, %r64, %r6;
	mov.f32 	%f67, 0f00000000;
$L__BB0_4:
	.pragma "nounroll";
	and.b32  	%r104, %r1, -8;
	add.s32 	%r65, %r101, -3;
	mul.wide.u32 	%rd6, %r65, 4;
	add.s64 	%rd7, %rd2, %rd6;
	ld.global.nc.f32 	%f17, [%rd7];
	mul.wide.u32 	%rd8, %r93, 4;
	add.s64 	%rd9, %rd1, %rd8;
	ld.global.nc.f32 	%f18, [%rd9];
	fma.rn.f32 	%f19, %f17, %f18, %f67;
	add.s32 	%r66, %r101, -2;
	mul.wide.u32 	%rd10, %r66, 4;
	add.s64 	%rd11, %rd2, %rd10;
	ld.global.nc.f32 	%f20, [%rd11];
	mul.wide.u32 	%rd12, %r100, 4;
	add.s64 	%rd13, %rd1, %rd12;
	ld.global.nc.f32 	%f21, [%rd13];
	fma.rn.f32 	%f22, %f20, %f21, %f19;
	add.s32 	%r67, %r101, -1;
	mul.wide.u32 	%rd14, %r67, 4;
	add.s64 	%rd15, %rd2, %rd14;
	ld.global.nc.f32 	%f23, [%rd15];
	mul.wide.u32 	%rd16, %r99, 4;
	add.s64 	%rd17, %rd1, %rd16;
	ld.global.nc.f32 	%f24, [%rd17];
	fma.rn.f32 	%f25, %f23, %f24, %f22;
	add.s32 	%r68, %r101, 4;
	mul.wide.u32 	%rd18, %r101, 4;
	add.s64 	%rd19, %rd2, %rd18;
	ld.global.nc.f32 	%f26, [%rd19];
	mul.wide.u32 	%rd20, %r98, 4;
	add.s64 	%rd21, %rd1, %rd20;
	ld.global.nc.f32 	%f27, [%rd21];
	fma.rn.f32 	%f28, %f26, %f27, %f25;
	add.s32 	%r69, %r101, 1;
	mul.wide.u32 	%rd22, %r69, 4;
	add.s64 	%rd23, %rd2, %rd22;
	ld.global.nc.f32 	%f29, [%rd23];
	mul.wide.u32 	%rd24, %r97, 4;
	add.s64 	%rd25, %rd1, %rd24;
	ld.global.nc.f32 	%f30, [%rd25];
	fma.rn.f32 	%f31, %f29, %f30, %f28;
	add.s32 	%r70, %r101, 2;
	mul.wide.u32 	%rd26, %r70, 4;
	add.s64 	%rd27, %rd2, %rd26;
	ld.global.nc.f32 	%f32, [%rd27];
	mul.wide.u32 	%rd28, %r96, 4;
	add.s64 	%rd29, %rd1, %rd28;
	ld.global.nc.f32 	%f33, [%rd29];
	fma.rn.f32 	%f34, %f32, %f33, %f31;
	add.s32 	%r71, %r101, 3;
	mul.wide.u32 	%rd30, %r71, 4;
	add.s64 	%rd31, %rd2, %rd30;
	ld.global.nc.f32 	%f35, [%rd31];
	mul.wide.u32 	%rd32, %r95, 4;
	add.s64 	%rd33, %rd1, %rd32;
	ld.global.nc.f32 	%f36, [%rd33];
	fma.rn.f32 	%f37, %f35, %f36, %f34;
	mul.wide.u32 	%rd34, %r68, 4;
	add.s64 	%rd35, %rd2, %rd34;
	ld.global.nc.f32 	%f38, [%rd35];
	mul.wide.u32 	%rd36, %r94, 4;
	add.s64 	%rd37, %rd1, %rd36;
	ld.global.nc.f32 	%f39, [%rd37];
	fma.rn.f32 	%f67, %f38, %f39, %f37;
	add.s32 	%r102, %r102, 8;
	add.s32 	%r101, %r101, 8;
	shl.b32 	%r72, %r50, 3;
	add.s32 	%r100, %r100, %r72;
	add.s32 	%r99, %r99, %r72;
	add.s32 	%r98, %r98, %r72;
	add.s32 	%r97, %r97, %r72;
	add.s32 	%r96, %r96, %r72;
	add.s32 	%r95, %r95, %r72;
	add.s32 	%r94, %r94, %r72;
	add.s32 	%r93, %r93, %r72;
	setp.ne.s32 	%p8, %r102, 0;
	@%p8 bra 	$L__BB0_4;
$L__BB0_5:
	setp.eq.s32 	%p9, %r11, 0;
	@%p9 bra 	$L__BB0_13;
	and.b32  	%r44, %r1, 3;
	setp.lt.u32 	%p10, %r11, 4;
	@%p10 bra 	$L__BB0_8;
	add.s32 	%r73, %r104, %r9;
	mul.wide.u32 	%rd38, %r73, 4;
	add.s64 	%rd39, %rd2, %rd38;
	ld.global.nc.f32 	%f41, [%rd39];
	add.s32 	%r74, %r104, %r10;
	mad.lo.s32 	%r75, %r74, %r50, %r53;
	mul.wide.u32 	%rd40, %r75, 4;
	add.s64 	%rd41, %rd1, %rd40;
	ld.global.nc.f32 	%f42, [%rd41];
	fma.rn.f32 	%f43, %f41, %f42, %f67;
	add.s32 	%r76, %r73, 1;
	mul.wide.u32 	%rd42, %r76, 4;
	add.s64 	%rd43, %rd2, %rd42;
	ld.global.nc.f32 	%f44, [%rd43];
	add.s32 	%r77, %r75, %r50;
	mul.wide.u32 	%rd44, %r77, 4;
	add.s64 	%rd45, %rd1, %rd44;
	ld.global.nc.f32 	%f45, [%rd45];
	fma.rn.f32 	%f46, %f44, %f45, %f43;
	add.s32 	%r78, %r73, 2;
	mul.wide.u32 	%rd46, %r78, 4;
	add.s64 	%rd47, %rd2, %rd46;
	ld.global.nc.f32 	%f47, [%rd47];
	add.s32 	%r79, %r77, %r50;
	mul.wide.u32 	%rd48, %r79, 4;
	add.s64 	%rd49, %rd1, %rd48;
	ld.global.nc.f32 	%f48, [%rd49];
	fma.rn.f32 	%f49, %f47, %f48, %f46;
	add.s32 	%r80, %r73, 3;
	mul.wide.u32 	%rd50, %r80, 4;
	add.s64 	%rd51, %rd2, %rd50;
	ld.global.nc.f32 	%f50, [%rd51];
	add.s32 	%r81, %r79, %r50;
	mul.wide.u32 	%rd52, %r81, 4;
	add.s64 	%rd53, %rd1, %rd52;
	ld.global.nc.f32 	%f51, [%rd53];
	fma.rn.f32 	%f67, %f50, %f51, %f49;
	add.s32 	%r104, %r104, 4;
$L__BB0_8:
	setp.eq.s32 	%p11, %r44, 0;
	@%p11 bra 	$L__BB0_13;
	setp.eq.s32 	%p12, %r44, 1;
	@%p12 bra 	$L__BB0_11;
	add.s32 	%r82, %r104, %r9;
	mul.wide.u32 	%rd54, %r82, 4;
	add.s64 	%rd55, %rd2, %rd54;
	ld.global.nc.f32 	%f53, [%rd55];
	add.s32 	%r83, %r104, %r10;
	mad.lo.s32 	%r84, %r83, %r50, %r53;
	mul.wide.u32 	%rd56, %r84, 4;
	add.s64 	%rd57, %rd1, %rd56;
	ld.global.nc.f32 	%f54, [%rd57];
	fma.rn.f32 	%f55, %f53, %f54, %f67;
	add.s32 	%r85, %r82, 1;
	mul.wide.u32 	%rd58, %r85, 4;
	add.s64 	%rd59, %rd2, %rd58;
	ld.global.nc.f32 	%f56, [%rd59];
	add.s32 	%r86, %r84, %r50;
	mul.wide.u32 	%rd60, %r86, 4;
	add.s64 	%rd61, %rd1, %rd60;
	ld.global.nc.f32 	%f57, [%rd61];
	fma.rn.f32 	%f67, %f56, %f57, %f55;
	add.s32 	%r104, %r104, 2;
$L__BB0_11:
	and.b32  	%r87, %r1, 1;
	setp.eq.b32 	%p13, %r87, 1;
	not.pred 	%p14, %p13;
	@%p14 bra 	$L__BB0_13;
	add.s32 	%r88, %r104, %r9;
	mul.wide.u32 	%rd62, %r88, 4;
	add.s64 	%rd63, %rd2, %rd62;
	ld.global.nc.f32 	%f58, [%rd63];
	add.s32 	%r89, %r104, %r10;
	mad.lo.s32 	%r90, %r89, %r50, %r53;
	mul.wide.u32 	%rd64, %r90, 4;
	add.s64 	%rd65, %rd1, %rd64;
	ld.global.nc.f32 	%f59, [%rd65];
	fma.rn.f32 	%f67, %f58, %f59, %f67;
$L__BB0_13:
	mad.lo.s32 	%r91, %r3, %r4, %r5;
	mad.lo.s32 	%r92, %r91, %r50, %r53;
	cvta.to.global.u64 	%rd66, %rd3;
	mul.wide.u32 	%rd67, %r92, 4;
	add.s64 	%rd68, %rd66, %rd67;
	st.global.f32 	[%rd68], %f67;
$L__BB0_14:
	ret;

}
	// .globl	medusa_head_forward_f16
.visible .entry medusa_head_forward_f16(
	.param .u64 .ptr .align 1 medusa_head_forward_f16_param_0,
	.param .u64 .ptr .align 1 medusa_head_forward_f16_param_1,
	.param .u64 .ptr .align 1 medusa_head_forward_f16_param_2,
	.param .align 4 .b8 medusa_head_forward_f16_param_3[16]
)
{
	.reg .pred 	%p<15>;
	.reg .b16 	%rs<32>;
	.reg .b32 	%r<106>;
	.reg .b32 	%f<69>;
	.reg .b64 	%rd<69>;

	ld.param.u32 	%r1, [medusa_head_forward_f16_param_3+4];
	ld.param.u32 	%r3, [medusa_head_forward_f16_param_3+12];
	ld.param.u32 	%r49, [medusa_head_forward_f16_param_3];
	ld.param.u64 	%rd4, [medusa_head_forward_f16_param_0];
	ld.param.u64 	%rd5, [medusa_head_forward_f16_param_1];
	ld.param.u64 	%rd3, [medusa_head_forward_f16_param_2];
	ld.param.u32 	%r50, [medusa_head_forward_f16_param_3+8];
	cvta.to.global.u64 	%rd1, %rd5;
	cvta.to.global.u64 	%rd2, %rd4;
	mov.u32 	%r4, %ctaid.x;
	mov.u32 	%r5, %ctaid.y;
	mov.u32 	%r51, %ctaid.z;
	mov.u32 	%r52, %ntid.x;
	mul.lo.s32 	%r6, %r51, %r52;
	mov.u32 	%r7, %tid.x;
	add.s32 	%r53, %r6, %r7;
	setp.ge.u32 	%p1, %r4, %r49;
	setp.ge.u32 	%p2, %r5, %r3;
	or.pred  	%p3, %p1, %p2;
	setp.ge.u32 	%p4, %r53, %r50;
	or.pred  	%p5, %p3, %p4;
	@%p5 bra 	$L__BB1_14;
	setp.eq.s32 	%p6, %r1, 0;
	mov.f32 	%f68, 0f00000000;
	@%p6 bra 	$L__BB1_13;
	mul.lo.s32 	%r9, %r1, %r4;
	mul.lo.s32 	%r10, %r1, %r5;
	and.b32  	%r11, %r1, 7;
	setp.lt.u32 	%p7, %r1, 8;
	mov.f32 	%f68, 0f00000000;
	mov.b32 	%r104, 0;
	@%p7 bra 	$L__BB1_5;
	and.b32  	%r104, %r1, -8;
	neg.s32 	%r102, %r104;
	add.s32 	%r101, %r9, 3;
	mad.lo.s32 	%r56, %r50, %r10, %r50;
	add.s32 	%r100, %r53, %r56;
	add.s32 	%r57, %r10, 2;
	mad.lo.s32 	%r99, %r50, %r57, %r53;
	add.s32 	%r58, %r10, 3;
	mad.lo.s32 	%r98, %r50, %r58, %r53;
	add.s32 	%r59, %r10, 4;
	mad.lo.s32 	%r97, %r50, %r59, %r53;
	add.s32 	%r60, %r10, 5;
	mad.lo.s32 	%r96, %r50, %r60, %r53;
	add.s32 	%r61, %r10, 6;
	mad.lo.s32 	%r95, %r50, %r61, %r53;
	add.s32 	%r62, %r10, 7;
	mad.lo.s32 	%r94, %r50, %r62, %r53;
	mul.lo.s32 	%r63, %r1, %r50;
	mad.lo.s32 	%r64, %r63, %r5, %r7;
	add.s32 	%r93, %r64, %r6;
	mov.f32 	%f68, 0f00000000;
$L__BB1_4:
	.pragma "nounroll";
	add.s32 	%r65, %r101, -3;
	mul.wide.u32 	%rd6, %r65, 2;
	add.s64 	%rd7, %rd2, %rd6;
	ld.global.nc.u16 	%rs1, [%rd7];
	// begin inline asm
	{  cvt.f32.f16 %f17, %rs1;}

	// end inline asm
	mul.wide.u32 	%rd8, %r93, 2;
	add.s64 	%rd9, %rd1, %rd8;
	ld.global.nc.u16 	%rs2, [%rd9];
	// begin inline asm
	{  cvt.f32.f16 %f18, %rs2;}

	// end inline asm
	fma.rn.f32 	%f33, %f17, %f18, %f68;
	add.s32 	%r66, %r101, -2;
	mul.wide.u32 	%rd10, %r66, 2;
	add.s64 	%rd11, %rd2, %rd10;
	ld.global.nc.u16 	%rs3, [%rd11];
	// begin inline asm
	{  cvt.f32.f16 %f19, %rs3;}

	// end inline asm
	mul.wide.u32 	%rd12, %r100, 2;
	add.s64 	%rd13, %rd1, %rd12;
	ld.global.nc.u16 	%rs4, [%rd13];
	// begin inline asm
	{  cvt.f32.f16 %f20, %rs4;}

	// end inline asm
	fma.rn.f32 	%f34, %f19, %f20, %f33;
	add.s32 	%r67, %r101, -1;
	mul.wide.u32 	%rd14, %r67, 2;
	add.s64 	%rd15, %rd2, %rd14;
	ld.global.nc.u16 	%rs5, [%rd15];
	// begin inline asm
	{  cvt.f32.f16 %f21, %rs5;}

	// end inline asm
	mul.wide.u32 	%rd16, %r99, 2;
	add.s64 	%rd17, %rd1, %rd16;
	ld.global.nc.u16 	%rs6, [%rd17];
	// begin inline asm
	{  cvt.f32.f16 %f22, %rs6;}

	// end inline asm
	fma.rn.f32 	%f35, %f21, %f22, %f34;
	add.s32 	%r68, %r101, 4;
	mul.wide.u32 	%rd18, %r101, 2;
	add.s64 	%rd19, %rd2, %rd18;
	ld.global.nc.u16 	%rs7, [%rd19];
	// begin inline asm
	{  cvt.f32.f16 %f23, %rs7;}

	// end inline asm
	mul.wide.u32 	%rd20, %r98, 2;
	add.s64 	%rd21, %rd1, %rd20;
	ld.global.nc.u16 	%rs8, [%rd21];
	// begin inline asm
	{  cvt.f32.f16 %f24, %rs8;}

	// end inline asm
	fma.rn.f32 	%f36, %f23, %f24, %f35;
	add.s32 	%r69, %r101, 1;
	mul.wide.u32 	%rd22, %r69, 2;
	add.s64 	%rd23, %rd2, %rd22;
	ld.global.nc.u16 	%rs9, [%rd23];
	// begin inline asm
	{  cvt.f32.f16 %f25, %rs9;}

	// end inline asm
	mul.wide.u32 	%rd24, %r97, 2;
	add.s64 	%rd25, %rd1, %rd24;
	ld.global.nc.u16 	%rs10, [%rd25];
	// begin inline asm
	{  cvt.f32.f16 %f26, %rs10;}

	// end inline asm
	fma.rn.f32 	%f37, %f25, %f26, %f36;
	add.s32 	%r70, %r101, 2;
	mul.wide.u32 	%rd26, %r70, 2;
	add.s64 	%rd27, %rd2, %rd26;
	ld.global.nc.u16 	%rs11, [%rd27];
	// begin inline asm
	{  cvt.f32.f16 %f27, %rs11;}

	// end inline asm
	mul.wide.u32 	%rd28, %r96, 2;
	add.s64 	%rd29, %rd1, %rd28;
	ld.global.nc.u16 	%rs12, [%rd29];
	// begin inline asm
	{  cvt.f32.f16 %f28, %rs12;}

	// end inline asm
	fma.rn.f32 	%f38, %f27, %f28, %f37;
	add.s32 	%r71, %r101, 3;
	mul.wide.u32 	%rd30, %r71, 2;
	add.s64 	%rd31, %rd2, %rd30;
	ld.global.nc.u16 	%rs13, [%rd31];
	// begin inline asm
	{  cvt.f32.f16 %f29, %rs13;}

	// end inline asm
	mul.wide.u32 	%rd32, %r95, 2;
	add.s64 	%rd33, %rd1, %rd32;
	ld.global.nc.u16 	%rs14, [%rd33];
	// begin inline asm
	{  cvt.f32.f16 %f30, %rs14;}

	// end inline asm
	fma.rn.f32 	%f39, %f29, %f30, %f38;
	mul.wide.u32 	%rd34, %r68, 2;
	add.s64 	%rd35, %rd2, %rd34;
	ld.global.nc.u16 	%rs15, [%rd35];
	// begin inline asm
	{  cvt.f32.f16 %f31, %rs15;}

	// end inline asm
	mul.wide.u32 	%rd36, %r94, 2;
	add.s64 	%rd37, %rd1, %rd36;
	ld.global.nc.u16 	%rs16, [%rd37];
	// begin inline asm
	{  cvt.f32.f16 %f32, %rs16;}

	// end inline asm
	fma.rn.f32 	%f68, %f31, %f32, %f39;
	add.s32 	%r102, %r102, 8;
	add.s32 	%r101, %r101, 8;
	shl.b32 	%r72, %r50, 3;
	add.s32 	%r100, %r100, %r72;
	add.s32 	%r99, %r99, %r72;
	add.s32 	%r98, %r98, %r72;
	add.s32 	%r97, %r97, %r72;
	add.s32 	%r96, %r96, %r72;
	add.s32 	%r95, %r95, %r72;
	add.s32 	%r94, %r94, %r72;
	add.s32 	%r93, %r93, %r72;
	setp.ne.s32 	%p8, %r102, 0;
	@%p8 bra 	$L__BB1_4;
$L__BB1_5:
	setp.eq.s32 	%p9, %r11, 0;
	@%p9 bra 	$L__BB1_13;
	and.b32  	%r44, %r1, 3;
	setp.lt.u32 	%p10, %r11, 4;
	@%p10 bra 	$L__BB1_8;
	add.s32 	%r73, %r104, %r9;
	mul.wide.u32 	%rd38, %r73, 2;
	add.s64 	%rd39, %rd2, %rd38;
	ld.global.nc.u16 	%rs17, [%rd39];
	// begin inline asm
	{  cvt.f32.f16 %f41, %rs17;}

	// end inline asm
	add.s32 	%r74, %r104, %r10;
	mad.lo.s32 	%r75, %r74, %r50, %r53;
	mul.wide.u32 	%rd40, %r75, 2;
	add.s64 	%rd41, %rd1, %rd40;
	ld.global.nc.u16 	%rs18, [%rd41];
	// begin inline asm
	{  cvt.f32.f16 %f42, %rs18;}

	// end inline asm
	fma.rn.f32 	%f49, %f41, %f42, %f68;
	add.s32 	%r76, %r73, 1;
	mul.wide.u32 	%rd42, %r76, 2;
	add.s64 	%rd43, %rd2, %rd42;
	ld.global.nc.u16 	%rs19, [%rd43];
	// begin inline asm
	{  cvt.f32.f16 %f43, %rs19;}

	// end inline asm
	add.s32 	%r77, %r75, %r50;
	mul.wide.u32 	%rd44, %r77, 2;
	add.s64 	%rd45, %rd1, %rd44;
	ld.global.nc.u16 	%rs20, [%rd45];
	// begin inline asm
	{  cvt.f32.f16 %f44, %rs20;}

	// end inline asm
	fma.rn.f32 	%f50, %f43, %f44, %f49;
	add.s32 	%r78, %r73, 2;
	mul.wide.u32 	%rd46, %r78, 2;
	add.s64 	%rd47, %rd2, %rd46;
	ld.global.nc.u16 	%rs21, [%rd47];
	// begin inline asm
	{  cvt.f32.f16 %f45, %rs21;}

	// end inline asm
	add.s32 	%r79, %r77, %r50;
	mul.wide.u32 	%rd48, %r79, 2;
	add.s64 	%rd49, %rd1, %rd48;
	ld.global.nc.u16 	%rs22, [%rd49];
	// begin inline asm
	{  cvt.f32.f16 %f46, %rs22;}

	// end inline asm
	fma.rn.f32 	%f51, %f45, %f46, %f50;
	add.s32 	%r80, %r73, 3;
	mul.wide.u32 	%rd50, %r80, 2;
	add.s64 	%rd51, %rd2, %rd50;
	ld.global.nc.u16 	%rs23, [%rd51];
	// begin inline asm
	{  cvt.f32.f16 %f47, %rs23;}

	// end inline asm
	add.s32 	%r81, %r79, %r50;
	mul.wide.u32 	%rd52, %r81, 2;
	add.s64 	%rd53, %rd1, %rd52;
	ld.global.nc.u16 	%rs24, [%rd53];
	// begin inline asm
	{  cvt.f32.f16 %f48, %rs24;}

	// end inline asm
	fma.rn.f32 	%f68, %f47, %f48, %f51;
	add.s32 	%r104, %r104, 4;
$L__BB1_8:
	setp.eq.s32 	%p11, %r44, 0;
	@%p11 bra 	$L__BB1_13;
	setp.eq.s32 	%p12, %r44, 1;
	@%p12 bra 	$L__BB1_11;
	add.s32 	%r82, %r104, %r9;
	mul.wide.u32 	%rd54, %r82, 2;
	add.s64 	%rd55, %rd2, %rd54;
	ld.global.nc.u16 	%rs25, [%rd55];
	// begin inline asm
	{  cvt.f32.f16 %f53, %rs25;}

	// end inline asm
	add.s32 	%r83, %r104, %r10;
	mad.lo.s32 	%r84, %r83, %r50, %r53;
	mul.wide.u32 	%rd56, %r84, 2;
	add.s64 	%rd57, %rd1, %rd56;
	ld.global.nc.u16 	%rs26, [%rd57];
	// begin inline asm
	{  cvt.f32.f16 %f54, %rs26;}

	// end inline asm
	fma.rn.f32 	%f57, %f53, %f54, %f68;
	add.s32 	%r85, %r82, 1;
	mul.wide.u32 	%rd58, %r85, 2;
	add.s64 	%rd59, %rd2, %rd58;
	ld.global.nc.u16 	%rs27, [%rd59];
	// begin inline asm
	{  cvt.f32.f16 %f55, %rs27;}

	// end inline asm
	add.s32 	%r86, %r84, %r50;
	mul.wide.u32 	%rd60, %r86, 2;
	add.s64 	%rd61, %rd1, %rd60;
	ld.global.nc.u16 	%rs28, [%rd61];
	// begin inline asm
	{  cvt.f32.f16 %f56, %rs28;}

	// end inline asm
	fma.rn.f32 	%f68, %f55, %f56, %f57;
	add.s32 	%r104, %r104, 2;
$L__BB1_11:
	and.b32  	%r87, %r1, 1;
	setp.eq.b32 	%p13, %r87, 1;
	not.pred 	%p14, %p13;
	@%p14 bra 	$L__BB1_13;
	add.s32 	%r88, %r104, %r9;
	mul.wide.u32 	%rd62, %r88, 2;
	add.s64 	%rd63, %rd2, %rd62;
	ld.global.nc.u16 	%rs29, [%rd63];
	// begin inline asm
	{  cvt.f32.f16 %f58, %rs29;}

	// end inline asm
	add.s32 	%r89, %r104, %r10;
	mad.lo.s32 	%r90, %r89, %r50, %r53;
	mul.wide.u32 	%rd64, %r90, 2;
	add.s64 	%rd65, %rd1, %rd64;
	ld.global.nc.u16 	%rs30, [%rd65];
	// begin inline asm
	{  cvt.f32.f16 %f59, %rs30;}

	// end inline asm
	fma.rn.f32 	%f68, %f58, %f59, %f68;
$L__BB1_13:
	mad.lo.s32 	%r91, %r3, %r4, %r5;
	mad.lo.s32 	%r92, %r91, %r50, %r53;
	// begin inline asm
	{  cvt.rn.f16.f32 %rs31, %f68;}

	// end inline asm
	cvta.to.global.u64 	%rd66, %rd3;
	mul.wide.u32 	%rd67, %r92, 2;
	add.s64 	%rd68, %rd66, %rd67;
	st.global.u16 	[%rd68], %rs31;
$L__BB1_14:
	ret;

}
	// .globl	medusa_top_k_sample_f32
.visible .entry medusa_top_k_sample_f32(
	.param .u64 .ptr .align 1 medusa_top_k_sample_f32_param_0,
	.param .u64 .ptr .align 1 medusa_top_k_sample_f32_param_1,
	.param .u64 .ptr .align 1 medusa_top_k_sample_f32_param_2,
	.param .align 4 .b8 medusa_top_k_sample_f32_param_3[16]
)
{
	.reg .pred 	%p<25>;
	.reg .b32 	%r<111>;
	.reg .b32 	%f<133>;
	.reg .b64 	%rd<12>;

	ld.param.u32 	%r44, [medusa_top_k_sample_f32_param_3+12];
	ld.param.u32 	%r42, [medusa_top_k_sample_f32_param_3+4];
	ld.param.u64 	%rd2, [medusa_top_k_sample_f32_param_0];
	ld.param.u32 	%r43, [medusa_top_k_sample_f32_param_3+8];
	ld.param.u32 	%r41, [medusa_top_k_sample_f32_param_3];
	ld.param.u64 	%rd3, [medusa_top_k_sample_f32_param_1];
	ld.param.u64 	%rd4, [medusa_top_k_sample_f32_param_2];
	mov.u32 	%r4, %ctaid.x;
	mov.u32 	%r5, %ctaid.y;
	setp.ge.u32 	%p1, %r4, %r41;
	setp.ge.u32 	%p2, %r5, %r43;
	or.pred  	%p3, %p1, %p2;
	@%p3 bra 	$L__BB2_28;
	shl.b32 	%r6, %r44, 2;
	mov.u32 	%r7, %tid.x;
	setp.ge.u32 	%p4, %r7, %r44;
	shl.b32 	%r45, %r7, 2;
	mov.u32 	%r107, smem;
	add.s32 	%r8, %r107, %r45;
	add.s32 	%r9, %r8, %r6;
	@%p4 bra 	$L__BB2_3;
	mov.b32 	%r47, -8388608;
	st.shared.u32 	[%r8], %r47;
	mov.b32 	%r48, 0;
	st.shared.u32 	[%r9], %r48;
$L__BB2_3:
	bar.sync 	0;
	mul.lo.s32 	%r10, %r43, %r4;
	setp.ge.u32 	%p5, %r7, %r42;
	@%p5 bra 	$L__BB2_18;
	add.s32 	%r49, %r10, %r5;
	mul.lo.s32 	%r11, %r49, %r42;
	add.s32 	%r12, %r44, -1;
	mov.u32 	%r51, smem;
	add.s32 	%r13, %r51, %r6;
	mov.u32 	%r14, %ntid.x;
	add.s32 	%r15, %r44, -2;
	add.s32 	%r16, %r13, %r6;
	add.s32 	%r17, %r44, -3;
	cvta.to.global.u64 	%rd1, %rd2;
	mov.u32 	%r101, %r7;
$L__BB2_5:
	setp.eq.s32 	%p6, %r44, 0;
	add.s32 	%r52, %r11, %r101;
	mul.wide.u32 	%rd5, %r52, 4;
	add.s64 	%rd6, %rd1, %rd5;
	ld.global.nc.f32 	%f1, [%rd6];
	ld.shared.f32 	%f12, [%r13+-4];
	setp.leu.f32 	%p7, %f1, %f12;
	or.pred  	%p8, %p7, %p6;
	@%p8 bra 	$L__BB2_17;
	mov.b32 	%r102, 0;
$L__BB2_7:
	shl.b32 	%r54, %r102, 2;
	mov.u32 	%r55, smem;
	add.s32 	%r20, %r55, %r54;
	ld.shared.f32 	%f13, [%r20];
	setp.leu.f32 	%p9, %f1, %f13;
	@%p9 bra 	$L__BB2_16;
	setp.le.u32 	%p11, %r12, %r102;
	@%p11 bra 	$L__BB2_15;
	sub.s32 	%r56, %r12, %r102;
	and.b32  	%r21, %r56, 3;
	setp.eq.s32 	%p12, %r21, 0;
	mov.u32 	%r103, %r12;
	mov.u32 	%r104, %r44;
	@%p12 bra 	$L__BB2_13;
	ld.shared.f32 	%f14, [%r13+-8];
	st.shared.f32 	[%r13+-4], %f14;
	ld.shared.u32 	%r57, [%r16+-8];
	st.shared.u32 	[%r16+-4], %r57;
	setp.eq.s32 	%p13, %r21, 1;
	mov.u32 	%r103, %r15;
	mov.u32 	%r104, %r12;
	@%p13 bra 	$L__BB2_13;
	ld.shared.f32 	%f15, [%r13+-12];
	st.shared.f32 	[%r13+-8], %f15;
	ld.shared.u32 	%r58, [%r16+-12];
	st.shared.u32 	[%r16+-8], %r58;
	setp.eq.s32 	%p14, %r21, 2;
	mov.u32 	%r103, %r17;
	mov.u32 	%r104, %r15;
	@%p14 bra 	$L__BB2_13;
	add.s32 	%r103, %r44, -4;
	ld.shared.f32 	%f16, [%r13+-16];
	st.shared.f32 	[%r13+-12], %f16;
	ld.shared.u32 	%r59, [%r16+-16];
	st.shared.u32 	[%r16+-12], %r59;
	mov.u32 	%r104, %r17;
$L__BB2_13:
	sub.s32 	%r60, %r15, %r102;
	setp.lt.u32 	%p15, %r60, 3;
	@%p15 bra 	$L__BB2_15;
$L__BB2_14:
	shl.b32 	%r61, %r104, 2;
	mov.u32 	%r62, smem;
	add.s32 	%r63, %r62, %r61;
	ld.shared.f32 	%f17, [%r63+-8];
	shl.b32 	%r64, %r103, 2;
	add.s32 	%r65, %r62, %r64;
	st.shared.f32 	[%r65], %f17;
	add.s32 	%r66, %r63, %r6;
	ld.shared.u32 	%r67, [%r66+-8];
	add.s32 	%r68, %r65, %r6;
	st.shared.u32 	[%r68], %r67;
	ld.shared.f32 	%f18, [%r65+-8];
	st.shared.f32 	[%r65+-4], %f18;
	ld.shared.u32 	%r69, [%r68+-8];
	st.shared.u32 	[%r68+-4], %r69;
	add.s32 	%r104, %r103, -3;
	ld.shared.f32 	%f19, [%r65+-12];
	st.shared.f32 	[%r65+-8], %f19;
	ld.shared.u32 	%r70, [%r68+-12];
	st.shared.u32 	[%r68+-8], %r70;
	add.s32 	%r103, %r103, -4;
	ld.shared.f32 	%f20, [%r65+-16];
	st.shared.f32 	[%r65+-12], %f20;
	ld.shared.u32 	%r71, [%r68+-16];
	st.shared.u32 	[%r68+-12], %r71;
	setp.gt.u32 	%p16, %r103, %r102;
	@%p16 bra 	$L__BB2_14;
$L__BB2_15:
	st.shared.f32 	[%r20], %f1;
	add.s32 	%r72, %r20, %r6;
	st.shared.u32 	[%r72], %r101;
	bra.uni 	$L__BB2_17;
$L__BB2_16:
	add.s32 	%r102, %r102, 1;
	setp.ne.s32 	%p10, %r102, %r44;
	@%p10 bra 	$L__BB2_7;
$L__BB2_17:
	add.s32 	%r101, %r101, %r14;
	setp.lt.u32 	%p17, %r101, %r42;
	@%p17 bra 	$L__BB2_5;
$L__BB2_18:
	setp.ge.u32 	%p18, %r7, %r44;
	bar.sync 	0;
	@%p18 bra 	$L__BB2_28;
	ld.shared.f32 	%f2, [smem];
	and.b32  	%r31, %r44, 3;
	setp.lt.u32 	%p19, %r44, 4;
	mov.f32 	%f128, 0f00000000;
	mov.b32 	%r110, 0;
	@%p19 bra 	$L__BB2_22;
	and.b32  	%r110, %r44, -4;
	neg.s32 	%r108, %r110;
	mov.f32 	%f128, 0f00000000;
$L__BB2_21:
	.pragma "nounroll";
	ld.shared.v4.f32 	{%f24, %f25, %f26, %f27}, [%r107];
	sub.f32 	%f28, %f24, %f2;
	fma.rn.f32 	%f29, %f28, 0f3BBB989D, 0f3F000000;
	cvt.sat.f32.f32 	%f30, %f29;
	mov.f32 	%f31, 0f4B400001;
	mov.f32 	%f32, 0f437C0000;
	fma.rm.f32 	%f33, %f30, %f32, %f31;
	add.f32 	%f34, %f33, 0fCB40007F;
	neg.f32 	%f35, %f34;
	fma.rn.f32 	%f36, %f28, 0f3FB8AA3B, %f35;
	fma.rn.f32 	%f37, %f28, 0f32A57060, %f36;
	mov.b32 	%r75, %f33;
	shl.b32 	%r76, %r75, 23;
	mov.b32 	%f38, %r76;
	ex2.approx.ftz.f32 	%f39, %f37;
	fma.rn.f32 	%f40, %f39, %f38, %f128;
	sub.f32 	%f41, %f25, %f2;
	fma.rn.f32 	%f42, %f41, 0f3BBB989D, 0f3F000000;
	cvt.sat.f32.f32 	%f43, %f42;
	fma.rm.f32 	%f44, %f43, %f32, %f31;
	add.f32 	%f45, %f44, 0fCB40007F;
	neg.f32 	%f46, %f45;
	fma.rn.f32 	%f47, %f41, 0f3FB8AA3B, %f46;
	fma.rn.f32 	%f48, %f41, 0f32A57060, %f47;
	mov.b32 	%r77, %f44;
	shl.b32 	%r78, %r77, 23;
	mov.b32 	%f49, %r78;
	ex2.approx.ftz.f32 	%f50, %f48;
	fma.rn.f32 	%f51, %f50, %f49, %f40;
	sub.f32 	%f52, %f26, %f2;
	fma.rn.f32 	%f53, %f52, 0f3BBB989D, 0f3F000000;
	cvt.sat.f32.f32 	%f54, %f53;
	fma.rm.f32 	%f55, %f54, %f32, %f31;
	add.f32 	%f56, %f55, 0fCB40007F;
	neg.f32 	%f57, %f56;
	fma.rn.f32 	%f58, %f52, 0f3FB8AA3B, %f57;
	fma.rn.f32 	%f59, %f52, 0f32A57060, %f58;
	mov.b32 	%r79, %f55;
	shl.b32 	%r80, %r79, 23;
	mov.b32 	%f60, %r80;
	ex2.approx.ftz.f32 	%f61, %f59;
	fma.rn.f32 	%f62, %f61, %f60, %f51;
	sub.f32 	%f63, %f27, %f2;
	fma.rn.f32 	%f64, %f63, 0f3BBB989D, 0f3F000000;
	cvt.sat.f32.f32 	%f65, %f64;
	fma.rm.f32 	%f66, %f65, %f32, %f31;
	add.f32 	%f67, %f66, 0fCB40007F;
	neg.f32 	%f68, %f67;
	fma.rn.f32 	%f69, %f63, 0f3FB8AA3B, %f68;
	fma.rn.f32 	%f70, %f63, 0f32A57060, %f69;
	mov.b32 	%r81, %f66;
	shl.b32 	%r82, %r81, 23;
	mov.b32 	%f71, %r82;
	ex2.approx.ftz.f32 	%f72, %f70;
	fma.rn.f32 	%f128, %f72, %f71, %f62;
	add.s32 	%r108, %r108, 4;
	add.s32 	%r107, %r107, 16;
	setp.ne.s32 	%p20, %r108, 0;
	@%p20 bra 	$L__BB2_21;
$L__BB2_22:
	setp.eq.s32 	%p21, %r31, 0;
	@%p21 bra 	$L__BB2_27;
	setp.eq.s32 	%p22, %r31, 1;
	@%p22 bra 	$L__BB2_25;
	shl.b32 	%r83, %r110, 2;
	mov.u32 	%r84, smem;
	add.s32 	%r85, %r84, %r83;
	ld.shared.f32 	%f74, [%r85];
	sub.f32 	%f75, %f74, %f2;
	fma.rn.f32 	%f76, %f75, 0f3BBB989D, 0f3F000000;
	cvt.sat.f32.f32 	%f77, %f76;
	mov.f32 	%f78, 0f4B400001;
	mov.f32 	%f79, 0f437C0000;
	fma.rm.f32 	%f80, %f77, %f79, %f78;
	add.f32 	%f81, %f80, 0fCB40007F;
	neg.f32 	%f82, %f81;
	fma.rn.f32 	%f83, %f75, 0f3FB8AA3B, %f82;
	fma.rn.f32 	%f84, %f75, 0f32A57060, %f83;
	mov.b32 	%r86, %f80;
	shl.b32 	%r87, %r86, 23;
	mov.b32 	%f85, %r87;
	ex2.approx.ftz.f32 	%f86, %f84;
	fma.rn.f32 	%f87, %f86, %f85, %f128;
	ld.shared.f32 	%f88, [%r85+4];
	sub.f32 	%f89, %f88, %f2;
	fma.rn.f32 	%f90, %f89, 0f3BBB989D, 0f3F000000;
	cvt.sat.f32.f32 	%f91, %f90;
	fma.rm.f32 	%f92, %f91, %f79, %f78;
	add.f32 	%f93, %f92, 0fCB40007F;
	neg.f32 	%f94, %f93;
	fma.rn.f32 	%f95, %f89, 0f3FB8AA3B, %f94;
	fma.rn.f32 	%f96, %f89, 0f32A57060, %f95;
	mov.b32 	%r88, %f92;
	shl.b32 	%r89, %r88, 23;
	mov.b32 	%f97, %r89;
	ex2.approx.ftz.f32 	%f98, %f96;
	fma.rn.f32 	%f128, %f98, %f97, %f87;
	add.s32 	%r110, %r110, 2;
$L__BB2_25:
	and.b32  	%r90, %r44, 1;
	setp.eq.b32 	%p23, %r90, 1;
	not.pred 	%p24, %p23;
	@%p24 bra 	$L__BB2_27;
	shl.b32 	%r91, %r110, 2;
	mov.u32 	%r92, smem;
	add.s32 	%r93, %r92, %r91;
	ld.shared.f32 	%f99, [%r93];
	sub.f32 	%f100, %f99, %f2;
	fma.rn.f32 	%f101, %f100, 0f3BBB989D, 0f3F000000;
	cvt.sat.f32.f32 	%f102, %f101;
	mov.f32 	%f103, 0f4B400001;
	mov.f32 	%f104, 0f437C0000;
	fma.rm.f32 	%f105, %f102, %f104, %f103;
	add.f32 	%f106, %f105, 0fCB40007F;
	neg.f32 	%f107, %f106;
	fma.rn.f32 	%f108, %f100, 0f3FB8AA3B, %f107;
	fma.rn.f32 	%f109, %f100, 0f32A57060, %f108;
	mov.b32 	%r94, %f105;
	shl.b32 	%r95, %r94, 23;
	mov.b32 	%f110, %r95;
	ex2.approx.ftz.f32 	%f111, %f109;
	fma.rn.f32 	%f128, %f111, %f110, %f128;
$L__BB2_27:
	ld.shared.f32 	%f112, [%r8];
	sub.f32 	%f113, %f112, %f2;
	fma.rn.f32 	%f114, %f113, 0f3BBB989D, 0f3F000000;
	cvt.sat.f32.f32 	%f115, %f114;
	mov.f32 	%f116, 0f4B400001;
	mov.f32 	%f117, 0f437C0000;
	fma.rm.f32 	%f118, %f115, %f117, %f116;
	add.f32 	%f119, %f118, 0fCB40007F;
	neg.f32 	%f120, %f119;
	fma.rn.f32 	%f121, %f113, 0f3FB8AA3B, %f120;
	fma.rn.f32 	%f122, %f113, 0f32A57060, %f121;
	mov.b32 	%r96, %f118;
	shl.b32 	%r97, %r96, 23;
	mov.b32 	%f123, %r97;
	ex2.approx.ftz.f32 	%f124, %f122;
	mul.f32 	%f125, %f124, %f123;
	div.rn.f32 	%f126, %f125, %f128;
	ld.shared.u32 	%r98, [%r9];
	add.s32 	%r99, %r10, %r5;
	mad.lo.s32 	%r100, %r99, %r44, %r7;
	cvta.to.global.u64 	%rd7, %rd3;
	mul.wide.u32 	%rd8, %r100, 4;
	add.s64 	%rd9, %rd7, %rd8;
	st.global.u32 	[%rd9], %r98;
	cvta.to.global.u64 	%rd10, %rd4;
	add.s64 	%rd11, %rd10, %rd8;
	st.global.f32 	[%rd11], %f126;
$L__BB2_28:
	ret;

}
	// .globl	medusa_top_k_sample_f16
.visible .entry medusa_top_k_sample_f16(
	.param .u64 .ptr .align 1 medusa_top_k_sample_f16_param_0,
	.param .u64 .ptr .align 1 medusa_top_k_sample_f16_param_1,
	.param .u64 .ptr .align 1 medusa_top_k_sample_f16_param_2,
	.param .align 4 .b8 medusa_top_k_sample_f16_param_3[16]
)
{
	.reg .pred 	%p<25>;
	.reg .b16 	%rs<3>;
	.reg .b32 	%r<111>;
	.reg .b32 	%f<134>;
	.reg .b64 	%rd<13>;

	ld.param.u32 	%r44, [medusa_top_k_sample_f16_param_3+12];
	ld.param.u32 	%r42, [medusa_top_k_sample_f16_param_3+4];
	ld.param.u64 	%rd2, [medusa_top_k_sample_f16_param_0];
	ld.param.u32 	%r43, [medusa_top_k_sample_f16_param_3+8];
	ld.param.u32 	%r41, [medusa_top_k_sample_f16_param_3];
	ld.param.u64 	%rd3, [medusa_top_k_sample_f16_param_1];
	ld.param.u64 	%rd4, [medusa_top_k_sample_f16_param_2];
	mov.u32 	%r4, %ctaid.x;
	mov.u32 	%r5, %ctaid.y;
	setp.ge.u32 	%p1, %r4, %r41;
	setp.ge.u32 	%p2, %r5, %r43;
	or.pred  	%p3, %p1, %p2;
	@%p3 bra 	$L__BB3_28;
	shl.b32 	%r6, %r44, 2;
	mov.u32 	%r7, %tid.x;
	setp.ge.u32 	%p4, %r7, %r44;
	shl.b32 	%r45, %r7, 2;
	mov.u32 	%r107, smem;
	add.s32 	%r8, %r107, %r45;
	add.s32 	%r9, %r8, %r6;
	@%p4 bra 	$L__BB3_3;
	mov.b32 	%r47, -8388608;
	st.shared.u32 	[%r8], %r47;
	mov.b32 	%r48, 0;
	st.shared.u32 	[%r9], %r48;
$L__BB3_3:
	bar.sync 	0;
	mul.lo.s32 	%r10, %r43, %r4;
	setp.ge.u32 	%p5, %r7, %r42;
	@%p5 bra 	$L__BB3_18;
	add.s32 	%r49, %r10, %r5;
	mul.lo.s32 	%r11, %r49, %r42;
	add.s32 	%r12, %r44, -1;
	mov.u32 	%r51, smem;
	add.s32 	%r13, %r51, %r6;
	mov.u32 	%r14, %ntid.x;
	add.s32 	%r15, %r44, -2;
	add.s32 	%r16, %r13, %r6;
	add.s32 	%r17, %r44, -3;
	cvta.to.global.u64 	%rd1, %rd2;
	mov.u32 	%r101, %r7;
$L__BB3_5:
	setp.eq.s32 	%p6, %r44, 0;
	add.s32 	%r52, %r11, %r101;
	mul.wide.u32 	%rd5, %r52, 2;
	add.s64 	%rd6, %rd1, %rd5;
	ld.global.nc.u16 	%rs1, [%rd6];
	// begin inline asm
	{  cvt.f32.f16 %f12, %rs1;}

	// end inline asm
	ld.shared.f32 	%f13, [%r13+-4];
	setp.leu.f32 	%p7, %f12, %f13;
	or.pred  	%p8, %p7, %p6;
	@%p8 bra 	$L__BB3_17;
	mov.b32 	%r102, 0;
$L__BB3_7:
	shl.b32 	%r54, %r102, 2;
	mov.u32 	%r55, smem;
	add.s32 	%r20, %r55, %r54;
	ld.shared.f32 	%f14, [%r20];
	setp.leu.f32 	%p9, %f12, %f14;
	@%p9 bra 	$L__BB3_16;
	setp.le.u32 	%p11, %r12, %r102;
	@%p11 bra 	$L__BB3_15;
	sub.s32 	%r56, %r12, %r102;
	and.b32  	%r21, %r56, 3;
	setp.eq.s32 	%p12, %r21, 0;
	mov.u32 	%r103, %r12;
	mov.u32 	%r104, %r44;
	@%p12 bra 	$L__BB3_13;
	ld.shared.f32 	%f15, [%r13+-8];
	st.shared.f32 	[%r13+-4], %f15;
	ld.shared.u32 	%r57, [%r16+-8];
	st.shared.u32 	[%r16+-4], %r57;
	setp.eq.s32 	%p13, %r21, 1;
	mov.u32 	%r103, %r15;
	mov.u32 	%r104, %r12;
	@%p13 bra 	$L__BB3_13;
	ld.shared.f32 	%f16, [%r13+-12];
	st.shared.f32 	[%r13+-8], %f16;
	ld.shared.u32 	%r58, [%r16+-12];
	st.shared.u32 	[%r16+-8], %r58;
	setp.eq.s32 	%p14, %r21, 2;
	mov.u32 	%r103, %r17;
	mov.u32 	%r104, %r15;
	@%p14 bra 	$L__BB3_13;
	add.s32 	%r103, %r44, -4;
	ld.shared.f32 	%f17, [%r13+-16];
	st.shared.f32 	[%r13+-12], %f17;
	ld.shared.u32 	%r59, [%r16+-16];
	st.shared.u32 	[%r16+-12], %r59;
	mov.u32 	%r104, %r17;
$L__BB3_13:
	sub.s32 	%r60, %r15, %r102;
	setp.lt.u32 	%p15, %r60, 3;
	@%p15 bra 	$L__BB3_15;
$L__BB3_14:
	shl.b32 	%r61, %r104, 2;
	mov.u32 	%r62, smem;
	add.s32 	%r63, %r62, %r61;
	ld.shared.f32 	%f18, [%r63+-8];
	shl.b32 	%r64, %r103, 2;
	add.s32 	%r65, %r62, %r64;
	st.shared.f32 	[%r65], %f18;
	add.s32 	%r66, %r63, %r6;
	ld.shared.u32 	%r67, [%r66+-8];
	add.s32 	%r68, %r65, %r6;
	st.shared.u32 	[%r68], %r67;
	ld.shared.f32 	%f19, [%r65+-8];
	st.shared.f32 	[%r65+-4], %f19;
	ld.shared.u32 	%r69, [%r68+-8];
	st.shared.u32 	[%r68+-4], %r69;
	add.s32 	%r104, %r103, -3;
	ld.shared.f32 	%f20, [%r65+-12];
	st.shared.f32 	[%r65+-8], %f20;
	ld.shared.u32 	%r70, [%r68+-12];
	st.shared.u32 	[%r68+-8], %r70;
	add.s32 	%r103, %r103, -4;
	ld.shared.f32 	%f21, [%r65+-16];
	st.shared.f32 	[%r65+-12], %f21;
	ld.shared.u32 	%r71, [%r68+-16];
	st.shared.u32 	[%r68+-12], %r71;
	setp.gt.u32 	%p16, %r103, %r102;
	@%p16 bra 	$L__BB3_14;
$L__BB3_15:
	st.shared.f32 	[%r20], %f12;
	add.s32 	%r72, %r20, %r6;
	st.shared.u32 	[%r72], %r101;
	bra.uni 	$L__BB3_17;
$L__BB3_16:
	add.s32 	%r102, %r102, 1;
	setp.ne.s32 	%p10, %r102, %r44;
	@%p10 bra 	$L__BB3_7;
$L__BB3_17:
	add.s32 	%r101, %r101, %r14;
	setp.lt.u32 	%p17, %r101, %r42;
	@%p17 bra 	$L__BB3_5;
$L__BB3_18:
	setp.ge.u32 	%p18, %r7, %r44;
	bar.sync 	0;
	@%p18 bra 	$L__BB3_28;
	ld.shared.f32 	%f2, [smem];
	and.b32  	%r31, %r44, 3;
	setp.lt.u32 	%p19, %r44, 4;
	mov.f32 	%f129, 0f00000000;
	mov.b32 	%r110, 0;
	@%p19 bra 	$L__BB3_22;
	and.b32  	%r110, %r44, -4;
	neg.s32 	%r108, %r110;
	mov.f32 	%f129, 0f00000000;
$L__BB3_21:
	.pragma "nounroll";
	ld.shared.v4.f32 	{%f25, %f26, %f27, %f28}, [%r107];
	sub.f32 	%f29, %f25, %f2;
	fma.rn.f32 	%f30, %f29, 0f3BBB989D, 0f3F000000;
	cvt.sat.f32.f32 	%f31, %f30;
	mov.f32 	%f32, 0f4B400001;
	mov.f32 	%f33, 0f437C0000;
	fma.rm.f32 	%f34, %f31, %f33, %f32;
	add.f32 	%f35, %f34, 0fCB40007F;
	neg.f32 	%f36, %f35;
	fma.rn.f32 	%f37, %f29, 0f3FB8AA3B, %f36;
	fma.rn.f32 	%f38, %f29, 0f32A57060, %f37;
	mov.b32 	%r75, %f34;
	shl.b32 	%r76, %r75, 23;
	mov.b32 	%f39, %r76;
	ex2.approx.ftz.f32 	%f40, %f38;
	fma.rn.f32 	%f41, %f40, %f39, %f129;
	sub.f32 	%f42, %f26, %f2;
	fma.rn.f32 	%f43, %f42, 0f3BBB989D, 0f3F000000;
	cvt.sat.f32.f32 	%f44, %f43;
	fma.rm.f32 	%f45, %f44, %f33, %f32;
	add.f32 	%f46, %f45, 0fCB40007F;
	neg.f32 	%f47, %f46;
	fma.rn.f32 	%f48, %f42, 0f3FB8AA3B, %f47;
	fma.rn.f32 	%f49, %f42, 0f32A57060, %f48;
	mov.b32 	%r77, %f45;
	shl.b32 	%r78, %r77, 23;
	mov.b32 	%f50, %r78;
	ex2.approx.ftz.f32 	%f51, %f49;
	fma.rn.f32 	%f52, %f51, %f50, %f41;
	sub.f32 	%f53, %f27, %f2;
	fma.rn.f32 	%f54, %f53, 0f3BBB989D, 0f3F000000;
	cvt.sat.f32.f32 	%f55, %f54;
	fma.rm.f32 	%f56, %f55, %f33, %f32;
	add.f32 	%f57, %f56, 0fCB40007F;
	neg.f32 	%f58, %f57;
	fma.rn.f32 	%f59, %f53, 0f3FB8AA3B, %f58;
	fma.rn.f32 	%f60, %f53, 0f32A57060, %f59;
	mov.b32 	%r79, %f56;
	shl.b32 	%r80, %r79, 23;
	mov.b32 	%f61, %r80;
	ex2.approx.ftz.f32 	%f62, %f60;
	fma.rn.f32 	%f63, %f62, %f61, %f52;
	sub.f32 	%f64, %f28, %f2;
	fma.rn.f32 	%f65, %f64, 0f3BBB989D, 0f3F000000;
	cvt.sat.f32.f32 	%f66, %f65;
	fma.rm.f32 	%f67, %f66, %f33, %f32;
	add.f32 	%f68, %f67, 0fCB40007F;
	neg.f32 	%f69, %f68;
	fma.rn.f32 	%f70, %f64, 0f3FB8AA3B, %f69;
	fma.rn.f32 	%f71, %f64, 0f32A57060, %f70;
	mov.b32 	%r81, %f67;
	shl.b32 	%r82, %r81, 23;
	mov.b32 	%f72, %r82;
	ex2.approx.ftz.f32 	%f73, %f71;
	fma.rn.f32 	%f129, %f73, %f72, %f63;
	add.s32 	%r108, %r108, 4;
	add.s32 	%r107, %r107, 16;
	setp.ne.s32 	%p20, %r108, 0;
	@%p20 bra 	$L__BB3_21;
$L__BB3_22:
	setp.eq.s32 	%p21, %r31, 0;
	@%p21 bra 	$L__BB3_27;
	setp.eq.s32 	%p22, %r31, 1;
	@%p22 bra 	$L__BB3_25;
	shl.b32 	%r83, %r110, 2;
	mov.u32 	%r84, smem;
	add.s32 	%r85, %r84, %r83;
	ld.shared.f32 	%f75, [%r85];
	sub.f32 	%f76, %f75, %f2;
	fma.rn.f32 	%f77, %f76, 0f3BBB989D, 0f3F000000;
	cvt.sat.f32.f32 	%f78, %f77;
	mov.f32 	%f79, 0f4B400001;
	mov.f32 	%f80, 0f437C0000;
	fma.rm.f32 	%f81, %f78, %f80, %f79;
	add.f32 	%f82, %f81, 0fCB40007F;
	neg.f32 	%f83, %f82;
	fma.rn.f32 	%f84, %f76, 0f3FB8AA3B, %f83;
	fma.rn.f32 	%f85, %f76, 0f32A57060, %f84;
	mov.b32 	%r86, %f81;
	shl.b32 	%r87, %r86, 23;
	mov.b32 	%f86, %r87;
	ex2.approx.ftz.f32 	%f87, %f85;
	fma.rn.f32 	%f88, %f87, %f86, %f129;
	ld.shared.f32 	%f89, [%r85+4];
	sub.f32 	%f90, %f89, %f2;
	fma.rn.f32 	%f91, %f90, 0f3BBB989D, 0f3F000000;
	cvt.sat.f32.f32 	%f92, %f91;
	fma.rm.f32 	%f93, %f92, %f80, %f79;
	add.f32 	%f94, %f93, 0fCB40007F;
	neg.f32 	%f95, %f94;
	fma.rn.f32 	%f96, %f90, 0f3FB8AA3B, %f95;
	fma.rn.f32 	%f97, %f90, 0f32A57060, %f96;
	mov.b32 	%r88, %f93;
	shl.b32 	%r89, %r88, 23;
	mov.b32 	%f98, %r89;
	ex2.approx.ftz.f32 	%f99, %f97;
	fma.rn.f32 	%f129, %f99, %f98, %f88;
	add.s32 	%r110, %r110, 2;
$L__BB3_25:
	and.b32  	%r90, %r44, 1;
	setp.eq.b32 	%p23, %r90, 1;
	not.pred 	%p24, %p23;
	@%p24 bra 	$L__BB3_27;
	shl.b32 	%r91, %r110, 2;
	mov.u32 	%r92, smem;
	add.s32 	%r93, %r92, %r91;
	ld.shared.f32 	%f100, [%r93];
	sub.f32 	%f101, %f100, %f2;
	fma.rn.f32 	%f102, %f101, 0f3BBB989D, 0f3F000000;
	cvt.sat.f32.f32 	%f103, %f102;
	mov.f32 	%f104, 0f4B400001;
	mov.f32 	%f105, 0f437C0000;
	fma.rm.f32 	%f106, %f103, %f105, %f104;
	add.f32 	%f107, %f106, 0fCB40007F;
	neg.f32 	%f108, %f107;
	fma.rn.f32 	%f109, %f101, 0f3FB8AA3B, %f108;
	fma.rn.f32 	%f110, %f101, 0f32A57060, %f109;
	mov.b32 	%r94, %f106;
	shl.b32 	%r95, %r94, 23;
	mov.b32 	%f111, %r95;
	ex2.approx.ftz.f32 	%f112, %f110;
	fma.rn.f32 	%f129, %f112, %f111, %f129;
$L__BB3_27:
	ld.shared.f32 	%f114, [%r8];
	sub.f32 	%f115, %f114, %f2;
	fma.rn.f32 	%f116, %f115, 0f3BBB989D, 0f3F000000;
	cvt.sat.f32.f32 	%f117, %f116;
	mov.f32 	%f118, 0f4B400001;
	mov.f32 	%f119, 0f437C0000;
	fma.rm.f32 	%f120, %f117, %f119, %f118;
	add.f32 	%f121, %f120, 0fCB40007F;
	neg.f32 	%f122, %f121;
	fma.rn.f32 	%f123, %f115, 0f3FB8AA3B, %f122;
	fma.rn.f32 	%f124, %f115, 0f32A57060, %f123;
	mov.b32 	%r96, %f120;
	shl.b32 	%r97, %r96, 23;
	mov.b32 	%f125, %r97;
	ex2.approx.ftz.f32 	%f126, %f124;
	mul.f32 	%f127, %f126, %f125;
	div.rn.f32 	%f113, %f127, %f129;
	ld.shared.u32 	%r98, [%r9];
	add.s32 	%r99, %r10, %r5;
	mad.lo.s32 	%r100, %r99, %r44, %r7;
	cvta.to.global.u64 	%rd7, %rd3;
	mul.wide.u32 	%rd8, %r100, 4;
	add.s64 	%rd9, %rd7, %rd8;
	st.global.u32 	[%rd9], %r98;
	// begin inline asm
	{  cvt.rn.f16.f32 %rs2, %f113;}

	// end inline asm
	cvta.to.global.u64 	%rd10, %rd4;
	mul.wide.u32 	%rd11, %r100, 2;
	add.s64 	%rd12, %rd10, %rd11;
	st.global.u16 	[%rd12], %rs2;
$L__BB3_28:
	ret;

}
	// .globl	medusa_build_candidates_f32
.visible .entry medusa_build_candidates_f32(
	.param .u64 .ptr .align 1 medusa_build_candidates_f32_param_0,
	.param .u64 .ptr .align 1 medusa_build_candidates_f32_param_1,
	.param .u64 .ptr .align 1 medusa_build_candidates_f32_param_2,
	.param .u64 .ptr .align 1 medusa_build_candidates_f32_param_3,
	.param .u64 .ptr .align 1 medusa_build_candidates_f32_param_4,
	.param .align 4 .b8 medusa_build_candidates_f32_param_5[16]
)
{
	.local .align 16 .b8 	__local_depot4[32];
	.reg .b64 	%SP;
	.reg .b64 	%SPL;
	.reg .pred 	%p<32>;
	.reg .b32 	%r<254>;
	.reg .b32 	%f<52>;
	.reg .b64 	%rd<144>;
	// demoted variable
	.shared .align 4 .u32 _ZZ27medusa_build_candidates_f32E7s_count;
	mov.u64 	%SPL, __local_depot4;
	ld.param.u32 	%r1, [medusa_build_candidates_f32_param_5+4];
	ld.param.u32 	%r2, [medusa_build_candidates_f32_param_5+8];
	ld.param.u32 	%r3, [medusa_build_candidates_f32_param_5+12];
	ld.param.u32 	%r64, [medusa_build_candidates_f32_param_5];
	ld.param.u64 	%rd11, [medusa_build_candidates_f32_param_0];
	ld.param.u64 	%rd12, [medusa_build_candidates_f32_param_1];
	ld.param.u64 	%rd13, [medusa_build_candidates_f32_param_2];
	ld.param.u64 	%rd14, [medusa_build_candidates_f32_param_3];
	ld.param.u64 	%rd10, [medusa_build_candidates_f32_param_4];
	cvta.to.global.u64 	%rd1, %rd12;
	cvta.to.global.u64 	%rd2, %rd11;
	cvta.to.global.u64 	%rd3, %rd13;
	cvta.to.global.u64 	%rd4, %rd14;
	add.u64 	%rd5, %SPL, 0;
	mov.u32 	%r4, %ctaid.x;
	setp.ge.u32 	%p1, %r4, %r64;
	@%p1 bra 	$L__BB4_46;
	mov.u32 	%r5, %tid.x;
	setp.eq.s32 	%p2, %r1, 0;
	mov.b32 	%r238, 1;
	@%p2 bra 	$L__BB4_8;
	and.b32  	%r6, %r1, 3;
	setp.lt.u32 	%p3, %r1, 4;
	mov.b32 	%r238, 1;
	@%p3 bra 	$L__BB4_5;
	and.b32  	%r7, %r1, -4;
	mul.lo.s32 	%r70, %r2, %r2;
	mul.lo.s32 	%r8, %r70, %r70;
	mov.b32 	%r233, 0;
	mov.b32 	%r238, 1;
$L__BB4_4:
	mul.lo.s32 	%r238, %r238, %r8;
	add.s32 	%r233, %r233, 4;
	setp.ne.s32 	%p4, %r233, %r7;
	@%p4 bra 	$L__BB4_4;
$L__BB4_5:
	setp.eq.s32 	%p5, %r6, 0;
	@%p5 bra 	$L__BB4_8;
	mov.b32 	%r237, 0;
$L__BB4_7:
	.pragma "nounroll";
	mul.lo.s32 	%r238, %r238, %r2;
	add.s32 	%r237, %r237, 1;
	setp.ne.s32 	%p6, %r237, %r6;
	@%p6 bra 	$L__BB4_7;
$L__BB4_8:
	setp.ne.s32 	%p7, %r5, 0;
	@%p7 bra 	$L__BB4_10;
	mov.b32 	%r72, 0;
	st.shared.u32 	[_ZZ27medusa_build_candidates_f32E7s_count], %r72;
$L__BB4_10:
	bar.sync 	0;
	min.u32 	%r73, %r238, %r3;
	setp.le.u32 	%p8, %r73, %r5;
	@%p8 bra 	$L__BB4_44;
	setp.ne.s32 	%p9, %r1, 0;
	mul.lo.s32 	%r20, %r1, %r4;
	mul.lo.s32 	%r21, %r3, %r4;
	mov.u32 	%r22, %ntid.x;
	@%p9 bra 	$L__BB4_16;
	mov.u32 	%r239, %r5;
$L__BB4_13:
	atom.shared.add.u32 	%r25, [_ZZ27medusa_build_candidates_f32E7s_count], 1;
	setp.ge.u32 	%p29, %r25, %r3;
	@%p29 bra 	$L__BB4_15;
	add.s32 	%r228, %r25, %r21;
	mul.wide.u32 	%rd138, %r228, 4;
	add.s64 	%rd139, %rd4, %rd138;
	mov.b32 	%r229, 1065353216;
	st.global.u32 	[%rd139], %r229;
$L__BB4_15:
	add.s32 	%r239, %r239, %r22;
	setp.lt.u32 	%p30, %r239, %r73;
	@%p30 bra 	$L__BB4_13;
	bra.uni 	$L__BB4_44;
$L__BB4_16:
	and.b32  	%r27, %r1, 7;
	add.s32 	%r28, %r27, -1;
	and.b32  	%r29, %r1, 3;
	and.b32  	%r30, %r1, 15;
	add.s32 	%r31, %r30, -1;
	and.b32  	%r32, %r1, -8;
	and.b32  	%r33, %r1, 1;
	and.b32  	%r34, %r1, -16;
	neg.s32 	%r35, %r32;
	mov.u32 	%r240, %r5;
$L__BB4_17:
	setp.lt.u32 	%p10, %r1, 8;
	mov.f32 	%f51, 0f3F800000;
	mov.b32 	%r246, 0;
	mov.u32 	%r245, %r240;
	@%p10 bra 	$L__BB4_20;
	add.s64 	%rd143, %rd5, 16;
	mov.f32 	%f51, 0f3F800000;
	mov.b32 	%r242, 0;
	mov.u32 	%r241, %r35;
	mov.u32 	%r245, %r240;
$L__BB4_19:
	.pragma "nounroll";
	div.u32 	%r76, %r245, %r2;
	mul.lo.s32 	%r77, %r76, %r2;
	sub.s32 	%r78, %r245, %r77;
	add.s32 	%r79, %r242, %r20;
	mul.lo.s32 	%r80, %r79, %r2;
	add.s32 	%r81, %r78, %r80;
	mul.wide.u32 	%rd16, %r81, 4;
	add.s64 	%rd17, %rd2, %rd16;
	ld.global.nc.u32 	%r82, [%rd17];
	add.s64 	%rd18, %rd1, %rd16;
	ld.global.nc.f32 	%f16, [%rd18];
	mul.f32 	%f17, %f51, %f16;
	div.u32 	%r83, %r76, %r2;
	mul.lo.s32 	%r84, %r83, %r2;
	sub.s32 	%r85, %r76, %r84;
	add.s32 	%r86, %r80, %r2;
	add.s32 	%r87, %r85, %r86;
	mul.wide.u32 	%rd19, %r87, 4;
	add.s64 	%rd20, %rd2, %rd19;
	ld.global.nc.u32 	%r88, [%rd20];
	add.s64 	%rd21, %rd1, %rd19;
	ld.global.nc.f32 	%f18, [%rd21];
	mul.f32 	%f19, %f17, %f18;
	div.u32 	%r89, %r83, %r2;
	mul.lo.s32 	%r90, %r89, %r2;
	sub.s32 	%r91, %r83, %r90;
	add.s32 	%r92, %r79, 2;
	mad.lo.s32 	%r93, %r92, %r2, %r91;
	mul.wide.u32 	%rd22, %r93, 4;
	add.s64 	%rd23, %rd2, %rd22;
	ld.global.nc.u32 	%r94, [%rd23];
	add.s64 	%rd24, %rd1, %rd22;
	ld.global.nc.f32 	%f20, [%rd24];
	mul.f32 	%f21, %f19, %f20;
	div.u32 	%r95, %r89, %r2;
	mul.lo.s32 	%r96, %r95, %r2;
	sub.s32 	%r97, %r89, %r96;
	add.s32 	%r98, %r79, 3;
	mad.lo.s32 	%r99, %r98, %r2, %r97;
	mul.wide.u32 	%rd25, %r99, 4;
	add.s64 	%rd26, %rd2, %rd25;
	ld.global.nc.u32 	%r100, [%rd26];
	st.local.v4.u32 	[%rd143+-16], {%r82, %r88, %r94, %r100};
	add.s64 	%rd27, %rd1, %rd25;
	ld.global.nc.f32 	%f22, [%rd27];
	mul.f32 	%f23, %f21, %f22;
	div.u32 	%r101, %r95, %r2;
	mul.lo.s32 	%r102, %r101, %r2;
	sub.s32 	%r103, %r95, %r102;
	add.s32 	%r104, %r79, 4;
	mad.lo.s32 	%r105, %r104, %r2, %r103;
	mul.wide.u32 	%rd28, %r105, 4;
	add.s64 	%rd29, %rd2, %rd28;
	ld.global.nc.u32 	%r106, [%rd29];
	add.s64 	%rd30, %rd1, %rd28;
	ld.global.nc.f32 	%f24, [%rd30];
	mul.f32 	%f25, %f23, %f24;
	div.u32 	%r107, %r101, %r2;
	mul.lo.s32 	%r108, %r107, %r2;
	sub.s32 	%r109, %r101, %r108;
	add.s32 	%r110, %r79, 5;
	mad.lo.s32 	%r111, %r110, %r2, %r109;
	mul.wide.u32 	%rd31, %r111, 4;
	add.s64 	%rd32, %rd2, %rd31;
	ld.global.nc.u32 	%r112, [%rd32];
	add.s64 	%rd33, %rd1, %rd31;
	ld.global.nc.f32 	%f26, [%rd33];
	mul.f32 	%f27, %f25, %f26;
	div.u32 	%r113, %r107, %r2;
	mul.lo.s32 	%r114, %r113, %r2;
	sub.s32 	%r115, %r107, %r114;
	add.s32 	%r116, %r79, 6;
	mad.lo.s32 	%r117, %r116, %r2, %r115;
	mul.wide.u32 	%rd34, %r117, 4;
	add.s64 	%rd35, %rd2, %rd34;
	ld.global.nc.u32 	%r118, [%rd35];
	add.s64 	%rd36, %rd1, %rd34;
	ld.global.nc.f32 	%f28, [%rd36];
	mul.f32 	%f29, %f27, %f28;
	div.u32 	%r245, %r113, %r2;
	mul.lo.s32 	%r119, %r245, %r2;
	sub.s32 	%r120, %r113, %r119;
	add.s32 	%r121, %r79, 7;
	mad.lo.s32 	%r122, %r121, %r2, %r120;
	mul.wide.u32 	%rd37, %r122, 4;
	add.s64 	%rd38, %rd2, %rd37;
	ld.global.nc.u32 	%r123, [%rd38];
	st.local.v4.u32 	[%rd143], {%r106, %r112, %r118, %r123};
	add.s64 	%rd39, %rd1, %rd37;
	ld.global.nc.f32 	%f30, [%rd39];
	mul.f32 	%f51, %f29, %f30;
	add.s32 	%r242, %r242, 8;
	add.s32 	%r241, %r241, 8;
	add.s64 	%rd143, %rd143, 32;
	setp.ne.s32 	%p11, %r241, 0;
	mov.u32 	%r246, %r32;
	@%p11 bra 	$L__BB4_19;
$L__BB4_20:
	setp.eq.s32 	%p12, %r27, 0;
	@%p12 bra 	$L__BB4_28;
	setp.lt.u32 	%p13, %r28, 3;
	@%p13 bra 	$L__BB4_23;
	div.u32 	%r124, %r245, %r2;
	mul.lo.s32 	%r125, %r124, %r2;
	sub.s32 	%r126, %r245, %r125;
	add.s32 	%r127, %r246, %r20;
	mul.lo.s32 	%r128, %r127, %r2;
	add.s32 	%r129, %r126, %r128;
	mul.wide.u32 	%rd40, %r129, 4;
	add.s64 	%rd41, %rd2, %rd40;
	ld.global.nc.u32 	%r130, [%rd41];
	mul.wide.u32 	%rd42, %r246, 4;
	add.s64 	%rd43, %rd5, %rd42;
	st.local.u32 	[%rd43], %r130;
	add.s64 	%rd44, %rd1, %rd40;
	ld.global.nc.f32 	%f32, [%rd44];
	mul.f32 	%f33, %f51, %f32;
	div.u32 	%r131, %r124, %r2;
	mul.lo.s32 	%r132, %r131, %r2;
	sub.s32 	%r133, %r124, %r132;
	add.s32 	%r134, %r128, %r2;
	add.s32 	%r135, %r133, %r134;
	mul.wide.u32 	%rd45, %r135, 4;
	add.s64 	%rd46, %rd2, %rd45;
	ld.global.nc.u32 	%r136, [%rd46];
	st.local.u32 	[%rd43+4], %r136;
	add.s64 	%rd47, %rd1, %rd45;
	ld.global.nc.f32 	%f34, [%rd47];
	mul.f32 	%f35, %f33, %f34;
	div.u32 	%r137, %r131, %r2;
	mul.lo.s32 	%r138, %r137, %r2;
	sub.s32 	%r139, %r131, %r138;
	add.s32 	%r140, %r127, 2;
	mad.lo.s32 	%r141, %r140, %r2, %r139;
	mul.wide.u32 	%rd48, %r141, 4;
	add.s64 	%rd49, %rd2, %rd48;
	ld.global.nc.u32 	%r142, [%rd49];
	st.local.u32 	[%rd43+8], %r142;
	add.s64 	%rd50, %rd1, %rd48;
	ld.global.nc.f32 	%f36, [%rd50];
	mul.f32 	%f37, %f35, %f36;
	div.u32 	%r245, %r137, %r2;
	mul.lo.s32 	%r143, %r245, %r2;
	sub.s32 	%r144, %r137, %r143;
	add.s32 	%r145, %r127, 3;
	mad.lo.s32 	%r146, %r145, %r2, %r144;
	mul.wide.u32 	%rd51, %r146, 4;
	add.s64 	%rd52, %rd2, %rd51;
	ld.global.nc.u32 	%r147, [%rd52];
	st.local.u32 	[%rd43+12], %r147;
	add.s64 	%rd53, %rd1, %rd51;
	ld.global.nc.f32 	%f38, [%rd53];
	mul.f32 	%f51, %f37, %f38;
	add.s32 	%r246, %r246, 4;
$L__BB4_23:
	setp.eq.s32 	%p14, %r29, 0;
	@%p14 bra 	$L__BB4_28;
	setp.eq.s32 	%p15, %r29, 1;
	@%p15 bra 	$L__BB4_26;
	div.u32 	%r148, %r245, %r2;
	mul.lo.s32 	%r149, %r148, %r2;
	sub.s32 	%r150, %r245, %r149;
	add.s32 	%r151, %r246, %r20;
	mul.lo.s32 	%r152, %r151, %r2;
	add.s32 	%r153, %r150, %r152;
	mul.wide.u32 	%rd54, %r153, 4;
	add.s64 	%rd55, %rd2, %rd54;
	ld.global.nc.u32 	%r154, [%rd55];
	mul.wide.u32 	%rd56, %r246, 4;
	add.s64 	%rd57, %rd5, %rd56;
	st.local.u32 	[%rd57], %r154;
	add.s64 	%rd58, %rd1, %rd54;
	ld.global.nc.f32 	%f40, [%rd58];
	mul.f32 	%f41, %f51, %f40;
	div.u32 	%r245, %r148, %r2;
	mul.lo.s32 	%r155, %r245, %r2;
	sub.s32 	%r156, %r148, %r155;
	add.s32 	%r157, %r152, %r2;
	add.s32 	%r158, %r156, %r157;
	mul.wide.u32 	%rd59, %r158, 4;
	add.s64 	%rd60, %rd2, %rd59;
	ld.global.nc.u32 	%r159, [%rd60];
	st.local.u32 	[%rd57+4], %r159;
	add.s64 	%rd61, %rd1, %rd59;
	ld.global.nc.f32 	%f42, [%rd61];
	mul.f32 	%f51, %f41, %f42;
	add.s32 	%r246, %r246, 2;
$L__BB4_26:
	setp.eq.s32 	%p16, %r33, 0;
	@%p16 bra 	$L__BB4_28;
	rem.u32 	%r160, %r245, %r2;
	add.s32 	%r161, %r246, %r20;
	mad.lo.s32 	%r162, %r161, %r2, %r160;
	mul.wide.u32 	%rd62, %r162, 4;
	add.s64 	%rd63, %rd2, %rd62;
	ld.global.nc.u32 	%r163, [%rd63];
	mul.wide.u32 	%rd64, %r246, 4;
	add.s64 	%rd65, %rd5, %rd64;
	st.local.u32 	[%rd65], %r163;
	add.s64 	%rd66, %rd1, %rd62;
	ld.global.nc.f32 	%f43, [%rd66];
	mul.f32 	%f51, %f51, %f43;
$L__BB4_28:
	setp.leu.f32 	%p17, %f51, 0f3A83126F;
	@%p17 bra 	$L__BB4_43;
	atom.shared.add.u32 	%r53, [_ZZ27medusa_build_candidates_f32E7s_count], 1;
	setp.ge.u32 	%p18, %r53, %r3;
	@%p18 bra 	$L__BB4_43;
	setp.lt.u32 	%p19, %r1, 16;
	add.s32 	%r165, %r53, %r21;
	mul.wide.u32 	%rd67, %r165, 4;
	add.s64 	%rd68, %rd4, %rd67;
	st.global.f32 	[%rd68], %f51;
	mul.lo.s32 	%r54, %r165, %r1;
	mov.b32 	%r252, 0;
	@%p19 bra 	$L__BB4_33;
	mov.b32 	%r250, 0;
$L__BB4_32:
	.pragma "nounroll";
	mul.wide.u32 	%rd69, %r250, 4;
	add.s64 	%rd70, %rd5, %rd69;
	ld.local.v4.u32 	{%r167, %r168, %r169, %r170}, [%rd70];
	add.s32 	%r171, %r250, %r54;
	mul.wide.u32 	%rd71, %r171, 4;
	add.s64 	%rd72, %rd3, %rd71;
	st.global.u32 	[%rd72], %r167;
	add.s32 	%r172, %r171, 1;
	mul.wide.u32 	%rd73, %r172, 4;
	add.s64 	%rd74, %rd3, %rd73;
	st.global.u32 	[%rd74], %r168;
	add.s32 	%r173, %r171, 2;
	mul.wide.u32 	%rd75, %r173, 4;
	add.s64 	%rd76, %rd3, %rd75;
	st.global.u32 	[%rd76], %r169;
	add.s32 	%r174, %r171, 3;
	mul.wide.u32 	%rd77, %r174, 4;
	add.s64 	%rd78, %rd3, %rd77;
	st.global.u32 	[%rd78], %r170;
	ld.local.v4.u32 	{%r175, %r176, %r177, %r178}, [%rd70+16];
	add.s32 	%r179, %r171, 4;
	mul.wide.u32 	%rd79, %r179, 4;
	add.s64 	%rd80, %rd3, %rd79;
	st.global.u32 	[%rd80], %r175;
	add.s32 	%r180, %r171, 5;
	mul.wide.u32 	%rd81, %r180, 4;
	add.s64 	%rd82, %rd3, %rd81;
	st.global.u32 	[%rd82], %r176;
	add.s32 	%r181, %r171, 6;
	mul.wide.u32 	%rd83, %r181, 4;
	add.s64 	%rd84, %rd3, %rd83;
	st.global.u32 	[%rd84], %r177;
	add.s32 	%r182, %r171, 7;
	mul.wide.u32 	%rd85, %r182, 4;
	add.s64 	%rd86, %rd3, %rd85;
	st.global.u32 	[%rd86], %r178;
	ld.local.v4.u32 	{%r183, %r184, %r185, %r186}, [%rd70+32];
	add.s32 	%r187, %r171, 8;
	mul.wide.u32 	%rd87, %r187, 4;
	add.s64 	%rd88, %rd3, %rd87;
	st.global.u32 	[%rd88], %r183;
	add.s32 	%r188, %r171, 9;
	mul.wide.u32 	%rd89, %r188, 4;
	add.s64 	%rd90, %rd3, %rd89;
	st.global.u32 	[%rd90], %r184;
	add.s32 	%r189, %r171, 10;
	mul.wide.u32 	%rd91, %r189, 4;
	add.s64 	%rd92, %rd3, %rd91;
	st.global.u32 	[%rd92], %r185;
	add.s32 	%r190, %r171, 11;
	mul.wide.u32 	%rd93, %r190, 4;
	add.s64 	%rd94, %rd3, %rd93;
	st.global.u32 	[%rd94], %r186;
	ld.local.v4.u32 	{%r191, %r192, %r193, %r194}, [%rd70+48];
	add.s32 	%r195, %r171, 12;
	mul.wide.u32 	%rd95, %r195, 4;
	add.s64 	%rd96, %rd3, %rd95;
	st.global.u32 	[%rd96], %r191;
	add.s32 	%r196, %r171, 13;
	mul.wide.u32 	%rd97, %r196, 4;
	add.s64 	%rd98, %rd3, %rd97;
	st.global.u32 	[%rd98], %r192;
	add.s32 	%r197, %r171, 14;
	mul.wide.u32 	%rd99, %r197, 4;
	add.s64 	%rd100, %rd3, %rd99;
	st.global.u32 	[%rd100], %r193;
	add.s32 	%r198, %r171, 15;
	mul.wide.u32 	%rd101, %r198, 4;
	add.s64 	%rd102, %rd3, %rd101;
	st.global.u32 	[%rd102], %r194;
	add.s32 	%r250, %r250, 16;
	setp.ne.s32 	%p20, %r250, %r34;
	mov.u32 	%r252, %r34;
	@%p20 bra 	$L__BB4_32;
$L__BB4_33:
	setp.eq.s32 	%p21, %r30, 0;
	@%p21 bra 	$L__BB4_43;
	setp.lt.u32 	%p22, %r31, 7;
	@%p22 bra 	$L__BB4_36;
	mul.wide.u32 	%rd103, %r252, 4;
	add.s64 	%rd104, %rd5, %rd103;
	ld.local.u32 	%r199, [%rd104];
	add.s32 	%r200, %r252, %r54;
	mul.wide.u32 	%rd105, %r200, 4;
	add.s64 	%rd106, %rd3, %rd105;
	st.global.u32 	[%rd106], %r199;
	ld.local.u32 	%r201, [%rd104+4];
	add.s32 	%r202, %r200, 1;
	mul.wide.u32 	%rd107, %r202, 4;
	add.s64 	%rd108, %rd3, %rd107;
	st.global.u32 	[%rd108], %r201;
	ld.local.u32 	%r203, [%rd104+8];
	add.s32 	%r204, %r200, 2;
	mul.wide.u32 	%rd109, %r204, 4;
	add.s64 	%rd110, %rd3, %rd109;
	st.global.u32 	[%rd110], %r203;
	ld.local.u32 	%r205, [%rd104+12];
	add.s32 	%r206, %r200, 3;
	mul.wide.u32 	%rd111, %r206, 4;
	add.s64 	%rd112, %rd3, %rd111;
	st.global.u32 	[%rd112], %r205;
	ld.local.u32 	%r207, [%rd104+16];
	add.s32 	%r208, %r200, 4;
	mul.wide.u32 	%rd113, %r208, 4;
	add.s64 	%rd114, %rd3, %rd113;
	st.global.u32 	[%rd114], %r207;
	ld.local.u32 	%r209, [%rd104+20];
	add.s32 	%r210, %r200, 5;
	mul.wide.u32 	%rd115, %r210, 4;
	add.s64 	%rd116, %rd3, %rd115;
	st.global.u32 	[%rd116], %r209;
	ld.local.u32 	%r211, [%rd104+24];
	add.s32 	%r212, %r200, 6;
	mul.wide.u32 	%rd117, %r212, 4;
	add.s64 	%rd118, %rd3, %rd117;
	st.global.u32 	[%rd118], %r211;
	ld.local.u32 	%r213, [%rd104+28];
	add.s32 	%r214, %r200, 7;
	mul.wide.u32 	%rd119, %r214, 4;
	add.s64 	%rd120, %rd3, %rd119;
	st.global.u32 	[%rd120], %r213;
	add.s32 	%r252, %r252, 8;
$L__BB4_36:
	@%p12 bra 	$L__BB4_43;
	setp.lt.u32 	%p24, %r28, 3;
	@%p24 bra 	$L__BB4_39;
	mul.wide.u32 	%rd121, %r252, 4;
	add.s64 	%rd122, %rd5, %rd121;
	ld.local.u32 	%r215, [%rd122];
	add.s32 	%r216, %r252, %r54;
	mul.wide.u32 	%rd123, %r216, 4;
	add.s64 	%rd124, %rd3, %rd123;
	st.global.u32 	[%rd124], %r215;
	ld.local.u32 	%r217, [%rd122+4];
	add.s32 	%r218, %r216, 1;
	mul.wide.u32 	%rd125, %r218, 4;
	add.s64 	%rd126, %rd3, %rd125;
	st.global.u32 	[%rd126], %r217;
	ld.local.u32 	%r219, [%rd122+8];
	add.s32 	%r220, %r216, 2;
	mul.wide.u32 	%rd127, %r220, 4;
	add.s64 	%rd128, %rd3, %rd127;
	st.global.u32 	[%rd128], %r219;
	ld.local.u32 	%r221, [%rd122+12];
	add.s32 	%r222, %r216, 3;
	mul.wide.u32 	%rd129, %r222, 4;
	add.s64 	%rd130, %rd3, %rd129;
	st.global.u32 	[%rd130], %r221;
	add.s32 	%r252, %r252, 4;
$L__BB4_39:
	setp.eq.s32 	%p25, %r29, 0;
	@%p25 bra 	$L__BB4_43;
	setp.eq.s32 	%p26, %r29, 1;
	mul.wide.u32 	%rd131, %r252, 4;
	add.s64 	%rd9, %rd5, %rd131;
	ld.local.u32 	%r223, [%rd9];
	add.s32 	%r62, %r252, %r54;
	mul.wide.u32 	%rd132, %r62, 4;
	add.s64 	%rd133, %rd3, %rd132;
	st.global.u32 	[%rd133], %r223;
	@%p26 bra 	$L__BB4_43;
	setp.eq.s32 	%p27, %r29, 2;
	ld.local.u32 	%r224, [%rd9+4];
	add.s32 	%r225, %r62, 1;
	mul.wide.u32 	%rd134, %r225, 4;
	add.s64 	%rd135, %rd3, %rd134;
	st.global.u32 	[%rd135], %r224;
	@%p27 bra 	$L__BB4_43;
	ld.local.u32 	%r226, [%rd9+8];
	add.s32 	%r227, %r62, 2;
	mul.wide.u32 	%rd136, %r227, 4;
	add.s64 	%rd137, %rd3, %rd136;
	st.global.u32 	[%rd137], %r226;
$L__BB4_43:
	add.s32 	%r240, %r240, %r22;
	setp.lt.u32 	%p28, %r240, %r73;
	@%p28 bra 	$L__BB4_17;
$L__BB4_44:
	setp.ne.s32 	%p31, %r5, 0;
	bar.sync 	0;
	@%p31 bra 	$L__BB4_46;
	ld.shared.u32 	%r230, [_ZZ27medusa_build_candidates_f32E7s_count];
	min.u32 	%r231, %r230, %r3;
	cvta.to.global.u64 	%rd140, %rd10;
	mul.wide.u32 	%rd141, %r4, 4;
	add.s64 	%rd142, %rd140, %rd141;
	st.global.u32 	[%rd142], %r231;
$L__BB4_46:
	ret;

}
	// .globl	medusa_build_candidates_f16
.visible .entry medusa_build_candidates_f16(
	.param .u64 .ptr .align 1 medusa_build_candidates_f16_param_0,
	.param .u64 .ptr .align 1 medusa_build_candidates_f16_param_1,
	.param .u64 .ptr .align 1 medusa_build_candidates_f16_param_2,
	.param .u64 .ptr .align 1 medusa_build_candidates_f16_param_3,
	.param .u64 .ptr .align 1 medusa_build_candidates_f16_param_4,
	.param .align 4 .b8 medusa_build_candidates_f16_param_5[16]
)
{
	.local .align 16 .b8 	__local_depot5[32];
	.reg .b64 	%SP;
	.reg .b64 	%SPL;
	.reg .pred 	%p<32>;
	.reg .b16 	%rs<18>;
	.reg .b32 	%r<253>;
	.reg .b32 	%f<54>;
	.reg .b64 	%rd<159>;
	// demoted variable
	.shared .align 4 .u32 _ZZ27medusa_build_candidates_f16E7s_count;
	mov.u64 	%SPL, __local_depot5;
	ld.param.u32 	%r1, [medusa_build_candidates_f16_param_5+4];
	ld.param.u32 	%r2, [medusa_build_candidates_f16_param_5+8];
	ld.param.u32 	%r3, [medusa_build_candidates_f16_param_5+12];
	ld.param.u32 	%r64, [medusa_build_candidates_f16_param_5];
	ld.param.u64 	%rd11, [medusa_build_candidates_f16_param_0];
	ld.param.u64 	%rd12, [medusa_build_candidates_f16_param_1];
	ld.param.u64 	%rd13, [medusa_build_candidates_f16_param_2];
	ld.param.u64 	%rd14, [medusa_build_candidates_f16_param_3];
	ld.param.u64 	%rd10, [medusa_build_candidates_f16_param_4];
	cvta.to.global.u64 	%rd1, %rd12;
	cvta.to.global.u64 	%rd2, %rd11;
	cvta.to.global.u64 	%rd3, %rd13;
	cvta.to.global.u64 	%rd4, %rd14;
	add.u64 	%rd5, %SPL, 0;
	mov.u32 	%r4, %ctaid.x;
	setp.ge.u32 	%p1, %r4, %r64;
	@%p1 bra 	$L__BB5_46;
	mov.u32 	%r5, %tid.x;
	setp.eq.s32 	%p2, %r1, 0;
	mov.b32 	%r237, 1;
	@%p2 bra 	$L__BB5_8;
	and.b32  	%r6, %r1, 3;
	setp.lt.u32 	%p3, %r1, 4;
	mov.b32 	%r237, 1;
	@%p3 bra 	$L__BB5_5;
	and.b32  	%r7, %r1, -4;
	mul.lo.s32 	%r70, %r2, %r2;
	mul.lo.s32 	%r8, %r70, %r70;
	mov.b32 	%r232, 0;
	mov.b32 	%r237, 1;
$L__BB5_4:
	mul.lo.s32 	%r237, %r237, %r8;
	add.s32 	%r232, %r232, 4;
	setp.ne.s32 	%p4, %r232, %r7;
	@%p4 bra 	$L__BB5_4;
$L__BB5_5:
	setp.eq.s32 	%p5, %r6, 0;
	@%p5 bra 	$L__BB5_8;
	mov.b32 	%r236, 0;
$L__BB5_7:
	.pragma "nounroll";
	mul.lo.s32 	%r237, %r237, %r2;
	add.s32 	%r236, %r236, 1;
	setp.ne.s32 	%p6, %r236, %r6;
	@%p6 bra 	$L__BB5_7;
$L__BB5_8:
	setp.ne.s32 	%p7, %r5, 0;
	@%p7 bra 	$L__BB5_10;
	mov.b32 	%r72, 0;
	st.shared.u32 	[_ZZ27medusa_build_candidates_f16E7s_count], %r72;
$L__BB5_10:
	bar.sync 	0;
	min.u32 	%r73, %r237, %r3;
	setp.le.u32 	%p8, %r73, %r5;
	@%p8 bra 	$L__BB5_44;
	setp.ne.s32 	%p9, %r1, 0;
	mul.lo.s32 	%r20, %r1, %r4;
	mul.lo.s32 	%r21, %r3, %r4;
	mov.u32 	%r22, %ntid.x;
	@%p9 bra 	$L__BB5_16;
	mov.u32 	%r238, %r5;
$L__BB5_13:
	atom.shared.add.u32 	%r25, [_ZZ27medusa_build_candidates_f16E7s_count], 1;
	setp.ge.u32 	%p29, %r25, %r3;
	@%p29 bra 	$L__BB5_15;
	mov.f32 	%f45, 0f3F800000;
	// begin inline asm
	{  cvt.rn.f16.f32 %rs17, %f45;}

	// end inline asm
	add.s32 	%r228, %r25, %r21;
	mul.wide.u32 	%rd153, %r228, 2;
	add.s64 	%rd154, %rd4, %rd153;
	st.global.u16 	[%rd154], %rs17;
$L__BB5_15:
	add.s32 	%r238, %r238, %r22;
	setp.lt.u32 	%p30, %r238, %r73;
	@%p30 bra 	$L__BB5_13;
	bra.uni 	$L__BB5_44;
$L__BB5_16:
	and.b32  	%r27, %r1, 7;
	add.s32 	%r28, %r27, -1;
	and.b32  	%r29, %r1, 3;
	and.b32  	%r30, %r1, 15;
	add.s32 	%r31, %r30, -1;
	and.b32  	%r32, %r1, -8;
	and.b32  	%r33, %r1, 1;
	and.b32  	%r34, %r1, -16;
	neg.s32 	%r35, %r32;
	mov.u32 	%r239, %r5;
$L__BB5_17:
	setp.lt.u32 	%p10, %r1, 8;
	mov.f32 	%f53, 0f3F800000;
	mov.b32 	%r245, 0;
	mov.u32 	%r244, %r239;
	@%p10 bra 	$L__BB5_20;
	add.s64 	%rd158, %rd5, 16;
	mov.f32 	%f53, 0f3F800000;
	mov.b32 	%r241, 0;
	mov.u32 	%r240, %r35;
	mov.u32 	%r244, %r239;
$L__BB5_19:
	.pragma "nounroll";
	div.u32 	%r76, %r244, %r2;
	mul.lo.s32 	%r77, %r76, %r2;
	sub.s32 	%r78, %r244, %r77;
	add.s32 	%r79, %r241, %r20;
	mul.lo.s32 	%r80, %r79, %r2;
	add.s32 	%r81, %r78, %r80;
	mul.wide.u32 	%rd16, %r81, 4;
	add.s64 	%rd17, %rd2, %rd16;
	ld.global.nc.u32 	%r82, [%rd17];
	mul.wide.u32 	%rd18, %r81, 2;
	add.s64 	%rd19, %rd1, %rd18;
	ld.global.nc.u16 	%rs1, [%rd19];
	// begin inline asm
	{  cvt.f32.f16 %f16, %rs1;}

	// end inline asm
	mul.f32 	%f24, %f53, %f16;
	div.u32 	%r83, %r76, %r2;
	mul.lo.s32 	%r84, %r83, %r2;
	sub.s32 	%r85, %r76, %r84;
	add.s32 	%r86, %r80, %r2;
	add.s32 	%r87, %r85, %r86;
	mul.wide.u32 	%rd20, %r87, 4;
	add.s64 	%rd21, %rd2, %rd20;
	ld.global.nc.u32 	%r88, [%rd21];
	mul.wide.u32 	%rd22, %r87, 2;
	add.s64 	%rd23, %rd1, %rd22;
	ld.global.nc.u16 	%rs2, [%rd23];
	// begin inline asm
	{  cvt.f32.f16 %f17, %rs2;}

	// end inline asm
	mul.f32 	%f25, %f24, %f17;
	div.u32 	%r89, %r83, %r2;
	mul.lo.s32 	%r90, %r89, %r2;
	sub.s32 	%r91, %r83, %r90;
	add.s32 	%r92, %r79, 2;
	mad.lo.s32 	%r93, %r92, %r2, %r91;
	mul.wide.u32 	%rd24, %r93, 4;
	add.s64 	%rd25, %rd2, %rd24;
	ld.global.nc.u32 	%r94, [%rd25];
	mul.wide.u32 	%rd26, %r93, 2;
	add.s64 	%rd27, %rd1, %rd26;
	ld.global.nc.u16 	%rs3, [%rd27];
	// begin inline asm
	{  cvt.f32.f16 %f18, %rs3;}

	// end inline asm
	mul.f32 	%f26, %f25, %f18;
	div.u32 	%r95, %r89, %r2;
	mul.lo.s32 	%r96, %r95, %r2;
	sub.s32 	%r97, %r89, %r96;
	add.s32 	%r98, %r79, 3;
	mad.lo.s32 	%r99, %r98, %r2, %r97;
	mul.wide.u32 	%rd28, %r99, 4;
	add.s64 	%rd29, %rd2, %rd28;
	ld.global.nc.u32 	%r100, [%rd29];
	st.local.v4.u32 	[%rd158+-16], {%r82, %r88, %r94, %r100};
	mul.wide.u32 	%rd30, %r99, 2;
	add.s64 	%rd31, %rd1, %rd30;
	ld.global.nc.u16 	%rs4, [%rd31];
	// begin inline asm
	{  cvt.f32.f16 %f19, %rs4;}

	// end inline asm
	mul.f32 	%f27, %f26, %f19;
	div.u32 	%r101, %r95, %r2;
	mul.lo.s32 	%r102, %r101, %r2;
	sub.s32 	%r103, %r95, %r102;
	add.s32 	%r104, %r79, 4;
	mad.lo.s32 	%r105, %r104, %r2, %r103;
	mul.wide.u32 	%rd32, %r105, 4;
	add.s64 	%rd33, %rd2, %rd32;
	ld.global.nc.u32 	%r106, [%rd33];
	mul.wide.u32 	%rd34, %r105, 2;
	add.s64 	%rd35, %rd1, %rd34;
	ld.global.nc.u16 	%rs5, [%rd35];
	// begin inline asm
	{  cvt.f32.f16 %f20, %rs5;}

	// end inline asm
	mul.f32 	%f28, %f27, %f20;
	div.u32 	%r107, %r101, %r2;
	mul.lo.s32 	%r108, %r107, %r2;
	sub.s32 	%r109, %r101, %r108;
	add.s32 	%r110, %r79, 5;
	mad.lo.s32 	%r111, %r110, %r2, %r109;
	mul.wide.u32 	%rd36, %r111, 4;
	add.s64 	%rd37, %rd2, %rd36;
	ld.global.nc.u32 	%r112, [%rd37];
	mul.wide.u32 	%rd38, %r111, 2;
	add.s64 	%rd39, %rd1, %rd38;
	ld.global.nc.u16 	%rs6, [%rd39];
	// begin inline asm
	{  cvt.f32.f16 %f21, %rs6;}

	// end inline asm
	mul.f32 	%f29, %f28, %f21;
	div.u32 	%r113, %r107, %r2;
	mul.lo.s32 	%r114, %r113, %r2;
	sub.s32 	%r115, %r107, %r114;
	add.s32 	%r116, %r79, 6;
	mad.lo.s32 	%r117, %r116, %r2, %r115;
	mul.wide.u32 	%rd40, %r117, 4;
	add.s64 	%rd41, %rd2, %rd40;
	ld.global.nc.u32 	%r118, [%rd41];
	mul.wide.u32 	%rd42, %r117, 2;
	add.s64 	%rd43, %rd1, %rd42;
	ld.global.nc.u16 	%rs7, [%rd43];
	// begin inline asm
	{  cvt.f32.f16 %f22, %rs7;}

	// end inline asm
	mul.f32 	%f30, %f29, %f22;
	div.u32 	%r244, %r113, %r2;
	mul.lo.s32 	%r119, %r244, %r2;
	sub.s32 	%r120, %r113, %r119;
	add.s32 	%r121, %r79, 7;
	mad.lo.s32 	%r122, %r121, %r2, %r120;
	mul.wide.u32 	%rd44, %r122, 4;
	add.s64 	%rd45, %rd2, %rd44;
	ld.global.nc.u32 	%r123, [%rd45];
	st.local.v4.u32 	[%rd158], {%r106, %r112, %r118, %r123};
	mul.wide.u32 	%rd46, %r122, 2;
	add.s64 	%rd47, %rd1, %rd46;
	ld.global.nc.u16 	%rs8, [%rd47];
	// begin inline asm
	{  cvt.f32.f16 %f23, %rs8;}

	// end inline asm
	mul.f32 	%f53, %f30, %f23;
	add.s32 	%r241, %r241, 8;
	add.s32 	%r240, %r240, 8;
	add.s64 	%rd158, %rd158, 32;
	setp.ne.s32 	%p11, %r240, 0;
	mov.u32 	%r245, %r32;
	@%p11 bra 	$L__BB5_19;
$L__BB5_20:
	setp.eq.s32 	%p12, %r27, 0;
	@%p12 bra 	$L__BB5_28;
	setp.lt.u32 	%p13, %r28, 3;
	@%p13 bra 	$L__BB5_23;
	div.u32 	%r124, %r244, %r2;
	mul.lo.s32 	%r125, %r124, %r2;
	sub.s32 	%r126, %r244, %r125;
	add.s32 	%r127, %r245, %r20;
	mul.lo.s32 	%r128, %r127, %r2;
	add.s32 	%r129, %r126, %r128;
	mul.wide.u32 	%rd48, %r129, 4;
	add.s64 	%rd49, %rd2, %rd48;
	ld.global.nc.u32 	%r130, [%rd49];
	mul.wide.u32 	%rd50, %r245, 4;
	add.s64 	%rd51, %rd5, %rd50;
	st.local.u32 	[%rd51], %r130;
	mul.wide.u32 	%rd52, %r129, 2;
	add.s64 	%rd53, %rd1, %rd52;
	ld.global.nc.u16 	%rs9, [%rd53];
	// begin inline asm
	{  cvt.f32.f16 %f32, %rs9;}

	// end inline asm
	mul.f32 	%f36, %f53, %f32;
	div.u32 	%r131, %r124, %r2;
	mul.lo.s32 	%r132, %r131, %r2;
	sub.s32 	%r133, %r124, %r132;
	add.s32 	%r134, %r128, %r2;
	add.s32 	%r135, %r133, %r134;
	mul.wide.u32 	%rd54, %r135, 4;
	add.s64 	%rd55, %rd2, %rd54;
	ld.global.nc.u32 	%r136, [%rd55];
	st.local.u32 	[%rd51+4], %r136;
	mul.wide.u32 	%rd56, %r135, 2;
	add.s64 	%rd57, %rd1, %rd56;
	ld.global.nc.u16 	%rs10, [%rd57];
	// begin inline asm
	{  cvt.f32.f16 %f33, %rs10;}

	// end inline asm
	mul.f32 	%f37, %f36, %f33;
	div.u32 	%r137, %r131, %r2;
	mul.lo.s32 	%r138, %r137, %r2;
	sub.s32 	%r139, %r131, %r138;
	add.s32 	%r140, %r127, 2;
	mad.lo.s32 	%r141, %r140, %r2, %r139;
	mul.wide.u32 	%rd58, %r141, 4;
	add.s64 	%rd59, %rd2, %rd58;
	ld.global.nc.u32 	%r142, [%rd59];
	st.local.u32 	[%rd51+8], %r142;
	mul.wide.u32 	%rd60, %r141, 2;
	add.s64 	%rd61, %rd1, %rd60;
	ld.global.nc.u16 	%rs11, [%rd61];
	// begin inline asm
	{  cvt.f32.f16 %f34, %rs11;}

	// end inline asm
	mul.f32 	%f38, %f37, %f34;
	div.u32 	%r244, %r137, %r2;
	mul.lo.s32 	%r143, %r244, %r2;
	sub.s32 	%r144, %r137, %r143;
	add.s32 	%r145, %r127, 3;
	mad.lo.s32 	%r146, %r145, %r2, %r144;
	mul.wide.u32 	%rd62, %r146, 4;
	add.s64 	%rd63, %rd2, %rd62;
	ld.global.nc.u32 	%r147, [%rd63];
	st.local.u32 	[%rd51+12], %r147;
	mul.wide.u32 	%rd64, %r146, 2;
	add.s64 	%rd65, %rd1, %rd64;
	ld.global.nc.u16 	%rs12, [%rd65];
	// begin inline asm
	{  cvt.f32.f16 %f35, %rs12;}

	// end inline asm
	mul.f32 	%f53, %f38, %f35;
	add.s32 	%r245, %r245, 4;
$L__BB5_23:
	setp.eq.s32 	%p14, %r29, 0;
	@%p14 bra 	$L__BB5_28;
	setp.eq.s32 	%p15, %r29, 1;
	@%p15 bra 	$L__BB5_26;
	div.u32 	%r148, %r244, %r2;
	mul.lo.s32 	%r149, %r148, %r2;
	sub.s32 	%r150, %r244, %r149;
	add.s32 	%r151, %r245, %r20;
	mul.lo.s32 	%r152, %r151, %r2;
	add.s32 	%r153, %r150, %r152;
	mul.wide.u32 	%rd66, %r153, 4;
	add.s64 	%rd67, %rd2, %rd66;
	ld.global.nc.u32 	%r154, [%rd67];
	mul.wide.u32 	%rd68, %r245, 4;
	add.s64 	%rd69, %rd5, %rd68;
	st.local.u32 	[%rd69], %r154;
	mul.wide.u32 	%rd70, %r153, 2;
	add.s64 	%rd71, %rd1, %rd70;
	ld.global.nc.u16 	%rs13, [%rd71];
	// begin inline asm
	{  cvt.f32.f16 %f40, %rs13;}

	// end inline asm
	mul.f32 	%f42, %f53, %f40;
	div.u32 	%r244, %r148, %r2;
	mul.lo.s32 	%r155, %r244, %r2;
	sub.s32 	%r156, %r148, %r155;
	add.s32 	%r157, %r152, %r2;
	add.s32 	%r158, %r156, %r157;
	mul.wide.u32 	%rd72, %r158, 4;
	add.s64 	%rd73, %rd2, %rd72;
	ld.global.nc.u32 	%r159, [%rd73];
	st.local.u32 	[%rd69+4], %r159;
	mul.wide.u32 	%rd74, %r158, 2;
	add.s64 	%rd75, %rd1, %rd74;
	ld.global.nc.u16 	%rs14, [%rd75];
	// begin inline asm
	{  cvt.f32.f16 %f41, %rs14;}

	// end inline asm
	mul.f32 	%f53, %f42, %f41;
	add.s32 	%r245, %r245, 2;
$L__BB5_26:
	setp.eq.s32 	%p16, %r33, 0;
	@%p16 bra 	$L__BB5_28;
	rem.u32 	%r160, %r244, %r2;
	add.s32 	%r161, %r245, %r20;
	mad.lo.s32 	%r162, %r161, %r2, %r160;
	mul.wide.u32 	%rd76, %r162, 4;
	add.s64 	%rd77, %rd2, %rd76;
	ld.global.nc.u32 	%r163, [%rd77];
	mul.wide.u32 	%rd78, %r245, 4;
	add.s64 	%rd79, %rd5, %rd78;
	st.local.u32 	[%rd79], %r163;
	mul.wide.u32 	%rd80, %r162, 2;
	add.s64 	%rd81, %rd1, %rd80;
	ld.global.nc.u16 	%rs15, [%rd81];
	// begin inline asm
	{  cvt.f32.f16 %f43, %rs15;}

	// end inline asm
	mul.f32 	%f53, %f53, %f43;
$L__BB5_28:
	setp.leu.f32 	%p17, %f53, 0f3A83126F;
	@%p17 bra 	$L__BB5_43;
	atom.shared.add.u32 	%r53, [_ZZ27medusa_build_candidates_f16E7s_count], 1;
	setp.ge.u32 	%p18, %r53, %r3;
	@%p18 bra 	$L__BB5_43;
	setp.lt.u32 	%p19, %r1, 16;
	// begin inline asm
	{  cvt.rn.f16.f32 %rs16, %f53;}

	// end inline asm
	add.s32 	%r165, %r53, %r21;
	mul.wide.u32 	%rd82, %r165, 2;
	add.s64 	%rd83, %rd4, %rd82;
	st.global.u16 	[%rd83], %rs16;
	mul.lo.s32 	%r54, %r165, %r1;
	mov.b32 	%r251, 0;
	@%p19 bra 	$L__BB5_33;
	mov.b32 	%r249, 0;
$L__BB5_32:
	.pragma "nounroll";
	mul.wide.u32 	%rd84, %r249, 4;
	add.s64 	%rd85, %rd5, %rd84;
	ld.local.v4.u32 	{%r167, %r168, %r169, %r170}, [%rd85];
	add.s32 	%r171, %r249, %r54;
	mul.wide.u32 	%rd86, %r171, 4;
	add.s64 	%rd87, %rd3, %rd86;
	st.global.u32 	[%rd87], %r167;
	add.s32 	%r172, %r171, 1;
	mul.wide.u32 	%rd88, %r172, 4;
	add.s64 	%rd89, %rd3, %rd88;
	st.global.u32 	[%rd89], %r168;
	add.s32 	%r173, %r171, 2;
	mul.wide.u32 	%rd90, %r173, 4;
	add.s64 	%rd91, %rd3, %rd90;
	st.global.u32 	[%rd91], %r169;
	add.s32 	%r174, %r171, 3;
	mul.wide.u32 	%rd92, %r174, 4;
	add.s64 	%rd93, %rd3, %rd92;
	st.global.u32 	[%rd93], %r170;
	ld.local.v4.u32 	{%r175, %r176, %r177, %r178}, [%rd85+16];
	add.s32 	%r179, %r171, 4;
	mul.wide.u32 	%rd94, %r179, 4;
	add.s64 	%rd95, %rd3, %rd94;
	st.global.u32 	[%rd95], %r175;
	add.s32 	%r180, %r171, 5;
	mul.wide.u32 	%rd96, %r180, 4;
	add.s64 	%rd97, %rd3, %rd96;
	st.global.u32 	[%rd97], %r176;
	add.s32 	%r181, %r171, 6;
	mul.wide.u32 	%rd98, %r181, 4;
	add.s64 	%rd99, %rd3, %rd98;
	st.global.u32 	[%rd99], %r177;
	add.s32 	%r182, %r171, 7;
	mul.wide.u32 	%rd100, %r182, 4;
	add.s64 	%rd101, %rd3, %rd100;
	st.global.u32 	[%rd101], %r178;
	ld.local.v4.u32 	{%r183, %r184, %r185, %r186}, [%rd85+32];
	add.s32 	%r187, %r171, 8;
	mul.wide.u32 	%rd102, %r187, 4;
	add.s64 	%rd103, %rd3, %rd102;
	st.global.u32 	[%rd103], %r183;
	add.s32 	%r188, %r171, 9;
	mul.wide.u32 	%rd104, %r188, 4;
	add.s64 	%rd105, %rd3, %rd104;
	st.global.u32 	[%rd105], %r184;
	add.s32 	%r189, %r171, 10;
	mul.wide.u32 	%rd106, %r189, 4;
	add.s64 	%rd107, %rd3, %rd106;
	st.global.u32 	[%rd107], %r185;
	add.s32 	%r190, %r171, 11;
	mul.wide.u32 	%rd108, %r190, 4;
	add.s64 	%rd109, %rd3, %rd108;
	st.global.u32 	[%rd109], %r186;
	ld.local.v4.u32 	{%r191, %r192, %r193, %r194}, [%rd85+48];
	add.s32 	%r195, %r171, 12;
	mul.wide.u32 	%rd110, %r195, 4;
	add.s64 	%rd111, %rd3, %rd110;
	st.global.u32 	[%rd111], %r191;
	add.s32 	%r196, %r171, 13;
	mul.wide.u32 	%rd112, %r196, 4;
	add.s64 	%rd113, %rd3, %rd112;
	st.global.u32 	[%rd113], %r192;
	add.s32 	%r197, %r171, 14;
	mul.wide.u32 	%rd114, %r197, 4;
	add.s64 	%rd115, %rd3, %rd114;
	st.global.u32 	[%rd115], %r193;
	add.s32 	%r198, %r171, 15;
	mul.wide.u32 	%rd116, %r198, 4;
	add.s64 	%rd117, %rd3, %rd116;
	st.global.u32 	[%rd117], %r194;
	add.s32 	%r249, %r249, 16;
	setp.ne.s32 	%p20, %r249, %r34;
	mov.u32 	%r251, %r34;
	@%p20 bra 	$L__BB5_32;
$L__BB5_33:
	setp.eq.s32 	%p21, %r30, 0;
	@%p21 bra 	$L__BB5_43;
	setp.lt.u32 	%p22, %r31, 7;
	@%p22 bra 	$L__BB5_36;
	mul.wide.u32 	%rd118, %r251, 4;
	add.s64 	%rd119, %rd5, %rd118;
	ld.local.u32 	%r199, [%rd119];
	add.s32 	%r200, %r251, %r54;
	mul.wide.u32 	%rd120, %r200, 4;
	add.s64 	%rd121, %rd3, %rd120;
	st.global.u32 	[%rd121], %r199;
	ld.local.u32 	%r201, [%rd119+4];
	add.s32 	%r202, %r200, 1;
	mul.wide.u32 	%rd122, %r202, 4;
	add.s64 	%rd123, %rd3, %rd122;
	st.global.u32 	[%rd123], %r201;
	ld.local.u32 	%r203, [%rd119+8];
	add.s32 	%r204, %r200, 2;
	mul.wide.u32 	%rd124, %r204, 4;
	add.s64 	%rd125, %rd3, %rd124;
	st.global.u32 	[%rd125], %r203;
	ld.local.u32 	%r205, [%rd119+12];
	add.s32 	%r206, %r200, 3;
	mul.wide.u32 	%rd126, %r206, 4;
	add.s64 	%rd127, %rd3, %rd126;
	st.global.u32 	[%rd127], %r205;
	ld.local.u32 	%r207, [%rd119+16];
	add.s32 	%r208, %r200, 4;
	mul.wide.u32 	%rd128, %r208, 4;
	add.s64 	%rd129, %rd3, %rd128;
	st.global.u32 	[%rd129], %r207;
	ld.local.u32 	%r209, [%rd119+20];
	add.s32 	%r210, %r200, 5;
	mul.wide.u32 	%rd130, %r210, 4;
	add.s64 	%rd131, %rd3, %rd130;
	st.global.u32 	[%rd131], %r209;
	ld.local.u32 	%r211, [%rd119+24];
	add.s32 	%r212, %r200, 6;
	mul.wide.u32 	%rd132, %r212, 4;
	add.s64 	%rd133, %rd3, %rd132;
	st.global.u32 	[%rd133], %r211;
	ld.local.u32 	%r213, [%rd119+28];
	add.s32 	%r214, %r200, 7;
	mul.wide.u32 	%rd134, %r214, 4;
	add.s64 	%rd135, %rd3, %rd134;
	st.global.u32 	[%rd135], %r213;
	add.s32 	%r251, %r251, 8;
$L__BB5_36:
	@%p12 bra 	$L__BB5_43;
	setp.lt.u32 	%p24, %r28, 3;
	@%p24 bra 	$L__BB5_39;
	mul.wide.u32 	%rd136, %r251, 4;
	add.s64 	%rd137, %rd5, %rd136;
	ld.local.u32 	%r215, [%rd137];
	add.s32 	%r216, %r251, %r54;
	mul.wide.u32 	%rd138, %r216, 4;
	add.s64 	%rd139, %rd3, %rd138;
	st.global.u32 	[%rd139], %r215;
	ld.local.u32 	%r217, [%rd137+4];
	add.s32 	%r218, %r216, 1;
	mul.wide.u32 	%rd140, %r218, 4;
	add.s64 	%rd141, %rd3, %rd140;
	st.global.u32 	[%rd141], %r217;
	ld.local.u32 	%r219, [%rd137+8];
	add.s32 	%r220, %r216, 2;
	mul.wide.u32 	%rd142, %r220, 4;
	add.s64 	%rd143, %rd3, %rd142;
	st.global.u32 	[%rd143], %r219;
	ld.local.u32 	%r221, [%rd137+12];
	add.s32 	%r222, %r216, 3;
	mul.wide.u32 	%rd144, %r222, 4;
	add.s64 	%rd145, %rd3, %rd144;
	st.global.u32 	[%rd145], %r221;
	add.s32 	%r251, %r251, 4;
$L__BB5_39:
	setp.eq.s32 	%p25, %r29, 0;
	@%p25 bra 	$L__BB5_43;
	setp.eq.s32 	%p26, %r29, 1;
	mul.wide.u32 	%rd146, %r251, 4;
	add.s64 	%rd9, %rd5, %rd146;
	ld.local.u32 	%r223, [%rd9];
	add.s32 	%r62, %r251, %r54;
	mul.wide.u32 	%rd147, %r62, 4;
	add.s64 	%rd148, %rd3, %rd147;
	st.global.u32 	[%rd148], %r223;
	@%p26 bra 	$L__BB5_43;
	setp.eq.s32 	%p27, %r29, 2;
	ld.local.u32 	%r224, [%rd9+4];
	add.s32 	%r225, %r62, 1;
	mul.wide.u32 	%rd149, %r225, 4;
	add.s64 	%rd150, %rd3, %rd149;
	st.global.u32 	[%rd150], %r224;
	@%p27 bra 	$L__BB5_43;
	ld.local.u32 	%r226, [%rd9+8];
	add.s32 	%r227, %r62, 2;
	mul.wide.u32 	%rd151, %r227, 4;
	add.s64 	%rd152, %rd3, %rd151;
	st.global.u32 	[%rd152], %r226;
$L__BB5_43:
	add.s32 	%r239, %r239, %r22;
	setp.lt.u32 	%p28, %r239, %r73;
	@%p28 bra 	$L__BB5_17;
$L__BB5_44:
	setp.ne.s32 	%p31, %r5, 0;
	bar.sync 	0;
	@%p31 bra 	$L__BB5_46;
	ld.shared.u32 	%r229, [_ZZ27medusa_build_candidates_f16E7s_count];
	min.u32 	%r230, %r229, %r3;
	cvta.to.global.u64 	%rd155, %rd10;
	mul.wide.u32 	%rd156, %r4, 4;
	add.s64 	%rd157, %rd155, %rd156;
	st.global.u32 	[%rd157], %r230;
$L__BB5_46:
	ret;

}
	// .globl	medusa_verify_candidates_f32
.visible .entry medusa_verify_candidates_f32(
	.param .u64 .ptr .align 1 medusa_verify_candidates_f32_param_0,
	.param .u64 .ptr .align 1 medusa_verify_candidates_f32_param_1,
	.param .u64 .ptr .align 1 medusa_verify_candidates_f32_param_2,
	.param .u64 .ptr .align 1 medusa_verify_candidates_f32_param_3,
	.param .align 4 .b8 medusa_verify_candidates_f32_param_4[16]
)
{
	.reg .pred 	%p<50>;
	.reg .b32 	%r<156>;
	.reg .b32 	%f<72>;
	.reg .b64 	%rd<75>;
	// demoted variable
	.shared .align 4 .u32 _ZZ28medusa_verify_candidates_f32E13s_best_length;
	ld.param.u32 	%r1, [medusa_verify_candidates_f32_param_4+4];
	ld.param.u32 	%r2, [medusa_verify_candidates_f32_param_4+8];
	ld.param.u32 	%r43, [medusa_verify_candidates_f32_param_4];
	ld.param.u64 	%rd4, [medusa_verify_candidates_f32_param_0];
	ld.param.u64 	%rd5, [medusa_verify_candidates_f32_param_1];
	ld.param.u64 	%rd3, [medusa_verify_candidates_f32_param_2];
	cvta.to.global.u64 	%rd1, %rd5;
	cvta.to.global.u64 	%rd2, %rd4;
	mov.u32 	%r3, %ctaid.x;
	setp.ge.u32 	%p1, %r3, %r43;
	@%p1 bra 	$L__BB6_24;
	mov.u32 	%r4, %tid.x;
	setp.ne.s32 	%p2, %r4, 0;
	@%p2 bra 	$L__BB6_3;
	mov.b32 	%r44, 0;
	st.shared.u32 	[_ZZ28medusa_verify_candidates_f32E13s_best_length], %r44;
$L__BB6_3:
	bar.sync 	0;
	setp.ge.u32 	%p3, %r4, %r1;
	@%p3 bra 	$L__BB6_22;
	mul.lo.s32 	%r5, %r1, %r3;
	setp.ne.s32 	%p4, %r2, 0;
	mov.u32 	%r6, %ntid.x;
	@%p4 bra 	$L__BB6_7;
	mov.u32 	%r141, %r4;
$L__BB6_6:
	add.s32 	%r136, %r141, %r5;
	mul.wide.u32 	%rd70, %r136, 4;
	add.s64 	%rd71, %rd2, %rd70;
	ld.global.nc.u32 	%r137, [%rd71];
	setp.eq.s32 	%p47, %r137, 0;
	selp.u32 	%r138, 1, 0, %p47;
	atom.shared.max.u32 	%r139, [_ZZ28medusa_verify_candidates_f32E13s_best_length], %r138;
	add.s32 	%r141, %r141, %r6;
	setp.lt.u32 	%p48, %r141, %r1;
	@%p48 bra 	$L__BB6_6;
	bra.uni 	$L__BB6_22;
$L__BB6_7:
	and.b32  	%r9, %r2, 15;
	add.s32 	%r10, %r9, -1;
	and.b32  	%r11, %r2, 7;
	add.s32 	%r12, %r11, -1;
	and.b32  	%r13, %r2, -16;
	and.b32  	%r14, %r2, 3;
	mov.u32 	%r142, %r4;
$L__BB6_8:
	setp.lt.u32 	%p5, %r2, 16;
	add.s32 	%r47, %r142, %r5;
	mul.wide.u32 	%rd6, %r47, 4;
	add.s64 	%rd7, %rd2, %rd6;
	ld.global.nc.u32 	%r16, [%rd7];
	mul.lo.s32 	%r17, %r47, %r2;
	mov.f32 	%f69, 0fFF800000;
	mov.b32 	%r150, 0;
	mov.u32 	%r155, %r150;
	@%p5 bra 	$L__BB6_11;
	mov.f32 	%f69, 0fFF800000;
	mov.b32 	%r155, 0;
	mov.b32 	%r144, 7;
	mov.u32 	%r143, %r17;
$L__BB6_10:
	.pragma "nounroll";
	add.s32 	%r50, %r144, -7;
	mul.wide.u32 	%rd8, %r143, 4;
	add.s64 	%rd9, %rd1, %rd8;
	ld.global.nc.f32 	%f12, [%rd9];
	setp.gt.f32 	%p6, %f12, %f69;
	selp.f32 	%f13, %f12, %f69, %p6;
	selp.b32 	%r51, %r50, %r155, %p6;
	add.s32 	%r52, %r143, 1;
	mul.wide.u32 	%rd10, %r52, 4;
	add.s64 	%rd11, %rd1, %rd10;
	ld.global.nc.f32 	%f14, [%rd11];
	setp.gt.f32 	%p7, %f14, %f13;
	selp.f32 	%f15, %f14, %f13, %p7;
	add.s32 	%r53, %r144, -6;
	selp.b32 	%r54, %r53, %r51, %p7;
	add.s32 	%r55, %r143, 2;
	mul.wide.u32 	%rd12, %r55, 4;
	add.s64 	%rd13, %rd1, %rd12;
	ld.global.nc.f32 	%f16, [%rd13];
	setp.gt.f32 	%p8, %f16, %f15;
	selp.f32 	%f17, %f16, %f15, %p8;
	add.s32 	%r56, %r144, -5;
	selp.b32 	%r57, %r56, %r54, %p8;
	add.s32 	%r58, %r143, 3;
	mul.wide.u32 	%rd14, %r58, 4;
	add.s64 	%rd15, %rd1, %rd14;
	ld.global.nc.f32 	%f18, [%rd15];
	setp.gt.f32 	%p9, %f18, %f17;
	selp.f32 	%f19, %f18, %f17, %p9;
	add.s32 	%r59, %r144, -4;
	selp.b32 	%r60, %r59, %r57, %p9;
	add.s32 	%r61, %r143, 4;
	mul.wide.u32 	%rd16, %r61, 4;
	add.s64 	%rd17, %rd1, %rd16;
	ld.global.nc.f32 	%f20, [%rd17];
	setp.gt.f32 	%p10, %f20, %f19;
	selp.f32 	%f21, %f20, %f19, %p10;
	add.s32 	%r62, %r144, -3;
	selp.b32 	%r63, %r62, %r60, %p10;
	add.s32 	%r64, %r143, 5;
	mul.wide.u32 	%rd18, %r64, 4;
	add.s64 	%rd19, %rd1, %rd18;
	ld.global.nc.f32 	%f22, [%rd19];
	setp.gt.f32 	%p11, %f22, %f21;
	selp.f32 	%f23, %f22, %f21, %p11;
	add.s32 	%r65, %r144, -2;
	selp.b32 	%r66, %r65, %r63, %p11;
	add.s32 	%r67, %r143, 6;
	mul.wide.u32 	%rd20, %r67, 4;
	add.s64 	%rd21, %rd1, %rd20;
	ld.global.nc.f32 	%f24, [%rd21];
	setp.gt.f32 	%p12, %f24, %f23;
	selp.f32 	%f25, %f24, %f23, %p12;
	add.s32 	%r68, %r144, -1;
	selp.b32 	%r69, %r68, %r66, %p12;
	add.s32 	%r70, %r143, 7;
	mul.wide.u32 	%rd22, %r70, 4;
	add.s64 	%rd23, %rd1, %rd22;
	ld.global.nc.f32 	%f26, [%rd23];
	setp.gt.f32 	%p13, %f26, %f25;
	selp.f32 	%f27, %f26, %f25, %p13;
	selp.b32 	%r71, %r144, %r69, %p13;
	add.s32 	%r72, %r143, 8;
	mul.wide.u32 	%rd24, %r72, 4;
	add.s64 	%rd25, %rd1, %rd24;
	ld.global.nc.f32 	%f28, [%rd25];
	setp.gt.f32 	%p14, %f28, %f27;
	selp.f32 	%f29, %f28, %f27, %p14;
	add.s32 	%r73, %r144, 1;
	selp.b32 	%r74, %r73, %r71, %p14;
	add.s32 	%r75, %r143, 9;
	mul.wide.u32 	%rd26, %r75, 4;
	add.s64 	%rd27, %rd1, %rd26;
	ld.global.nc.f32 	%f30, [%rd27];
	setp.gt.f32 	%p15, %f30, %f29;
	selp.f32 	%f31, %f30, %f29, %p15;
	add.s32 	%r76, %r144, 2;
	selp.b32 	%r77, %r76, %r74, %p15;
	add.s32 	%r78, %r143, 10;
	mul.wide.u32 	%rd28, %r78, 4;
	add.s64 	%rd29, %rd1, %rd28;
	ld.global.nc.f32 	%f32, [%rd29];
	setp.gt.f32 	%p16, %f32, %f31;
	selp.f32 	%f33, %f32, %f31, %p16;
	add.s32 	%r79, %r144, 3;
	selp.b32 	%r80, %r79, %r77, %p16;
	add.s32 	%r81, %r143, 11;
	mul.wide.u32 	%rd30, %r81, 4;
	add.s64 	%rd31, %rd1, %rd30;
	ld.global.nc.f32 	%f34, [%rd31];
	setp.gt.f32 	%p17, %f34, %f33;
	selp.f32 	%f35, %f34, %f33, %p17;
	add.s32 	%r82, %r144, 4;
	selp.b32 	%r83, %r82, %r80, %p17;
	add.s32 	%r84, %r143, 12;
	mul.wide.u32 	%rd32, %r84, 4;
	add.s64 	%rd33, %rd1, %rd32;
	ld.global.nc.f32 	%f36, [%rd33];
	setp.gt.f32 	%p18, %f36, %f35;
	selp.f32 	%f37, %f36, %f35, %p18;
	add.s32 	%r85, %r144, 5;
	selp.b32 	%r86, %r85, %r83, %p18;
	add.s32 	%r87, %r143, 13;
	mul.wide.u32 	%rd34, %r87, 4;
	add.s64 	%rd35, %rd1, %rd34;
	ld.global.nc.f32 	%f38, [%rd35];
	setp.gt.f32 	%p19, %f38, %f37;
	selp.f32 	%f39, %f38, %f37, %p19;
	add.s32 	%r88, %r144, 6;
	selp.b32 	%r89, %r88, %r86, %p19;
	add.s32 	%r90, %r143, 14;
	mul.wide.u32 	%rd36, %r90, 4;
	add.s64 	%rd37, %rd1, %rd36;
	ld.global.nc.f32 	%f40, [%rd37];
	setp.gt.f32 	%p20, %f40, %f39;
	selp.f32 	%f41, %f40, %f39, %p20;
	add.s32 	%r91, %r144, 7;
	selp.b32 	%r92, %r91, %r89, %p20;
	add.s32 	%r93, %r143, 15;
	mul.wide.u32 	%rd38, %r93, 4;
	add.s64 	%rd39, %rd1, %rd38;
	ld.global.nc.f32 	%f42, [%rd39];
	setp.gt.f32 	%p21, %f42, %f41;
	selp.f32 	%f69, %f42, %f41, %p21;
	add.s32 	%r94, %r144, 8;
	selp.b32 	%r155, %r94, %r92, %p21;
	add.s32 	%r22, %r144, 16;
	add.s32 	%r143, %r143, 16;
	add.s32 	%r95, %r144, 9;
	setp.ne.s32 	%p22, %r95, %r13;
	mov.u32 	%r144, %r22;
	mov.u32 	%r150, %r13;
	@%p22 bra 	$L__BB6_10;
$L__BB6_11:
	setp.eq.s32 	%p23, %r9, 0;
	@%p23 bra 	$L__BB6_21;
	setp.lt.u32 	%p24, %r10, 7;
	@%p24 bra 	$L__BB6_14;
	add.s32 	%r97, %r17, %r150;
	mul.wide.u32 	%rd40, %r97, 4;
	add.s64 	%rd41, %rd1, %rd40;
	ld.global.nc.f32 	%f43, [%rd41];
	setp.gt.f32 	%p25, %f43, %f69;
	selp.f32 	%f44, %f43, %f69, %p25;
	selp.b32 	%r98, %r150, %r155, %p25;
	add.s32 	%r99, %r150, 1;
	add.s32 	%r100, %r97, 1;
	mul.wide.u32 	%rd42, %r100, 4;
	add.s64 	%rd43, %rd1, %rd42;
	ld.global.nc.f32 	%f45, [%rd43];
	setp.gt.f32 	%p26, %f45, %f44;
	selp.f32 	%f46, %f45, %f44, %p26;
	selp.b32 	%r101, %r99, %r98, %p26;
	add.s32 	%r102, %r150, 2;
	add.s32 	%r103, %r97, 2;
	mul.wide.u32 	%rd44, %r103, 4;
	add.s64 	%rd45, %rd1, %rd44;
	ld.global.nc.f32 	%f47, [%rd45];
	setp.gt.f32 	%p27, %f47, %f46;
	selp.f32 	%f48, %f47, %f46, %p27;
	selp.b32 	%r104, %r102, %r101, %p27;
	add.s32 	%r105, %r150, 3;
	add.s32 	%r106, %r97, 3;
	mul.wide.u32 	%rd46, %r106, 4;
	add.s64 	%rd47, %rd1, %rd46;
	ld.global.nc.f32 	%f49, [%rd47];
	setp.gt.f32 	%p28, %f49, %f48;
	selp.f32 	%f50, %f49, %f48, %p28;
	selp.b32 	%r107, %r105, %r104, %p28;
	add.s32 	%r108, %r150, 4;
	add.s32 	%r109, %r97, 4;
	mul.wide.u32 	%rd48, %r109, 4;
	add.s64 	%rd49, %rd1, %rd48;
	ld.global.nc.f32 	%f51, [%rd49];
	setp.gt.f32 	%p29, %f51, %f50;
	selp.f32 	%f52, %f51, %f50, %p29;
	selp.b32 	%r110, %r108, %r107, %p29;
	add.s32 	%r111, %r150, 5;
	add.s32 	%r112, %r97, 5;
	mul.wide.u32 	%rd50, %r112, 4;
	add.s64 	%rd51, %rd1, %rd50;
	ld.global.nc.f32 	%f53, [%rd51];
	setp.gt.f32 	%p30, %f53, %f52;
	selp.f32 	%f54, %f53, %f52, %p30;
	selp.b32 	%r113, %r111, %r110, %p30;
	add.s32 	%r114, %r150, 6;
	add.s32 	%r115, %r97, 6;
	mul.wide.u32 	%rd52, %r115, 4;
	add.s64 	%rd53, %rd1, %rd52;
	ld.global.nc.f32 	%f55, [%rd53];
	setp.gt.f32 	%p31, %f55, %f54;
	selp.f32 	%f56, %f55, %f54, %p31;
	selp.b32 	%r116, %r114, %r113, %p31;
	add.s32 	%r117, %r150, 7;
	add.s32 	%r118, %r97, 7;
	mul.wide.u32 	%rd54, %r118, 4;
	add.s64 	%rd55, %rd1, %rd54;
	ld.global.nc.f32 	%f57, [%rd55];
	setp.gt.f32 	%p32, %f57, %f56;
	selp.f32 	%f69, %f57, %f56, %p32;
	selp.b32 	%r155, %r117, %r116, %p32;
	add.s32 	%r150, %r150, 8;
$L__BB6_14:
	setp.eq.s32 	%p33, %r11, 0;
	@%p33 bra 	$L__BB6_21;
	setp.lt.u32 	%p34, %r12, 3;
	@%p34 bra 	$L__BB6_17;
	add.s32 	%r120, %r17, %r150;
	mul.wide.u32 	%rd56, %r120, 4;
	add.s64 	%rd57, %rd1, %rd56;
	ld.global.nc.f32 	%f58, [%rd57];
	setp.gt.f32 	%p35, %f58, %f69;
	selp.f32 	%f59, %f58, %f69, %p35;
	selp.b32 	%r121, %r150, %r155, %p35;
	add.s32 	%r122, %r150, 1;
	add.s32 	%r123, %r120, 1;
	mul.wide.u32 	%rd58, %r123, 4;
	add.s64 	%rd59, %rd1, %rd58;
	ld.global.nc.f32 	%f60, [%rd59];
	setp.gt.f32 	%p36, %f60, %f59;
	selp.f32 	%f61, %f60, %f59, %p36;
	selp.b32 	%r124, %r122, %r121, %p36;
	add.s32 	%r125, %r150, 2;
	add.s32 	%r126, %r120, 2;
	mul.wide.u32 	%rd60, %r126, 4;
	add.s64 	%rd61, %rd1, %rd60;
	ld.global.nc.f32 	%f62, [%rd61];
	setp.gt.f32 	%p37, %f62, %f61;
	selp.f32 	%f63, %f62, %f61, %p37;
	selp.b32 	%r127, %r125, %r124, %p37;
	add.s32 	%r128, %r150, 3;
	add.s32 	%r129, %r120, 3;
	mul.wide.u32 	%rd62, %r129, 4;
	add.s64 	%rd63, %rd1, %rd62;
	ld.global.nc.f32 	%f64, [%rd63];
	setp.gt.f32 	%p38, %f64, %f63;
	selp.f32 	%f69, %f64, %f63, %p38;
	selp.b32 	%r155, %r128, %r127, %p38;
	add.s32 	%r150, %r150, 4;
$L__BB6_17:
	setp.eq.s32 	%p39, %r14, 0;
	@%p39 bra 	$L__BB6_21;
	setp.eq.s32 	%p40, %r14, 1;
	add.s32 	%r37, %r17, %r150;
	mul.wide.u32 	%rd64, %r37, 4;
	add.s64 	%rd65, %rd1, %rd64;
	ld.global.nc.f32 	%f65, [%rd65];
	setp.gt.f32 	%p41, %f65, %f69;
	selp.f32 	%f8, %f65, %f69, %p41;
	selp.b32 	%r155, %r150, %r155, %p41;
	@%p40 bra 	$L__BB6_21;
	setp.eq.s32 	%p42, %r14, 2;
	add.s32 	%r130, %r150, 1;
	add.s32 	%r131, %r37, 1;
	mul.wide.u32 	%rd66, %r131, 4;
	add.s64 	%rd67, %rd1, %rd66;
	ld.global.nc.f32 	%f66, [%rd67];
	setp.gt.f32 	%p43, %f66, %f8;
	selp.f32 	%f9, %f66, %f8, %p43;
	selp.b32 	%r155, %r130, %r155, %p43;
	@%p42 bra 	$L__BB6_21;
	add.s32 	%r132, %r150, 2;
	add.s32 	%r133, %r37, 2;
	mul.wide.u32 	%rd68, %r133, 4;
	add.s64 	%rd69, %rd1, %rd68;
	ld.global.nc.f32 	%f67, [%rd69];
	setp.gt.f32 	%p44, %f67, %f9;
	selp.b32 	%r155, %r132, %r155, %p44;
$L__BB6_21:
	setp.eq.s32 	%p45, %r155, %r16;
	selp.u32 	%r134, 1, 0, %p45;
	atom.shared.max.u32 	%r135, [_ZZ28medusa_verify_candidates_f32E13s_best_length], %r134;
	add.s32 	%r142, %r142, %r6;
	setp.lt.u32 	%p46, %r142, %r1;
	@%p46 bra 	$L__BB6_8;
$L__BB6_22:
	setp.ne.s32 	%p49, %r4, 0;
	bar.sync 	0;
	@%p49 bra 	$L__BB6_24;
	ld.shared.u32 	%r140, [_ZZ28medusa_verify_candidates_f32E13s_best_length];
	cvta.to.global.u64 	%rd72, %rd3;
	mul.wide.u32 	%rd73, %r3, 4;
	add.s64 	%rd74, %rd72, %rd73;
	st.global.u32 	[%rd74], %r140;
$L__BB6_24:
	ret;

}
	// .globl	medusa_verify_candidates_f16
.visible .entry medusa_verify_candidates_f16(
	.param .u64 .ptr .align 1 medusa_verify_candidates_f16_param_0,
	.param .u64 .ptr .align 1 medusa_verify_candidates_f16_param_1,
	.param .u64 .ptr .align 1 medusa_verify_candidates_f16_param_2,
	.param .u64 .ptr .align 1 medusa_verify_candidates_f16_param_3,
	.param .align 4 .b8 medusa_verify_candidates_f16_param_4[16]
)
{
	.reg .pred 	%p<50>;
	.reg .b16 	%rs<32>;
	.reg .b32 	%r<156>;
	.reg .b32 	%f<72>;
	.reg .b64 	%rd<75>;
	// demoted variable
	.shared .align 4 .u32 _ZZ28medusa_verify_candidates_f16E13s_best_length;
	ld.param.u32 	%r1, [medusa_verify_candidates_f16_param_4+4];
	ld.param.u32 	%r2, [medusa_verify_candidates_f16_param_4+8];
	ld.param.u32 	%r43, [medusa_verify_candidates_f16_param_4];
	ld.param.u64 	%rd4, [medusa_verify_candidates_f16_param_0];
	ld.param.u64 	%rd5, [medusa_verify_candidates_f16_param_1];
	ld.param.u64 	%rd3, [medusa_verify_candidates_f16_param_2];
	cvta.to.global.u64 	%rd1, %rd5;
	cvta.to.global.u64 	%rd2, %rd4;
	mov.u32 	%r3, %ctaid.x;
	setp.ge.u32 	%p1, %r3, %r43;
	@%p1 bra 	$L__BB7_24;
	mov.u32 	%r4, %tid.x;
	setp.ne.s32 	%p2, %r4, 0;
	@%p2 bra 	$L__BB7_3;
	mov.b32 	%r44, 0;
	st.shared.u32 	[_ZZ28medusa_verify_candidates_f16E13s_best_length], %r44;
$L__BB7_3:
	bar.sync 	0;
	setp.ge.u32 	%p3, %r4, %r1;
	@%p3 bra 	$L__BB7_22;
	mul.lo.s32 	%r5, %r1, %r3;
	setp.ne.s32 	%p4, %r2, 0;
	mov.u32 	%r6, %ntid.x;
	@%p4 bra 	$L__BB7_7;
	mov.u32 	%r141, %r4;
$L__BB7_6:
	add.s32 	%r136, %r141, %r5;
	mul.wide.u32 	%rd70, %r136, 4;
	add.s64 	%rd71, %rd2, %rd70;
	ld.global.nc.u32 	%r137, [%rd71];
	setp.eq.s32 	%p47, %r137, 0;
	selp.u32 	%r138, 1, 0, %p47;
	atom.shared.max.u32 	%r139, [_ZZ28medusa_verify_candidates_f16E13s_best_length], %r138;
	add.s32 	%r141, %r141, %r6;
	setp.lt.u32 	%p48, %r141, %r1;
	@%p48 bra 	$L__BB7_6;
	bra.uni 	$L__BB7_22;
$L__BB7_7:
	and.b32  	%r9, %r2, 15;
	add.s32 	%r10, %r9, -1;
	and.b32  	%r11, %r2, 7;
	add.s32 	%r12, %r11, -1;
	and.b32  	%r13, %r2, -16;
	and.b32  	%r14, %r2, 3;
	mov.u32 	%r142, %r4;
$L__BB7_8:
	setp.lt.u32 	%p5, %r2, 16;
	add.s32 	%r47, %r142, %r5;
	mul.wide.u32 	%rd6, %r47, 4;
	add.s64 	%rd7, %rd2, %rd6;
	ld.global.nc.u32 	%r16, [%rd7];
	mul.lo.s32 	%r17, %r47, %r2;
	mov.f32 	%f69, 0fFF800000;
	mov.b32 	%r150, 0;
	mov.u32 	%r155, %r150;
	@%p5 bra 	$L__BB7_11;
	mov.f32 	%f69, 0fFF800000;
	mov.b32 	%r155, 0;
	mov.b32 	%r144, 7;
	mov.u32 	%r143, %r17;
$L__BB7_10:
	.pragma "nounroll";
	add.s32 	%r50, %r144, -7;
	mul.wide.u32 	%rd8, %r143, 2;
	add.s64 	%rd9, %rd1, %rd8;
	ld.global.nc.u16 	%rs1, [%rd9];
	// begin inline asm
	{  cvt.f32.f16 %f12, %rs1;}

	// end inline asm
	setp.gt.f32 	%p6, %f12, %f69;
	selp.f32 	%f28, %f12, %f69, %p6;
	selp.b32 	%r51, %r50, %r155, %p6;
	add.s32 	%r52, %r143, 1;
	mul.wide.u32 	%rd10, %r52, 2;
	add.s64 	%rd11, %rd1, %rd10;
	ld.global.nc.u16 	%rs2, [%rd11];
	// begin inline asm
	{  cvt.f32.f16 %f13, %rs2;}

	// end inline asm
	setp.gt.f32 	%p7, %f13, %f28;
	selp.f32 	%f29, %f13, %f28, %p7;
	add.s32 	%r53, %r144, -6;
	selp.b32 	%r54, %r53, %r51, %p7;
	add.s32 	%r55, %r143, 2;
	mul.wide.u32 	%rd12, %r55, 2;
	add.s64 	%rd13, %rd1, %rd12;
	ld.global.nc.u16 	%rs3, [%rd13];
	// begin inline asm
	{  cvt.f32.f16 %f14, %rs3;}

	// end inline asm
	setp.gt.f32 	%p8, %f14, %f29;
	selp.f32 	%f30, %f14, %f29, %p8;
	add.s32 	%r56, %r144, -5;
	selp.b32 	%r57, %r56, %r54, %p8;
	add.s32 	%r58, %r143, 3;
	mul.wide.u32 	%rd14, %r58, 2;
	add.s64 	%rd15, %rd1, %rd14;
	ld.global.nc.u16 	%rs4, [%rd15];
	// begin inline asm
	{  cvt.f32.f16 %f15, %rs4;}

	// end inline asm
	setp.gt.f32 	%p9, %f15, %f30;
	selp.f32 	%f31, %f15, %f30, %p9;
	add.s32 	%r59, %r144, -4;
	selp.b32 	%r60, %r59, %r57, %p9;
	add.s32 	%r61, %r143, 4;
	mul.wide.u32 	%rd16, %r61, 2;
	add.s64 	%rd17, %rd1, %rd16;
	ld.global.nc.u16 	%rs5, [%rd17];
	// begin inline asm
	{  cvt.f32.f16 %f16, %rs5;}

	// end inline asm
	setp.gt.f32 	%p10, %f16, %f31;
	selp.f32 	%f32, %f16, %f31, %p10;
	add.s32 	%r62, %r144, -3;
	selp.b32 	%r63, %r62, %r60, %p10;
	add.s32 	%r64, %r143, 5;
	mul.wide.u32 	%rd18, %r64, 2;
	add.s64 	%rd19, %rd1, %rd18;
	ld.global.nc.u16 	%rs6, [%rd19];
	// begin inline asm
	{  cvt.f32.f16 %f17, %rs6;}

	// end inline asm
	setp.gt.f32 	%p11, %f17, %f32;
	selp.f32 	%f33, %f17, %f32, %p11;
	add.s32 	%r65, %r144, -2;
	selp.b32 	%r66, %r65, %r63, %p11;
	add.s32 	%r67, %r143, 6;
	mul.wide.u32 	%rd20, %r67, 2;
	add.s64 	%rd21, %rd1, %rd20;
	ld.global.nc.u16 	%rs7, [%rd21];
	// begin inline asm
	{  cvt.f32.f16 %f18, %rs7;}

	// end inline asm
	setp.gt.f32 	%p12, %f18, %f33;
	selp.f32 	%f34, %f18, %f33, %p12;
	add.s32 	%r68, %r144, -1;
	selp.b32 	%r69, %r68, %r66, %p12;
	add.s32 	%r70, %r143, 7;
	mul.wide.u32 	%rd22, %r70, 2;
	add.s64 	%rd23, %rd1, %rd22;
	ld.global.nc.u16 	%rs8, [%rd23];
	// begin inline asm
	{  cvt.f32.f16 %f19, %rs8;}

	// end inline asm
	setp.gt.f32 	%p13, %f19, %f34;
	selp.f32 	%f35, %f19, %f34, %p13;
	selp.b32 	%r71, %r144, %r69, %p13;
	add.s32 	%r72, %r143, 8;
	mul.wide.u32 	%rd24, %r72, 2;
	add.s64 	%rd25, %rd1, %rd24;
	ld.global.nc.u16 	%rs9, [%rd25];
	// begin inline asm
	{  cvt.f32.f16 %f20, %rs9;}

	// end inline asm
	setp.gt.f32 	%p14, %f20, %f35;
	selp.f32 	%f36, %f20, %f35, %p14;
	add.s32 	%r73, %r144, 1;
	selp.b32 	%r74, %r73, %r71, %p14;
	add.s32 	%r75, %r143, 9;
	mul.wide.u32 	%rd26, %r75, 2;
	add.s64 	%rd27, %rd1, %rd26;
	ld.global.nc.u16 	%rs10, [%rd27];
	// begin inline asm
	{  cvt.f32.f16 %f21, %rs10;}

	// end inline asm
	setp.gt.f32 	%p15, %f21, %f36;
	selp.f32 	%f37, %f21, %f36, %p15;
	add.s32 	%r76, %r144, 2;
	selp.b32 	%r77, %r76, %r74, %p15;
	add.s32 	%r78, %r143, 10;
	mul.wide.u32 	%rd28, %r78, 2;
	add.s64 	%rd29, %rd1, %rd28;
	ld.global.nc.u16 	%rs11, [%rd29];
	// begin inline asm
	{  cvt.f32.f16 %f22, %rs11;}

	// end inline asm
	setp.gt.f32 	%p16, %f22, %f37;
	selp.f32 	%f38, %f22, %f37, %p16;
	add.s32 	%r79, %r144, 3;
	selp.b32 	%r80, %r79, %r77, %p16;
	add.s32 	%r81, %r143, 11;
	mul.wide.u32 	%rd30, %r81, 2;
	add.s64 	%rd31, %rd1, %rd30;
	ld.global.nc.u16 	%rs12, [%rd31];
	// begin inline asm
	{  cvt.f32.f16 %f23, %rs12;}

	// end inline asm
	setp.gt.f32 	%p17, %f23, %f38;
	selp.f32 	%f39, %f23, %f38, %p17;
	add.s32 	%r82, %r144, 4;
	selp.b32 	%r83, %r82, %r80, %p17;
	add.s32 	%r84, %r143, 12;
	mul.wide.u32 	%rd32, %r84, 2;
	add.s64 	%rd33, %rd1, %rd32;
	ld.global.nc.u16 	%rs13, [%rd33];
	// begin inline asm
	{  cvt.f32.f16 %f24, %rs13;}

	// end inline asm
	setp.gt.f32 	%p18, %f24, %f39;
	selp.f32 	%f40, %f24, %f39, %p18;
	add.s32 	%r85, %r144, 5;
	selp.b32 	%r86, %r85, %r83, %p18;
	add.s32 	%r87, %r143, 13;
	mul.wide.u32 	%rd34, %r87, 2;
	add.s64 	%rd35, %rd1, %rd34;
	ld.global.nc.u16 	%rs14, [%rd35];
	// begin inline asm
	{  cvt.f32.f16 %f25, %rs14;}

	// end inline asm
	setp.gt.f32 	%p19, %f25, %f40;
	selp.f32 	%f41, %f25, %f40, %p19;
	add.s32 	%r88, %r144, 6;
	selp.b32 	%r89, %r88, %r86, %p19;
	add.s32 	%r90, %r143, 14;
	mul.wide.u32 	%rd36, %r90, 2;
	add.s64 	%rd37, %rd1, %rd36;
	ld.global.nc.u16 	%rs15, [%rd37];
	// begin inline asm
	{  cvt.f32.f16 %f26, %rs15;}

	// end inline asm
	setp.gt.f32 	%p20, %f26, %f41;
	selp.f32 	%f42, %f26, %f41, %p20;
	add.s32 	%r91, %r144, 7;
	selp.b32 	%r92, %r91, %r89, %p20;
	add.s32 	%r93, %r143, 15;
	mul.wide.u32 	%rd38, %r93, 2;
	add.s64 	%rd39, %rd1, %rd38;
	ld.global.nc.u16 	%rs16, [%rd39];
	// begin inline asm
	{  cvt.f32.f16 %f27, %rs16;}

	// end inline asm
	setp.gt.f32 	%p21, %f27, %f42;
	selp.f32 	%f69, %f27, %f42, %p21;
	add.s32 	%r94, %r144, 8;
	selp.b32 	%r155, %r94, %r92, %p21;
	add.s32 	%r22, %r144, 16;
	add.s32 	%r143, %r143, 16;
	add.s32 	%r95, %r144, 9;
	setp.ne.s32 	%p22, %r95, %r13;
	mov.u32 	%r144, %r22;
	mov.u32 	%r150, %r13;
	@%p22 bra 	$L__BB7_10;
$L__BB7_11:
	setp.eq.s32 	%p23, %r9, 0;
	@%p23 bra 	$L__BB7_21;
	setp.lt.u32 	%p24, %r10, 7;
	@%p24 bra 	$L__BB7_14;
	add.s32 	%r97, %r17, %r150;
	mul.wide.u32 	%rd40, %r97, 2;
	add.s64 	%rd41, %rd1, %rd40;
	ld.global.nc.u16 	%rs17, [%rd41];
	// begin inline asm
	{  cvt.f32.f16 %f43, %rs17;}

	// end inline asm
	setp.gt.f32 	%p25, %f43, %f69;
	selp.f32 	%f51, %f43, %f69, %p25;
	selp.b32 	%r98, %r150, %r155, %p25;
	add.s32 	%r99, %r150, 1;
	add.s32 	%r100, %r97, 1;
	mul.wide.u32 	%rd42, %r100, 2;
	add.s64 	%rd43, %rd1, %rd42;
	ld.global.nc.u16 	%rs18, [%rd43];
	// begin inline asm
	{  cvt.f32.f16 %f44, %rs18;}

	// end inline asm
	setp.gt.f32 	%p26, %f44, %f51;
	selp.f32 	%f52, %f44, %f51, %p26;
	selp.b32 	%r101, %r99, %r98, %p26;
	add.s32 	%r102, %r150, 2;
	add.s32 	%r103, %r97, 2;
	mul.wide.u32 	%rd44, %r103, 2;
	add.s64 	%rd45, %rd1, %rd44;
	ld.global.nc.u16 	%rs19, [%rd45];
	// begin inline asm
	{  cvt.f32.f16 %f45, %rs19;}

	// end inline asm
	setp.gt.f32 	%p27, %f45, %f52;
	selp.f32 	%f53, %f45, %f52, %p27;
	selp.b32 	%r104, %r102, %r101, %p27;
	add.s32 	%r105, %r150, 3;
	add.s32 	%r106, %r97, 3;
	mul.wide.u32 	%rd46, %r106, 2;
	add.s64 	%rd47, %rd1, %rd46;
	ld.global.nc.u16 	%rs20, [%rd47];
	// begin inline asm
	{  cvt.f32.f16 %f46, %rs20;}

	// end inline asm
	setp.gt.f32 	%p28, %f46, %f53;
	selp.f32 	%f54, %f46, %f53, %p28;
	selp.b32 	%r107, %r105, %r104, %p28;
	add.s32 	%r108, %r150, 4;
	add.s32 	%r109, %r97, 4;
	mul.wide.u32 	%rd48, %r109, 2;
	add.s64 	%rd49, %rd1, %rd48;
	ld.global.nc.u16 	%rs21, [%rd49];
	// begin inline asm
	{  cvt.f32.f16 %f47, %rs21;}

	// end inline asm
	setp.gt.f32 	%p29, %f47, %f54;
	selp.f32 	%f55, %f47, %f54, %p29;
	selp.b32 	%r110, %r108, %r107, %p29;
	add.s32 	%r111, %r150, 5;
	add.s32 	%r112, %r97, 5;
	mul.wide.u32 	%rd50, %r112, 2;
	add.s64 	%rd51, %rd1, %rd50;
	ld.global.nc.u16 	%rs22, [%rd51];
	// begin inline asm
	{  cvt.f32.f16 %f48, %rs22;}

	// end inline asm
	setp.gt.f32 	%p30, %f48, %f55;
	selp.f32 	%f56, %f48, %f55, %p30;
	selp.b32 	%r113, %r111, %r110, %p30;
	add.s32 	%r114, %r150, 6;
	add.s32 	%r115, %r97, 6;
	mul.wide.u32 	%rd52, %r115, 2;
	add.s64 	%rd53, %rd1, %rd52;
	ld.global.nc.u16 	%rs23, [%rd53];
	// begin inline asm
	{  cvt.f32.f16 %f49, %rs23;}

	// end inline asm
	setp.gt.f32 	%p31, %f49, %f56;
	selp.f32 	%f57, %f49, %f56, %p31;
	selp.b32 	%r116, %r114, %r113, %p31;
	add.s32 	%r117, %r150, 7;
	add.s32 	%r118, %r97, 7;
	mul.wide.u32 	%rd54, %r118, 2;
	add.s64 	%rd55, %rd1, %rd54;
	ld.global.nc.u16 	%rs24, [%rd55];
	// begin inline asm
	{  cvt.f32.f16 %f50, %rs24;}

	// end inline asm
	setp.gt.f32 	%p32, %f50, %f57;
	selp.f32 	%f69, %f50, %f57, %p32;
	selp.b32 	%r155, %r117, %r116, %p32;
	add.s32 	%r150, %r150, 8;
$L__BB7_14:
	setp.eq.s32 	%p33, %r11, 0;
	@%p33 bra 	$L__BB7_21;
	setp.lt.u32 	%p34, %r12, 3;
	@%p34 bra 	$L__BB7_17;
	add.s32 	%r120, %r17, %r150;
	mul.wide.u32 	%rd56, %r120, 2;
	add.s64 	%rd57, %rd1, %rd56;
	ld.global.nc.u16 	%rs25, [%rd57];
	// begin inline asm
	{  cvt.f32.f16 %f58, %rs25;}

	// end inline asm
	setp.gt.f32 	%p35, %f58, %f69;
	selp.f32 	%f62, %f58, %f69, %p35;
	selp.b32 	%r121, %r150, %r155, %p35;
	add.s32 	%r122, %r150, 1;
	add.s32 	%r123, %r120, 1;
	mul.wide.u32 	%rd58, %r123, 2;
	add.s64 	%rd59, %rd1, %rd58;
	ld.global.nc.u16 	%rs26, [%rd59];
	// begin inline asm
	{  cvt.f32.f16 %f59, %rs26;}

	// end inline asm
	setp.gt.f32 	%p36, %f59, %f62;
	selp.f32 	%f63, %f59, %f62, %p36;
	selp.b32 	%r124, %r122, %r121, %p36;
	add.s32 	%r125, %r150, 2;
	add.s32 	%r126, %r120, 2;
	mul.wide.u32 	%rd60, %r126, 2;
	add.s64 	%rd61, %rd1, %rd60;
	ld.global.nc.u16 	%rs27, [%rd61];
	// begin inline asm
	{  cvt.f32.f16 %f60, %rs27;}

	// end inline asm
	setp.gt.f32 	%p37, %f60, %f63;
	selp.f32 	%f64, %f60, %f63, %p37;
	selp.b32 	%r127, %r125, %r124, %p37;
	add.s32 	%r128, %r150, 3;
	add.s32 	%r129, %r120, 3;
	mul.wide.u32 	%rd62, %r129, 2;
	add.s64 	%rd63, %rd1, %rd62;
	ld.global.nc.u16 	%rs28, [%rd63];
	// begin inline asm
	{  cvt.f32.f16 %f61, %rs28;}

	// end inline asm
	setp.gt.f32 	%p38, %f61, %f64;
	selp.f32 	%f69, %f61, %f64, %p38;
	selp.b32 	%r155, %r128, %r127, %p38;
	add.s32 	%r150, %r150, 4;
$L__BB7_17:
	setp.eq.s32 	%p39, %r14, 0;
	@%p39 bra 	$L__BB7_21;
	setp.eq.s32 	%p40, %r14, 1;
	add.s32 	%r37, %r17, %r150;
	mul.wide.u32 	%rd64, %r37, 2;
	add.s64 	%rd65, %rd1, %rd64;
	ld.global.nc.u16 	%rs29, [%rd65];
	// begin inline asm
	{  cvt.f32.f16 %f65, %rs29;}

	// end inline asm
	setp.gt.f32 	%p41, %f65, %f69;
	selp.f32 	%f8, %f65, %f69, %p41;
	selp.b32 	%r155, %r150, %r155, %p41;
	@%p40 bra 	$L__BB7_21;
	setp.eq.s32 	%p42, %r14, 2;
	add.s32 	%r130, %r150, 1;
	add.s32 	%r131, %r37, 1;
	mul.wide.u32 	%rd66, %r131, 2;
	add.s64 	%rd67, %rd1, %rd66;
	ld.global.nc.u16 	%rs30, [%rd67];
	// begin inline asm
	{  cvt.f32.f16 %f66, %rs30;}

	// end inline asm
	setp.gt.f32 	%p43, %f66, %f8;
	selp.f32 	%f9, %f66, %f8, %p43;
	selp.b32 	%r155, %r130, %r155, %p43;
	@%p42 bra 	$L__BB7_21;
	add.s32 	%r132, %r150, 2;
	add.s32 	%r133, %r37, 2;
	mul.wide.u32 	%rd68, %r133, 2;
	add.s64 	%rd69, %rd1, %rd68;
	ld.global.nc.u16 	%rs31, [%rd69];
	// begin inline asm
	{  cvt.f32.f16 %f67, %rs31;}

	// end inline asm
	setp.gt.f32 	%p44, %f67, %f9;
	selp.b32 	%r155, %r132, %r155, %p44;
$L__BB7_21:
	setp.eq.s32 	%p45, %r155, %r16;
	selp.u32 	%r134, 1, 0, %p45;
	atom.shared.max.u32 	%r135, [_ZZ28medusa_verify_candidates_f16E13s_best_length], %r134;
	add.s32 	%r142, %r142, %r6;
	setp.lt.u32 	%p46, %r142, %r1;
	@%p46 bra 	$L__BB7_8;
$L__BB7_22:
	setp.ne.s32 	%p49, %r4, 0;
	bar.sync 	0;
	@%p49 bra 	$L__BB7_24;
	ld.shared.u32 	%r140, [_ZZ28medusa_verify_candidates_f16E13s_best_length];
	cvta.to.global.u64 	%rd72, %rd3;
	mul.wide.u32 	%rd73, %r3, 4;
	add.s64 	%rd74, %rd72, %rd73;
	st.global.u32 	[%rd74], %r140;
$L__BB7_24:
	ret;

}


// ===== COMPILED SASS (sm_100) =====

	.target	sm_100

	.elftype	@"ET_EXEC"


//--------------------- .note.nv.tkinfo           --------------------------
	.section	.note.nv.tkinfo,"",@"SHT_NOTE"
	.sectionflags	@"SHF_NOTE_NV_TKINFO"
	.tkinfo
        /*0018*/ 	.word	0x00000002
        /*0030*/ 	.string	""
        /*0030*/ 	.string	"ptxas"
        /*0030*/ 	.string	"Cuda compilation tools, release 13.0, V13.0.88"
        /*0030*/ 	.string	"Build cuda_13.0.r13.0/compiler.36424714_0"
        /*0030*/ 	.string	"-arch sm_100 -m 64 "



//--------------------- .note.nv.cuinfo           --------------------------
	.section	.note.nv.cuinfo,"",@"SHT_NOTE"
	.sectionflags	@"SHF_NOTE_NV_CUINFO"
        /*0018*/ 	.short	0x0002
        /*001a*/ 	.short	0x0064
        /*001c*/ 	.short	0x0082
	.zero		2


//--------------------- .nv.info                  --------------------------
	.section	.nv.info,"",@"SHT_CUDA_INFO"
	.align	4


	//----- nvinfo : EIATTR_REGCOUNT
	.align		4
        /*0000*/ 	.byte	0x04, 0x2f
        /*0002*/ 	.short	(.L_1 - .L_0)
	.align		4
.L_0:
        /*0004*/ 	.word	index@(medusa_head_forward_f32)
        /*0008*/ 	.word	0x00000020


	//----- nvinfo : EIATTR_FRAME_SIZE
	.align		4
.L_1:
        /*000c*/ 	.byte	0x04, 0x11
        /*000e*/ 	.short	(.L_3 - .L_2)
	.align		4
.L_2:
        /*0010*/ 	.word	index@(medusa_head_forward_f32)
        /*0014*/ 	.word	0x00000000


	//----- nvinfo : EIATTR_REGCOUNT
	.align		4
.L_3:
        /*0018*/ 	.byte	0x04, 0x2f
        /*001a*/ 	.short	(.L_5 - .L_4)
	.align		4
.L_4:
        /*001c*/ 	.word	index@(medusa_head_forward_f16)
        /*0020*/ 	.word	0x00000020


	//----- nvinfo : EIATTR_FRAME_SIZE
	.align		4
.L_5:
        /*0024*/ 	.byte	0x04, 0x11
        /*0026*/ 	.short	(.L_7 - .L_6)
	.align		4
.L_6:
        /*0028*/ 	.word	index@(medusa_head_forward_f16)
        /*002c*/ 	.word	0x00000000


	//----- nvinfo : EIATTR_REGCOUNT
	.align		4
.L_7:
        /*0030*/ 	.byte	0x04, 0x2f
        /*0032*/ 	.short	(.L_9 - .L_8)
	.align		4
.L_8:
        /*0034*/ 	.word	index@(medusa_top_k_sample_f32)
        /*0038*/ 	.word	0x00000020


	//----- nvinfo : EIATTR_FRAME_SIZE
	.align		4
.L_9:
        /*003c*/ 	.byte	0x04, 0x11
        /*003e*/ 	.short	(.L_11 - .L_10)
	.align		4
.L_10:
        /*0040*/ 	.word	index@($__internal_1_$__cuda_sm3x_div_rn_noftz_f32_slowpath)
        /*0044*/ 	.word	0x00000000


	//----- nvinfo : EIATTR_FRAME_SIZE
	.align		4
.L_11:
        /*0048*/ 	.byte	0x04, 0x11
        /*004a*/ 	.short	(.L_13 - .L_12)
	.align		4
.L_12:
        /*004c*/ 	.word	index@(medusa_top_k_sample_f32)
        /*0050*/ 	.word	0x00000000


	//----- nvinfo : EIATTR_REGCOUNT
	.align		4
.L_13:
        /*0054*/ 	.byte	0x04, 0x2f
        /*0056*/ 	.short	(.L_15 - .L_14)
	.align		4
.L_14:
        /*0058*/ 	.word	index@(medusa_top_k_sample_f16)
        /*005c*/ 	.word	0x00000020


	//----- nvinfo : EIATTR_FRAME_SIZE
	.align		4
.L_15:
        /*0060*/ 	.byte	0x04, 0x11
        /*0062*/ 	.short	(.L_17 - .L_16)
	.align		4
.L_16:
        /*0064*/ 	.word	index@($__internal_0_$__cuda_sm3x_div_rn_noftz_f32_slowpath)
        /*0068*/ 	.word	0x00000000


	//----- nvinfo : EIATTR_FRAME_SIZE
	.align		4
.L_17:
        /*006c*/ 	.byte	0x04, 0x11
        /*006e*/ 	.short	(.L_19 - .L_18)
	.align		4
.L_18:
        /*0070*/ 	.word	index@(medusa_top_k_sample_f16)
        /*0074*/ 	.word	0x00000000


	//----- nvinfo : EIATTR_REGCOUNT
	.align		4
.L_19:
        /*0078*/ 	.byte	0x04, 0x2f
        /*007a*/ 	.short	(.L_21 - .L_20)
	.align		4
.L_20:
        /*007c*/ 	.word	index@(medusa_build_candidates_f32)
        /*0080*/ 	.word	0x00000028


	//----- nvinfo : EIATTR_FRAME_SIZE
	.align		4
.L_21:
        /*0084*/ 	.byte	0x04, 0x11
        /*0086*/ 	.short	(.L_23 - .L_22)
	.align		4
.L_22:
        /*0088*/ 	.word	index@(medusa_build_candidates_f32)
        /*008c*/ 	.word	0x00000020


	//----- nvinfo : EIATTR_REGCOUNT
	.align		4
.L_23:
        /*0090*/ 	.byte	0x04, 0x2f
        /*0092*/ 	.short	(.L_25 - .L_24)
	.align		4
.L_24:
        /*0094*/ 	.word	index@(medusa_build_candidates_f16)
        /*0098*/ 	.word	0x00000028


	//----- nvinfo : EIATTR_FRAME_SIZE
	.align		4
.L_25:
        /*009c*/ 	.byte	0x04, 0x11
        /*009e*/ 	.short	(.L_27 - .L_26)
	.align		4
.L_26:
        /*00a0*/ 	.word	index@(medusa_build_candidates_f16)
        /*00a4*/ 	.word	0x00000020


	//----- nvinfo : EIATTR_REGCOUNT
	.align		4
.L_27:
        /*00a8*/ 	.byte	0x04, 0x2f
        /*00aa*/ 	.short	(.L_29 - .L_28)
	.align		4
.L_28:
        /*00ac*/ 	.word	index@(medusa_verify_candidates_f32)
        /*00b0*/ 	.word	0x00000020


	//----- nvinfo : EIATTR_FRAME_SIZE
	.align		4
.L_29:
        /*00b4*/ 	.byte	0x04, 0x11
        /*00b6*/ 	.short	(.L_31 - .L_30)
	.align		4
.L_30:
        /*00b8*/ 	.word	index@(medusa_verify_candidates_f32)
        /*00bc*/ 	.word	0x00000000


	//----- nvinfo : EIATTR_REGCOUNT
	.align		4
.L_31:
        /*00c0*/ 	.byte	0x04, 0x2f
        /*00c2*/ 	.short	(.L_33 - .L_32)
	.align		4
.L_32:
        /*00c4*/ 	.word	index@(medusa_verify_candidates_f16)
        /*00c8*/ 	.word	0x00000020


	//----- nvinfo : EIATTR_FRAME_SIZE
	.align		4
.L_33:
        /*00cc*/ 	.byte	0x04, 0x11
        /*00ce*/ 	.short	(.L_35 - .L_34)
	.align		4
.L_34:
        /*00d0*/ 	.word	index@(medusa_verify_candidates_f16)
        /*00d4*/ 	.word	0x00000000


	//----- nvinfo : EIATTR_MIN_STACK_SIZE
	.align		4
.L_35:
        /*00d8*/ 	.byte	0x04, 0x12
        /*00da*/ 	.short	(.L_37 - .L_36)
	.align		4
.L_36:
        /*00dc*/ 	.word	index@(medusa_verify_candidates_f16)
        /*00e0*/ 	.word	0x00000000


	//----- nvinfo : EIATTR_MIN_STACK_SIZE
	.align		4
.L_37:
        /*00e4*/ 	.byte	0x04, 0x12
        /*00e6*/ 	.short	(.L_39 - .L_38)
	.align		4
.L_38:
        /*00e8*/ 	.word	index@(medusa_verify_candidates_f32)
        /*00ec*/ 	.word	0x00000000


	//----- nvinfo : EIATTR_MIN_STACK_SIZE
	.align		4
.L_39:
        /*00f0*/ 	.byte	0x04, 0x12
        /*00f2*/ 	.short	(.L_41 - .L_40)
	.align		4
.L_40:
        /*00f4*/ 	.word	index@(medusa_build_candidates_f16)
        /*00f8*/ 	.word	0x00000020


	//----- nvinfo : EIATTR_MIN_STACK_SIZE
	.align		4
.L_41:
        /*00fc*/ 	.byte	0x04, 0x12
        /*00fe*/ 	.short	(.L_43 - .L_42)
	.align		4
.L_42:
        /*0100*/ 	.word	index@(medusa_build_candidates_f32)
        /*0104*/ 	.word	0x00000020


	//----- nvinfo : EIATTR_MIN_STACK_SIZE
	.align		4
.L_43:
        /*0108*/ 	.byte	0x04, 0x12
        /*010a*/ 	.short	(.L_45 - .L_44)
	.align		4
.L_44:
        /*010c*/ 	.word	index@(medusa_top_k_sample_f16)
        /*0110*/ 	.word	0x00000000


	//----- nvinfo : EIATTR_MIN_STACK_SIZE
	.align		4
.L_45:
        /*0114*/ 	.byte	0x04, 0x12
        /*0116*/ 	.short	(.L_47 - .L_46)
	.align		4
.L_46:
        /*0118*/ 	.word	index@(medusa_top_k_sample_f32)
        /*011c*/ 	.word	0x00000000


	//----- nvinfo : EIATTR_MIN_STACK_SIZE
	.align		4
.L_47:
        /*0120*/ 	.byte	0x04, 0x12
        /*0122*/ 	.short	(.L_49 - .L_48)
	.align		4
.L_48:
        /*0124*/ 	.word	index@(medusa_head_forward_f16)
        /*0128*/ 	.word	0x00000000


	//----- nvinfo : EIATTR_MIN_STACK_SIZE
	.align		4
.L_49:
        /*012c*/ 	.byte	0x04, 0x12
        /*012e*/ 	.short	(.L_51 - .L_50)
	.align		4
.L_50:
        /*0130*/ 	.word	index@(medusa_head_forward_f32)
        /*0134*/ 	.word	0x00000000
.L_51:


//--------------------- .nv.compat                --------------------------
	.section	.nv.compat,"",@"SHT_CUDA_COMPAT_INFO"
	.align	4
        /*0000*/ 	.byte	0x02, 0x09, 0x00, 0x00, 0x02, 0x02, 0x01, 0x00, 0x02, 0x05, 0x05, 0x00, 0x03, 0x07, 0x01, 0x01
        /*0010*/ 	.byte	0x02, 0x03, 0x00, 0x00, 0x02, 0x06, 0x01, 0x00, 0x04, 0x0b, 0x08, 0x00, 0x01, 0x00, 0x00, 0x00
        /*0020*/ 	.byte	0x00, 0x00, 0x00, 0x00


//--------------------- .nv.info.medusa_verify_candidates_f16 --------------------------
	.section	.nv.info.medusa_verify_candidates_f16,"",@"SHT_CUDA_INFO"
	.sectionflags	@""
	.align	4


	//----- nvinfo : EIATTR_CUDA_API_VERSION
	.align		4
        /*0000*/ 	.byte	0x04, 0x37
        /*0002*/ 	.short	(.L_53 - .L_52)
.L_52:
        /*0004*/ 	.word	0x00000082


	//----- nvinfo : EIATTR_KPARAM_INFO
	.align		4
.L_53:
        /*0008*/ 	.byte	0x04, 0x17
        /*000a*/ 	.short	(.L_55 - .L_54)
.L_54:
        /*000c*/ 	.word	0x00000000
        /*0010*/ 	.short	0x0004
        /*0012*/ 	.short	0x0020
        /*0014*/ 	.byte	0x00, 0xf0, 0x41, 0x00


	//----- nvinfo : EIATTR_KPARAM_INFO
	.align		4
.L_55:
        /*0018*/ 	.byte	0x04, 0x17
        /*001a*/ 	.short	(.L_57 - .L_56)
.L_56:
        /*001c*/ 	.word	0x00000000
        /*0020*/ 	.short	0x0003
        /*0022*/ 	.short	0x0018
        /*0024*/ 	.byte	0x00, 0xf5, 0x21, 0x00


	//----- nvinfo : EIATTR_KPARAM_INFO
	.align		4
.L_57:
        /*0028*/ 	.byte	0x04, 0x17
        /*002a*/ 	.short	(.L_59 - .L_58)
.L_58:
        /*002c*/ 	.word	0x00000000
        /*0030*/ 	.short	0x0002
        /*0032*/ 	.short	0x0010
        /*0034*/ 	.byte	0x00, 0xf5, 0x21, 0x00


	//----- nvinfo : EIATTR_KPARAM_INFO
	.align		4
.L_59:
        /*0038*/ 	.byte	0x04, 0x17
        /*003a*/ 	.short	(.L_61 - .L_60)
.L_60:
        /*003c*/ 	.word	0x00000000
        /*0040*/ 	.short	0x0001
        /*0042*/ 	.short	0x0008
        /*0044*/ 	.byte	0x00, 0xf5, 0x21, 0x00


	//----- nvinfo : EIATTR_KPARAM_INFO
	.align		4
.L_61:
        /*0048*/ 	.byte	0x04, 0x17
        /*004a*/ 	.short	(.L_63 - .L_62)
.L_62:
        /*004c*/ 	.word	0x00000000
        /*0050*/ 	.short	0x0000
        /*0052*/ 	.short	0x0000
        /*0054*/ 	.byte	0x00, 0xf5, 0x21, 0x00


	//----- nvinfo : EIATTR_SPARSE_MMA_MASK
	.align		4
.L_63:
        /*0058*/ 	.byte	0x03, 0x50
        /*005a*/ 	.short	0x0000


	//----- nvinfo : EIATTR_MAXREG_COUNT
	.align		4
        /*005c*/ 	.byte	0x03, 0x1b
        /*005e*/ 	.short	0x00ff


	//----- nvinfo : EIATTR_NUM_BARRIERS
	.align		4
        /*0060*/ 	.byte	0x02, 0x4c
        /*0062*/ 	.byte	0x01
	.zero		1


	//----- nvinfo : EIATTR_MERCURY_ISA_VERSION
	.align		4
        /*0064*/ 	.byte	0x03, 0x5f
        /*0066*/ 	.short	0x0101


	//----- nvinfo : EIATTR_INT_WARP_WIDE_INSTR_OFFSETS
	.align		4
        /*0068*/ 	.byte	0x04, 0x31
        /*006a*/ 	.short	(.L_65 - .L_64)


	//   ....[0]....
.L_64:
        /*006c*/ 	.word	0x000001d0


	//   ....[1]....
        /*0070*/ 	.word	0x00000240


	//   ....[2]....
        /*0074*/ 	.word	0x00001360


	//   ....[3]....
        /*0078*/ 	.word	0x00001390


	//----- nvinfo : EIATTR_VRC_CTA_INIT_COUNT
	.align		4
.L_65:
        /*007c*/ 	.byte	0x02, 0x4a
	.zero		1
	.zero		1


	//----- nvinfo : EIATTR_EXIT_INSTR_OFFSETS
	.align		4
        /*0080*/ 	.byte	0x04, 0x1c
        /*0082*/ 	.short	(.L_67 - .L_66)


	//   ....[0]....
.L_66:
        /*0084*/ 	.word	0x00000040


	//   ....[1]....
        /*0088*/ 	.word	0x00001430


	//   ....[2]....
        /*008c*/ 	.word	0x000014b0


	//----- nvinfo : EIATTR_CRS_STACK_SIZE
	.align		4
.L_67:
        /*0090*/ 	.byte	0x04, 0x1e
        /*0092*/ 	.short	(.L_69 - .L_68)
.L_68:
        /*0094*/ 	.word	0x00000000


	//----- nvinfo : EIATTR_CBANK_PARAM_SIZE
	.align		4
.L_69:
        /*0098*/ 	.byte	0x03, 0x19
        /*009a*/ 	.short	0x0030


	//----- nvinfo : EIATTR_PARAM_CBANK
	.align		4
        /*009c*/ 	.byte	0x04, 0x0a
        /*009e*/ 	.short	(.L_71 - .L_70)
	.align		4
.L_70:
        /*00a0*/ 	.word	index@(.nv.constant0.medusa_verify_candidates_f16)
        /*00a4*/ 	.short	0x0380
        /*00a6*/ 	.short	0x0030


	//----- nvinfo : EIATTR_SW_WAR
	.align		4
.L_71:
        /*00a8*/ 	.byte	0x04, 0x36
        /*00aa*/ 	.short	(.L_73 - .L_72)
.L_72:
        /*00ac*/ 	.word	0x00000008
.L_73:


//--------------------- .nv.info.medusa_verify_candidates_f32 --------------------------
	.section	.nv.info.medusa_verify_candidates_f32,"",@"SHT_CUDA_INFO"
	.sectionflags	@""
	.align	4


	//----- nvinfo : EIATTR_CUDA_API_VERSION
	.align		4
        /*0000*/ 	.byte	0x04, 0x37
        /*0002*/ 	.short	(.L_75 - .L_74)
.L_74:
        /*0004*/ 	.word	0x00000082


	//----- nvinfo : EIATTR_KPARAM_INFO
	.align		4
.L_75:
        /*0008*/ 	.byte	0x04, 0x17
        /*000a*/ 	.short	(.L_77 - .L_76)
.L_76:
        /*000c*/ 	.word	0x00000000
        /*0010*/ 	.short	0x0004
        /*0012*/ 	.short	0x0020
        /*0014*/ 	.byte	0x00, 0xf0, 0x41, 0x00


	//----- nvinfo : EIATTR_KPARAM_INFO
	.align		4
.L_77:
        /*0018*/ 	.byte	0x04, 0x17
        /*001a*/ 	.short	(.L_79 - .L_78)
.L_78:
        /*001c*/ 	.word	0x00000000
        /*0020*/ 	.short	0x0003
        /*0022*/ 	.short	0x0018
        /*0024*/ 	.byte	0x00, 0xf5, 0x21, 0x00


	//----- nvinfo : EIATTR_KPARAM_INFO
	.align		4
.L_79:
        /*0028*/ 	.byte	0x04, 0x17
        /*002a*/ 	.short	(.L_81 - .L_80)
.L_80:
        /*002c*/ 	.word	0x00000000
        /*0030*/ 	.short	0x0002
        /*0032*/ 	.short	0x0010
        /*0034*/ 	.byte	0x00, 0xf5, 0x21, 0x00


	//----- nvinfo : EIATTR_KPARAM_INFO
	.align		4
.L_81:
        /*0038*/ 	.byte	0x04, 0x17
        /*003a*/ 	.short	(.L_83 - .L_82)
.L_82:
        /*003c*/ 	.word	0x00000000
        /*0040*/ 	.short	0x0001
        /*0042*/ 	.short	0x0008
        /*0044*/ 	.byte	0x00, 0xf5, 0x21, 0x00


	//----- nvinfo : EIATTR_KPARAM_INFO
	.align		4
.L_83:
        /*0048*/ 	.byte	0x04, 0x17
        /*004a*/ 	.short	(.L_85 - .L_84)
.L_84:
        /*004c*/ 	.word	0x00000000
        /*0050*/ 	.short	0x0000
        /*0052*/ 	.short	0x0000
        /*0054*/ 	.byte	0x00, 0xf5, 0x21, 0x00


	//----- nvinfo : EIATTR_SPARSE_MMA_MASK
	.align		4
.L_85:
        /*0058*/ 	.byte	0x03, 0x50
        /*005a*/ 	.short	0x0000


	//----- nvinfo : EIATTR_MAXREG_COUNT
	.align		4
        /*005c*/ 	.byte	0x03, 0x1b
        /*005e*/ 	.short	0x00ff


	//----- nvinfo : EIATTR_NUM_BARRIERS
	.align		4
        /*0060*/ 	.byte	0x02, 0x4c
        /*0062*/ 	.byte	0x01
	.zero		1


	//----- nvinfo : EIATTR_MERCURY_ISA_VERSION
	.align		4
        /*0064*/ 	.byte	0x03, 0x5f
        /*0066*/ 	.short	0x0101


	//----- nvinfo : EIATTR_INT_WARP_WIDE_INSTR_OFFSETS
	.align		4
        /*0068*/ 	.byte	0x04, 0x31
        /*006a*/ 	.short	(.L_87 - .L_86)


	//   ....[0]....
.L_86:
        /*006c*/ 	.word	0x000001d0


	//   ....[1]....
        /*0070*/ 	.word	0x00000240


	//   ....[2]....
        /*0074*/ 	.word	0x00001170


	//   ....[3]....
        /*0078*/ 	.word	0x000011a0


	//----- nvinfo : EIATTR_VRC_CTA_INIT_COUNT
	.align		4
.L_87:
        /*007c*/ 	.byte	0x02, 0x4a
	.zero		1
	.zero		1


	//----- nvinfo : EIATTR_EXIT_INSTR_OFFSETS
	.align		4
        /*0080*/ 	.byte	0x04, 0x1c
        /*0082*/ 	.short	(.L_89 - .L_88)


	//   ....[0]....
.L_88:
        /*0084*/ 	.word	0x00000040


	//   ....[1]....
        /*0088*/ 	.word	0x00001240


	//   ....[2]....
        /*008c*/ 	.word	0x000012c0


	//----- nvinfo : EIATTR_CRS_STACK_SIZE
	.align		4
.L_89:
        /*0090*/ 	.byte	0x04, 0x1e
        /*0092*/ 	.short	(.L_91 - .L_90)
.L_90:
        /*0094*/ 	.word	0x00000000


	//----- nvinfo : EIATTR_CBANK_PARAM_SIZE
	.align		4
.L_91:
        /*0098*/ 	.byte	0x03, 0x19
        /*009a*/ 	.short	0x0030


	//----- nvinfo : EIATTR_PARAM_CBANK
	.align		4
        /*009c*/ 	.byte	0x04, 0x0a
        /*009e*/ 	.short	(.L_93 - .L_92)
	.align		4
.L_92:
        /*00a0*/ 	.word	index@(.nv.constant0.medusa_verify_candidates_f32)
        /*00a4*/ 	.short	0x0380
        /*00a6*/ 	.short	0x0030


	//----- nvinfo : EIATTR_SW_WAR
	.align		4
.L_93:
        /*00a8*/ 	.byte	0x04, 0x36
        /*00aa*/ 	.short	(.L_95 - .L_94)
.L_94:
        /*00ac*/ 	.word	0x00000008
.L_95:


//--------------------- .nv.info.medusa_build_candidates_f16 --------------------------
	.section	.nv.info.medusa_build_candidates_f16,"",@"SHT_CUDA_INFO"
	.sectionflags	@""
	.align	4


	//----- nvinfo : EIATTR_CUDA_API_VERSION
	.align		4
        /*0000*/ 	.byte	0x04, 0x37
        /*0002*/ 	.short	(.L_97 - .L_96)
.L_96:
        /*0004*/ 	.word	0x00000082


	//----- nvinfo : EIATTR_KPARAM_INFO
	.align		4
.L_97:
        /*0008*/ 	.byte	0x04, 0x17
        /*000a*/ 	.short	(.L_99 - .L_98)
.L_98:
        /*000c*/ 	.word	0x00000000
        /*0010*/ 	.short	0x0005
        /*0012*/ 	.short	0x0028
        /*0014*/ 	.byte	0x00, 0xf0, 0x41, 0x00


	//----- nvinfo : EIATTR_KPARAM_INFO
	.align		4
.L_99:
        /*0018*/ 	.byte	0x04, 0x17
        /*001a*/ 	.short	(.L_101 - .L_100)
.L_100:
        /*001c*/ 	.word	0x00000000
        /*0020*/ 	.short	0x0004
        /*0022*/ 	.short	0x0020
        /*0024*/ 	.byte	0x00, 0xf5, 0x21, 0x00


	//----- nvinfo : EIATTR_KPARAM_INFO
	.align		4
.L_101:
        /*0028*/ 	.byte	0x04, 0x17
        /*002a*/ 	.short	(.L_103 - .L_102)
.L_102:
        /*002c*/ 	.word	0x00000000
        /*0030*/ 	.short	0x0003
        /*0032*/ 	.short	0x0018
        /*0034*/ 	.byte	0x00, 0xf5, 0x21, 0x00


	//----- nvinfo : EIATTR_KPARAM_INFO
	.align		4
.L_103:
        /*0038*/ 	.byte	0x04, 0x17
        /*003a*/ 	.short	(.L_105 - .L_104)
.L_104:
        /*003c*/ 	.word	0x00000000
        /*0040*/ 	.short	0x0002
        /*0042*/ 	.short	0x0010
        /*0044*/ 	.byte	0x00, 0xf5, 0x21, 0x00


	//----- nvinfo : EIATTR_KPARAM_INFO
	.align		4
.L_105:
        /*0048*/ 	.byte	0x04, 0x17
        /*004a*/ 	.short	(.L_107 - .L_106)
.L_106:
        /*004c*/ 	.word	0x00000000
        /*0050*/ 	.short	0x0001
        /*0052*/ 	.short	0x0008
        /*0054*/ 	.byte	0x00, 0xf5, 0x21, 0x00


	//----- nvinfo : EIATTR_KPARAM_INFO
	.align		4
.L_107:
        /*0058*/ 	.byte	0x04, 0x17
        /*005a*/ 	.short	(.L_109 - .L_108)
.L_108:
        /*005c*/ 	.word	0x00000000
        /*0060*/ 	.short	0x0000
        /*0062*/ 	.short	0x0000
        /*0064*/ 	.byte	0x00, 0xf5, 0x21, 0x00


	//----- nvinfo : EIATTR_SPARSE_MMA_MASK
	.align		4
.L_109:
        /*0068*/ 	.byte	0x03, 0x50
        /*006a*/ 	.short	0x0000


	//----- nvinfo : EIATTR_MAXREG_COUNT
	.align		4
        /*006c*/ 	.byte	0x03, 0x1b
        /*006e*/ 	.short	0x00ff


	//----- nvinfo : EIATTR_NUM_BARRIERS
	.align		4
        /*0070*/ 	.byte	0x02, 0x4c
        /*0072*/ 	.byte	0x01
	.zero		1


	//----- nvinfo : EIATTR_MERCURY_ISA_VERSION
	.align		4
        /*0074*/ 	.byte	0x03, 0x5f
        /*0076*/ 	.short	0x0101


	//----- nvinfo : EIATTR_INT_WARP_WIDE_INSTR_OFFSETS
	.align		4
        /*0078*/ 	.byte	0x04, 0x31
        /*007a*/ 	.short	(.L_111 - .L_110)


	//   ....[0]....
.L_110:
        /*007c*/ 	.word	0x000004d0


	//   ....[1]....
        /*0080*/ 	.word	0x00000560


	//   ....[2]....
        /*0084*/ 	.word	0x00001e10


	//   ....[3]....
        /*0088*/ 	.word	0x00001eb0


	//----- nvinfo : EIATTR_VRC_CTA_INIT_COUNT
	.align		4
.L_111:
        /*008c*/ 	.byte	0x02, 0x4a
	.zero		1
	.zero		1


	//----- nvinfo : EIATTR_EXIT_INSTR_OFFSETS
	.align		4
        /*0090*/ 	.byte	0x04, 0x1c
        /*0092*/ 	.short	(.L_113 - .L_112)


	//   ....[0]....
.L_112:
        /*0094*/ 	.word	0x00000050


	//   ....[1]....
        /*0098*/ 	.word	0x00002810


	//   ....[2]....
        /*009c*/ 	.word	0x000028b0


	//----- nvinfo : EIATTR_CRS_STACK_SIZE
	.align		4
.L_113:
        /*00a0*/ 	.byte	0x04, 0x1e
        /*00a2*/ 	.short	(.L_115 - .L_114)
.L_114:
        /*00a4*/ 	.word	0x00000000


	//----- nvinfo : EIATTR_CBANK_PARAM_SIZE
	.align		4
.L_115:
        /*00a8*/ 	.byte	0x03, 0x19
        /*00aa*/ 	.short	0x0038


	//----- nvinfo : EIATTR_PARAM_CBANK
	.align		4
        /*00ac*/ 	.byte	0x04, 0x0a
        /*00ae*/ 	.short	(.L_117 - .L_116)
	.align		4
.L_116:
        /*00b0*/ 	.word	index@(.nv.constant0.medusa_build_candidates_f16)
        /*00b4*/ 	.short	0x0380
        /*00b6*/ 	.short	0x0038


	//----- nvinfo : EIATTR_SW_WAR
	.align		4
.L_117:
        /*00b8*/ 	.byte	0x04, 0x36
        /*00ba*/ 	.short	(.L_119 - .L_118)
.L_118:
        /*00bc*/ 	.word	0x00000008
.L_119:


//--------------------- .nv.info.medusa_build_candidates_f32 --------------------------
	.section	.nv.info.medusa_build_candidates_f32,"",@"SHT_CUDA_INFO"
	.sectionflags	@""
	.align	4


	//----- nvinfo : EIATTR_CUDA_API_VERSION
	.align		4
        /*0000*/ 	.byte	0x04, 0x37
        /*0002*/ 	.short	(.L_121 - .L_120)
.L_120:
        /*0004*/ 	.word	0x00000082


	//----- nvinfo : EIATTR_KPARAM_INFO
	.align		4
.L_121:
        /*0008*/ 	.byte	0x04, 0x17
        /*000a*/ 	.short	(.L_123 - .L_122)
.L_122:
        /*000c*/ 	.word	0x00000000
        /*0010*/ 	.short	0x0005
        /*0012*/ 	.short	0x0028
        /*0014*/ 	.byte	0x00, 0xf0, 0x41, 0x00


	//----- nvinfo : EIATTR_KPARAM_INFO
	.align		4
.L_123:
        /*0018*/ 	.byte	0x04, 0x17
        /*001a*/ 	.short	(.L_125 - .L_124)
.L_124:
        /*001c*/ 	.word	0x00000000
        /*0020*/ 	.short	0x0004
        /*0022*/ 	.short	0x0020
        /*0024*/ 	.byte	0x00, 0xf5, 0x21, 0x00


	//----- nvinfo : EIATTR_KPARAM_INFO
	.align		4
.L_125:
        /*0028*/ 	.byte	0x04, 0x17
        /*002a*/ 	.short	(.L_127 - .L_126)
.L_126:
        /*002c*/ 	.word	0x00000000
        /*0030*/ 	.short	0x0003
        /*0032*/ 	.short	0x0018
        /*0034*/ 	.byte	0x00, 0xf5, 0x21, 0x00


	//----- nvinfo : EIATTR_KPARAM_INFO
	.align		4
.L_127:
        /*0038*/ 	.byte	0x04, 0x17
        /*003a*/ 	.short	(.L_129 - .L_128)
.L_128:
        /*003c*/ 	.word	0x00000000
        /*0040*/ 	.short	0x0002
        /*0042*/ 	.short	0x0010
        /*0044*/ 	.byte	0x00, 0xf5, 0x21, 0x00


	//----- nvinfo : EIATTR_KPARAM_INFO
	.align		4
.L_129:
        /*0048*/ 	.byte	0x04, 0x17
        /*004a*/ 	.short	(.L_131 - .L_130)
.L_130:
        /*004c*/ 	.word	0x00000000
        /*0050*/ 	.short	0x0001
        /*0052*/ 	.short	0x0008
        /*0054*/ 	.byte	0x00, 0xf5, 0x21, 0x00


	//----- nvinfo : EIATTR_KPARAM_INFO
	.align		4
.L_131:
        /*0058*/ 	.byte	0x04, 0x17
        /*005a*/ 	.short	(.L_133 - .L_132)
.L_132:
        /*005c*/ 	.word	0x00000000
        /*0060*/ 	.short	0x0000
        /*0062*/ 	.short	0x0000
        /*0064*/ 	.byte	0x00, 0xf5, 0x21, 0x00


	//----- nvinfo : EIATTR_SPARSE_MMA_MASK
	.align		4
.L_133:
        /*0068*/ 	.byte	0x03, 0x50
        /*006a*/ 	.short	0x0000


	//----- nvinfo : EIATTR_MAXREG_COUNT
	.align		4
        /*006c*/ 	.byte	0x03, 0x1b
        /*006e*/ 	.short	0x00ff


	//----- nvinfo : EIATTR_NUM_BARRIERS
	.align		4
        /*0070*/ 	.byte	0x02, 0x4c
        /*0072*/ 	.byte	0x01
	.zero		1


	//----- nvinfo : EIATTR_MERCURY_ISA_VERSION
	.align		4
        /*0074*/ 	.byte	0x03, 0x5f
        /*0076*/ 	.short	0x0101


	//----- nvinfo : EIATTR_INT_WARP_WIDE_INSTR_OFFSETS
	.align		4
        /*0078*/ 	.byte	0x04, 0x31
        /*007a*/ 	.short	(.L_135 - .L_134)


	//   ....[0]....
.L_134:
        /*007c*/ 	.word	0x000004d0


	//   ....[1]....
        /*0080*/ 	.word	0x00000550


	//   ....[2]....
        /*0084*/ 	.word	0x00001d20


	//   ....[3]....
        /*0088*/ 	.word	0x00001dc0


	//----- nvinfo : EIATTR_VRC_CTA_INIT_COUNT
	.align		4
.L_135:
        /*008c*/ 	.byte	0x02, 0x4a
	.zero		1
	.zero		1


	//----- nvinfo : EIATTR_EXIT_INSTR_OFFSETS
	.align		4
        /*0090*/ 	.byte	0x04, 0x1c
        /*0092*/ 	.short	(.L_137 - .L_136)


	//   ....[0]....
.L_136:
        /*0094*/ 	.word	0x00000050


	//   ....[1]....
        /*0098*/ 	.word	0x00002710


	//   ....[2]....
        /*009c*/ 	.word	0x000027b0


	//----- nvinfo : EIATTR_CRS_STACK_SIZE
	.align		4
.L_137:
        /*00a0*/ 	.byte	0x04, 0x1e
        /*00a2*/ 	.short	(.L_139 - .L_138)
.L_138:
        /*00a4*/ 	.word	0x00000000


	//----- nvinfo : EIATTR_CBANK_PARAM_SIZE
	.align		4
.L_139:
        /*00a8*/ 	.byte	0x03, 0x19
        /*00aa*/ 	.short	0x0038


	//----- nvinfo : EIATTR_PARAM_CBANK
	.align		4
        /*00ac*/ 	.byte	0x04, 0x0a
        /*00ae*/ 	.short	(.L_141 - .L_140)
	.align		4
.L_140:
        /*00b0*/ 	.word	index@(.nv.constant0.medusa_build_candidates_f32)
        /*00b4*/ 	.short	0x0380
        /*00b6*/ 	.short	0x0038


	//----- nvinfo : EIATTR_SW_WAR
	.align		4
.L_141:
        /*00b8*/ 	.byte	0x04, 0x36
        /*00ba*/ 	.short	(.L_143 - .L_142)
.L_142:
        /*00bc*/ 	.word	0x00000008
.L_143:


//--------------------- .nv.info.medusa_top_k_sample_f16 --------------------------
	.section	.nv.info.medusa_top_k_sample_f16,"",@"SHT_CUDA_INFO"
	.sectionflags	@""
	.align	4


	//----- nvinfo : EIATTR_CUDA_API_VERSION
	.align		4
        /*0000*/ 	.byte	0x04, 0x37
        /*0002*/ 	.short	(.L_145 - .L_144)
.L_144:
        /*0004*/ 	.word	0x00000082


	//----- nvinfo : EIATTR_KPARAM_INFO
	.align		4
.L_145:
        /*0008*/ 	.byte	0x04, 0x17
        /*000a*/ 	.short	(.L_147 - .L_146)
.L_146:
        /*000c*/ 	.word	0x00000000
        /*0010*/ 	.short	0x0003
        /*0012*/ 	.short	0x0018
        /*0014*/ 	.byte	0x00, 0xf0, 0x41, 0x00


	//----- nvinfo : EIATTR_KPARAM_INFO
	.align		4
.L_147:
        /*0018*/ 	.byte	0x04, 0x17
        /*001a*/ 	.short	(.L_149 - .L_148)
.L_148:
        /*001c*/ 	.word	0x00000000
        /*0020*/ 	.short	0x0002
        /*0022*/ 	.short	0x0010
        /*0024*/ 	.byte	0x00, 0xf5, 0x21, 0x00


	//----- nvinfo : EIATTR_KPARAM_INFO
	.align		4
.L_149:
        /*0028*/ 	.byte	0x04, 0x17
        /*002a*/ 	.short	(.L_151 - .L_150)
.L_150:
        /*002c*/ 	.word	0x00000000
        /*0030*/ 	.short	0x0001
        /*0032*/ 	.short	0x0008
        /*0034*/ 	.byte	0x00, 0xf5, 0x21, 0x00


	//----- nvinfo : EIATTR_KPARAM_INFO
	.align		4
.L_151:
        /*0038*/ 	.byte	0x04, 0x17
        /*003a*/ 	.short	(.L_153 - .L_152)
.L_152:
        /*003c*/ 	.word	0x00000000
        /*0040*/ 	.short	0x0000
        /*0042*/ 	.short	0x0000
        /*0044*/ 	.byte	0x00, 0xf5, 0x21, 0x00


	//----- nvinfo : EIATTR_SPARSE_MMA_MASK
	.align		4
.L_153:
        /*0048*/ 	.byte	0x03, 0x50
        /*004a*/ 	.short	0x0000


	//----- nvinfo : EIATTR_MAXREG_COUNT
	.align		4
        /*004c*/ 	.byte	0x03, 0x1b
        /*004e*/ 	.short	0x00ff


	//----- nvinfo : EIATTR_NUM_BARRIERS
	.align		4
        /*0050*/ 	.byte	0x02, 0x4c
        /*0052*/ 	.byte	0x01
	.zero		1


	//----- nvinfo : EIATTR_MERCURY_ISA_VERSION
	.align		4
        /*0054*/ 	.byte	0x03, 0x5f
        /*0056*/ 	.short	0x0101


	//----- nvinfo : EIATTR_VRC_CTA_INIT_COUNT
	.align		4
        /*0058*/ 	.byte	0x02, 0x4a
	.zero		1
	.zero		1


	//----- nvinfo : EIATTR_EXIT_INSTR_OFFSETS
	.align		4
        /*005c*/ 	.byte	0x04, 0x1c
        /*005e*/ 	.short	(.L_155 - .L_154)


	//   ....[0]....
.L_154:
        /*0060*/ 	.word	0x00000070


	//   ....[1]....
        /*0064*/ 	.word	0x000008c0


	//   ....[2]....
        /*0068*/ 	.word	0x00001190


	//----- nvinfo : EIATTR_CRS_STACK_SIZE
	.align		4
.L_155:
        /*006c*/ 	.byte	0x04, 0x1e
        /*006e*/ 	.short	(.L_157 - .L_156)
.L_156:
        /*0070*/ 	.word	0x00000000


	//----- nvinfo : EIATTR_CBANK_PARAM_SIZE
	.align		4
.L_157:
        /*0074*/ 	.byte	0x03, 0x19
        /*0076*/ 	.short	0x0028


	//----- nvinfo : EIATTR_PARAM_CBANK
	.align		4
        /*0078*/ 	.byte	0x04, 0x0a
        /*007a*/ 	.short	(.L_159 - .L_158)
	.align		4
.L_158:
        /*007c*/ 	.word	index@(.nv.constant0.medusa_top_k_sample_f16)
        /*0080*/ 	.short	0x0380
        /*0082*/ 	.short	0x0028


	//----- nvinfo : EIATTR_SW_WAR
	.align		4
.L_159:
        /*0084*/ 	.byte	0x04, 0x36
        /*0086*/ 	.short	(.L_161 - .L_160)
.L_160:
        /*0088*/ 	.word	0x00000008
.L_161:


//--------------------- .nv.info.medusa_top_k_sample_f32 --------------------------
	.section	.nv.info.medusa_top_k_sample_f32,"",@"SHT_CUDA_INFO"
	.sectionflags	@""
	.align	4


	//----- nvinfo : EIATTR_CUDA_API_VERSION
	.align		4
        /*0000*/ 	.byte	0x04, 0x37
        /*0002*/ 	.short	(.L_163 - .L_162)
.L_162:
        /*0004*/ 	.word	0x00000082


	//----- nvinfo : EIATTR_KPARAM_INFO
	.align		4
.L_163:
        /*0008*/ 	.byte	0x04, 0x17
        /*000a*/ 	.short	(.L_165 - .L_164)
.L_164:
        /*000c*/ 	.word	0x00000000
        /*0010*/ 	.short	0x0003
        /*0012*/ 	.short	0x0018
        /*0014*/ 	.byte	0x00, 0xf0, 0x41, 0x00


	//----- nvinfo : EIATTR_KPARAM_INFO
	.align		4
.L_165:
        /*0018*/ 	.byte	0x04, 0x17
        /*001a*/ 	.short	(.L_167 - .L_166)
.L_166:
        /*001c*/ 	.word	0x00000000
        /*0020*/ 	.short	0x0002
        /*0022*/ 	.short	0x0010
        /*0024*/ 	.byte	0x00, 0xf5, 0x21, 0x00


	//----- nvinfo : EIATTR_KPARAM_INFO
	.align		4
.L_167:
        /*0028*/ 	.byte	0x04, 0x17
        /*002a*/ 	.short	(.L_169 - .L_168)
.L_168:
        /*002c*/ 	.word	0x00000000
        /*0030*/ 	.short	0x0001
        /*0032*/ 	.short	0x0008
        /*0034*/ 	.byte	0x00, 0xf5, 0x21, 0x00


	//----- nvinfo : EIATTR_KPARAM_INFO
	.align		4
.L_169:
        /*0038*/ 	.byte	0x04, 0x17
        /*003a*/ 	.short	(.L_171 - .L_170)
.L_170:
        /*003c*/ 	.word	0x00000000
        /*0040*/ 	.short	0x0000
        /*0042*/ 	.short	0x0000
        /*0044*/ 	.byte	0x00, 0xf5, 0x21, 0x00


	//----- nvinfo : EIATTR_SPARSE_MMA_MASK
	.align		4
.L_171:
        /*0048*/ 	.byte	0x03, 0x50
        /*004a*/ 	.short	0x0000


	//----- nvinfo : EIATTR_MAXREG_COUNT
	.align		4
        /*004c*/ 	.byte	0x03, 0x1b
        /*004e*/ 	.short	0x00ff


	//----- nvinfo : EIATTR_NUM_BARRIERS
	.align		4
        /*0050*/ 	.byte	0x02, 0x4c
        /*0052*/ 	.byte	0x01
	.zero		1


	//----- nvinfo : EIATTR_MERCURY_ISA_VERSION
	.align		4
        /*0054*/ 	.byte	0x03, 0x5f
        /*0056*/ 	.short	0x0101


	//----- nvinfo : EIATTR_VRC_CTA_INIT_COUNT
	.align		4
        /*0058*/ 	.byte	0x02, 0x4a
	.zero		1
	.zero		1


	//----- nvinfo : EIATTR_EXIT_INSTR_OFFSETS
	.align		4
        /*005c*/ 	.byte	0x04, 0x1c
        /*005e*/ 	.short	(.L_173 - .L_172)


	//   ....[0]....
.L_172:
        /*0060*/ 	.word	0x00000070


	//   ....[1]....
        /*0064*/ 	.word	0x000008b0


	//   ....[2]....
        /*0068*/ 	.word	0x00001170


	//----- nvinfo : EIATTR_CRS_STACK_SIZE
	.align		4
.L_173:
        /*006c*/ 	.byte	0x04, 0x1e
        /*006e*/ 	.short	(.L_175 - .L_174)
.L_174:
        /*0070*/ 	.word	0x00000000


	//----- nvinfo : EIATTR_CBANK_PARAM_SIZE
	.align		4
.L_175:
        /*0074*/ 	.byte	0x03, 0x19
        /*0076*/ 	.short	0x0028


	//----- nvinfo : EIATTR_PARAM_CBANK
	.align		4
        /*0078*/ 	.byte	0x04, 0x0a
        /*007a*/ 	.short	(.L_177 - .L_176)
	.align		4
.L_176:
        /*007c*/ 	.word	index@(.nv.constant0.medusa_top_k_sample_f32)
        /*0080*/ 	.short	0x0380
        /*0082*/ 	.short	0x0028


	//----- nvinfo : EIATTR_SW_WAR
	.align		4
.L_177:
        /*0084*/ 	.byte	0x04, 0x36
        /*0086*/ 	.short	(.L_179 - .L_178)
.L_178:
        /*0088*/ 	.word	0x00000008
.L_179:


//--------------------- .nv.info.medusa_head_forward_f16 --------------------------
	.section	.nv.info.medusa_head_forward_f16,"",@"SHT_CUDA_INFO"
	.sectionflags	@""
	.align	4


	//----- nvinfo : EIATTR_CUDA_API_VERSION
	.align		4
        /*0000*/ 	.byte	0x04, 0x37
        /*0002*/ 	.short	(.L_181 - .L_180)
.L_180:
        /*0004*/ 	.word	0x00000082


	//----- nvinfo : EIATTR_KPARAM_INFO
	.align		4
.L_181:
        /*0008*/ 	.byte	0x04, 0x17
        /*000a*/ 	.short	(.L_183 - .L_182)
.L_182:
        /*000c*/ 	.word	0x00000000
        /*0010*/ 	.short	0x0003
        /*0012*/ 	.short	0x0018
        /*0014*/ 	.byte	0x00, 0xf0, 0x41, 0x00


	//----- nvinfo : EIATTR_KPARAM_INFO
	.align		4
.L_183:
        /*0018*/ 	.byte	0x04, 0x17
        /*001a*/ 	.short	(.L_185 - .L_184)
.L_184:
        /*001c*/ 	.word	0x00000000
        /*0020*/ 	.short	0x0002
        /*0022*/ 	.short	0x0010
        /*0024*/ 	.byte	0x00, 0xf5, 0x21, 0x00


	//----- nvinfo : EIATTR_KPARAM_INFO
	.align		4
.L_185:
        /*0028*/ 	.byte	0x04, 0x17
        /*002a*/ 	.short	(.L_187 - .L_186)
.L_186:
        /*002c*/ 	.word	0x00000000
        /*0030*/ 	.short	0x0001
        /*0032*/ 	.short	0x0008
        /*0034*/ 	.byte	0x00, 0xf5, 0x21, 0x00


	//----- nvinfo : EIATTR_KPARAM_INFO
	.align		4
.L_187:
        /*0038*/ 	.byte	0x04, 0x17
        /*003a*/ 	.short	(.L_189 - .L_188)
.L_188:
        /*003c*/ 	.word	0x00000000
        /*0040*/ 	.short	0x0000
        /*0042*/ 	.short	0x0000
        /*0044*/ 	.byte	0x00, 0xf5, 0x21, 0x00


	//----- nvinfo : EIATTR_SPARSE_MMA_MASK
	.align		4
.L_189:
        /*0048*/ 	.byte	0x03, 0x50
        /*004a*/ 	.short	0x0000


	//----- nvinfo : EIATTR_MAXREG_COUNT
	.align		4
        /*004c*/ 	.byte	0x03, 0x1b
        /*004e*/ 	.short	0x00ff


	//----- nvinfo : EIATTR_MERCURY_ISA_VERSION
	.align		4
        /*0050*/ 	.byte	0x03, 0x5f
        /*0052*/ 	.short	0x0101


	//----- nvinfo : EIATTR_VRC_CTA_INIT_COUNT
	.align		4
        /*0054*/ 	.byte	0x02, 0x4a
	.zero		1
	.zero		1


	//----- nvinfo : EIATTR_EXIT_INSTR_OFFSETS
	.align		4
        /*0058*/ 	.byte	0x04, 0x1c
        /*005a*/ 	.short	(.L_191 - .L_190)


	//   ....[0]....
.L_190:
        /*005c*/ 	.word	0x000000d0


	//   ....[1]....
        /*0060*/ 	.word	0x00000d70


	//----- nvinfo : EIATTR_CBANK_PARAM_SIZE
	.align		4
.L_191:
        /*0064*/ 	.byte	0x03, 0x19
        /*0066*/ 	.short	0x0028


	//----- nvinfo : EIATTR_PARAM_CBANK
	.align		4
        /*0068*/ 	.byte	0x04, 0x0a
        /*006a*/ 	.short	(.L_193 - .L_192)
	.align		4
.L_192:
        /*006c*/ 	.word	index@(.nv.constant0.medusa_head_forward_f16)
        /*0070*/ 	.short	0x0380
        /*0072*/ 	.short	0x0028


	//----- nvinfo : EIATTR_SW_WAR
	.align		4
.L_193:
        /*0074*/ 	.byte	0x04, 0x36
        /*0076*/ 	.short	(.L_195 - .L_194)
.L_194:
        /*0078*/ 	.word	0x00000008
.L_195:


//--------------------- .nv.info.medusa_head_forward_f32 --------------------------
	.section	.nv.info.medusa_head_forward_f32,"",@"SHT_CUDA_INFO"
	.sectionflags	@""
	.align	4


	//----- nvinfo : EIATTR_CUDA_API_VERSION
	.align		4
        /*0000*/ 	.byte	0x04, 0x37
        /*0002*/ 	.short	(.L_197 - .L_196)
.L_196:
        /*0004*/ 	.word	0x00000082


	//----- nvinfo : EIATTR_KPARAM_INFO
	.align		4
.L_197:
        /*0008*/ 	.byte	0x04, 0x17
        /*000a*/ 	.short	(.L_199 - .L_198)
.L_198:
        /*000c*/ 	.word	0x00000000
        /*0010*/ 	.short	0x0003
        /*0012*/ 	.short	0x0018
        /*0014*/ 	.byte	0x00, 0xf0, 0x41, 0x00


	//----- nvinfo : EIATTR_KPARAM_INFO
	.align		4
.L_199:
        /*0018*/ 	.byte	0x04, 0x17
        /*001a*/ 	.short	(.L_201 - .L_200)
.L_200:
        /*001c*/ 	.word	0x00000000
        /*0020*/ 	.short	0x0002
        /*0022*/ 	.short	0x0010
        /*0024*/ 	.byte	0x00, 0xf5, 0x21, 0x00


	//----- nvinfo : EIATTR_KPARAM_INFO
	.align		4
.L_201:
        /*0028*/ 	.byte	0x04, 0x17
        /*002a*/ 	.short	(.L_203 - .L_202)
.L_202:
        /*002c*/ 	.word	0x00000000
        /*0030*/ 	.short	0x0001
        /*0032*/ 	.short	0x0008
        /*0034*/ 	.byte	0x00, 0xf5, 0x21, 0x00


	//----- nvinfo : EIATTR_KPARAM_INFO
	.align		4
.L_203:
        /*0038*/ 	.byte	0x04, 0x17
        /*003a*/ 	.short	(.L_205 - .L_204)
.L_204:
        /*003c*/ 	.word	0x00000000
        /*0040*/ 	.short	0x0000
        /*0042*/ 	.short	0x0000
        /*0044*/ 	.byte	0x00, 0xf5, 0x21, 0x00


	//----- nvinfo : EIATTR_SPARSE_MMA_MASK
	.align		4
.L_205:
        /*0048*/ 	.byte	0x03, 0x50
        /*004a*/ 	.short	0x0000


	//----- nvinfo : EIATTR_MAXREG_COUNT
	.align		4
        /*004c*/ 	.byte	0x03, 0x1b
        /*004e*/ 	.short	0x00ff


	//----- nvinfo : EIATTR_MERCURY_ISA_VERSION
	.align		4
        /*0050*/ 	.byte	0x03, 0x5f
        /*0052*/ 	.short	0x0101


	//----- nvinfo : EIATTR_VRC_CTA_INIT_COUNT
	.align		4
        /*0054*/ 	.byte	0x02, 0x4a
	.zero		1
	.zero		1


	//----- nvinfo : EIATTR_EXIT_INSTR_OFFSETS
	.align		4
        /*0058*/ 	.byte	0x04, 0x1c
        /*005a*/ 	.short	(.L_207 - .L_206)


	//   ....[0]....
.L_206:
        /*005c*/ 	.word	0x000000d0


	//   ....[1]....
        /*0060*/ 	.word	0x00000b70


	//----- nvinfo : EIATTR_CBANK_PARAM_SIZE
	.align		4
.L_207:
        /*0064*/ 	.byte	0x03, 0x19
        /*0066*/ 	.short	0x0028


	//----- nvinfo : EIATTR_PARAM_CBANK
	.align		4
        /*0068*/ 	.byte	0x04, 0x0a
        /*006a*/ 	.short	(.L_209 - .L_208)
	.align		4
.L_208:
        /*006c*/ 	.word	index@(.nv.constant0.medusa_head_forward_f32)
        /*0070*/ 	.short	0x0380
        /*0072*/ 	.short	0x0028


	//----- nvinfo : EIATTR_SW_WAR
	.align		4
.L_209:
        /*0074*/ 	.byte	0x04, 0x36
        /*0076*/ 	.short	(.L_211 - .L_210)
.L_210:
        /*0078*/ 	.word	0x00000008
.L_211:


//--------------------- .nv.callgraph             --------------------------
	.section	.nv.callgraph,"",@"SHT_CUDA_CALLGRAPH"
	.align	4
	.sectionentsize	8
	.align		4
        /*0000*/ 	.word	0x00000000
	.align		4
        /*0004*/ 	.word	0xffffffff
	.align		4
        /*0008*/ 	.word	0x00000000
	.align		4
        /*000c*/ 	.word	0xfffffffe
	.align		4
        /*0010*/ 	.word	0x00000000
	.align		4
        /*0014*/ 	.word	0xfffffffd
	.align		4
        /*0018*/ 	.word	0x00000000
	.align		4
        /*001c*/ 	.word	0xfffffffc


//--------------------- .text.medusa_verify_candidates_f16 --------------------------
	.section	.text.medusa_verify_candidates_f16,"ax",@progbits
	.align	128
        .global         medusa_verify_candidates_f16
        .type           medusa_verify_candidates_f16,@function
        .size           medusa_verify_candidates_f16,(.L_x_147 - medusa_verify_candidates_f16)
        .other          medusa_verify_candidates_f16,@"STO_CUDA_ENTRY STV_DEFAULT"
medusa_verify_candidates_f16:
.text.medusa_verify_candidates_f16:
[----:B------:R-:W-:Y:S01]  /*0000*/  LDC R1, c[0x0][0x37c] ;  /* 0x0000df00ff017b82 */ /* 0x000fe20000000800 */
[----:B------:R-:W0:Y:S01]  /*0010*/  S2R R2, SR_CTAID.X ;  /* 0x0000000000027919 */ /* 0x000e220000002500 */
[----:B------:R-:W0:Y:S02]  /*0020*/  LDCU UR4, c[0x0][0x3a0] ;  /* 0x00007400ff0477ac */ /* 0x000e240008000800 */
[----:B0-----:R-:W-:-:S13]  /*0030*/  ISETP.GE.U32.AND P0, PT, R2, UR4, PT ;  /* 0x0000000402007c0c */ /* 0x001fda000bf06070 */
[----:B------:R-:W-:Y:S05]  /*0040*/  @P0 EXIT ;  /* 0x000000000000094d */ /* 0x000fea0003800000 */
[----:B------:R-:W0:Y:S01]  /*0050*/  S2R R3, SR_TID.X ;  /* 0x0000000000037919 */ /* 0x000e220000002100 */
[----:B------:R-:W1:Y:S01]  /*0060*/  LDCU UR8, c[0x0][0x3a4] ;  /* 0x00007480ff0877ac */ /* 0x000e620008000800 */
[----:B------:R-:W-:Y:S01]  /*0070*/  BSSY.RECONVERGENT B0, `(.L_x_0) ;  /* 0x0000139000007945 */ /* 0x000fe20003800200 */
[----:B------:R-:W2:Y:S01]  /*0080*/  LDCU.64 UR6, c[0x0][0x358] ;  /* 0x00006b00ff0677ac */ /* 0x000ea20008000a00 */
[----:B0-----:R-:W-:-:S13]  /*0090*/  ISETP.NE.AND P0, PT, R3, RZ, PT ;  /* 0x000000ff0300720c */ /* 0x001fda0003f05270 */
[----:B------:R-:W0:Y:S01]  /*00a0*/  @!P0 S2R R5, SR_CgaCtaId ;  /* 0x0000000000058919 */ /* 0x000e220000008800 */
[----:B------:R-:W-:-:S04]  /*00b0*/  @!P0 MOV R0, 0x400 ;  /* 0x0000040000008802 */ /* 0x000fc80000000f00 */
[----:B0-----:R-:W-:-:S05]  /*00c0*/  @!P0 LEA R0, R5, R0, 0x18 ;  /* 0x0000000005008211 */ /* 0x001fca00078ec0ff */
[----:B------:R0:W-:Y:S01]  /*00d0*/  @!P0 STS [R0], RZ ;  /* 0x000000ff00008388 */ /* 0x0001e20000000800 */
[----:B------:R-:W-:Y:S01]  /*00e0*/  BAR.SYNC.DEFER_BLOCKING 0x0 ;  /* 0x0000000000007b1d */ /* 0x000fe20000010000 */
[----:B-1----:R-:W-:-:S13]  /*00f0*/  ISETP.GE.U32.AND P0, PT, R3, UR8, PT ;  /* 0x0000000803007c0c */ /* 0x002fda000bf06070 */
[----:B0-2---:R-:W-:Y:S05]  /*0100*/  @P0 BRA `(.L_x_1) ;  /* 0x0000001000bc0947 */ /* 0x005fea0003800000 */
[----:B------:R-:W0:Y:S08]  /*0110*/  LDC R8, c[0x0][0x3a8] ;  /* 0x0000ea00ff087b82 */ /* 0x000e300000000800 */
[----:B------:R-:W1:Y:S01]  /*0120*/  LDC R4, c[0x0][0x360] ;  /* 0x0000d800ff047b82 */ /* 0x000e620000000800 */
[----:B0-----:R-:W-:-:S13]  /*0130*/  ISETP.NE.AND P0, PT, R8, RZ, PT ;  /* 0x000000ff0800720c */ /* 0x001fda0003f05270 */
[----:B-1----:R-:W-:Y:S05]  /*0140*/  @P0 BRA `(.L_x_2) ;  /* 0x0000000000540947 */ /* 0x002fea0003800000 */
[----:B------:R-:W0:Y:S01]  /*0150*/  S2R R7, SR_CgaCtaId ;  /* 0x0000000000077919 */ /* 0x000e220000008800 */
[----:B------:R-:W1:Y:S01]  /*0160*/  LDC.64 R8, c[0x0][0x380] ;  /* 0x0000e000ff087b82 */ /* 0x000e620000000a00 */
[----:B------:R-:W-:Y:S01]  /*0170*/  MOV R0, 0x400 ;  /* 0x0000040000007802 */ /* 0x000fe20000000f00 */
[----:B------:R-:W-:-:S03]  /*0180*/  IMAD.MOV.U32 R5, RZ, RZ, R3 ;  /* 0x000000ffff057224 */ /* 0x000fc600078e0003 */
[----:B0-----:R-:W-:-:S07]  /*0190*/  LEA R11, R7, R0, 0x18 ;  /* 0x00000000070b7211 */ /* 0x001fce00078ec0ff */
.L_x_3:
[----:B------:R-:W-:-:S04]  /*01a0*/  IMAD R7, R2, UR8, R5 ;  /* 0x0000000802077c24 */ /* 0x000fc8000f8e0205 */
[----:B-1----:R-:W-:-:S06]  /*01b0*/  IMAD.WIDE.U32 R6, R7, 0x4, R8 ;  /* 0x0000000407067825 */ /* 0x002fcc00078e0008 */
[----:B------:R-:W2:Y:S01]  /*01c0*/  LDG.E.CONSTANT R6, desc[UR6][R6.64] ;  /* 0x0000000606067981 */ /* 0x000ea2000c1e9900 */
[----:B------:R-:W-:Y:S01]  /*01d0*/  VOTEU.ANY UR4, UPT, PT ;  /* 0x0000000000047886 */ /* 0x000fe200038e0100 */
[----:B------:R-:W-:Y:S01]  /*01e0*/  IMAD.IADD R5, R4, 0x1, R5 ;  /* 0x0000000104057824 */ /* 0x000fe200078e0205 */
[----:B------:R-:W-:Y:S01]  /*01f0*/  UFLO.U32 UR4, UR4 ;  /* 0x00000004000472bd */ /* 0x000fe200080e0000 */
[----:B------:R-:W0:Y:S01]  /*0200*/  S2R R10, SR_LANEID ;  /* 0x00000000000a7919 */ /* 0x000e220000000000 */
[----:B--2---:R-:W-:-:S04]  /*0210*/  ISETP.NE.AND P0, PT, R6, RZ, PT ;  /* 0x000000ff0600720c */ /* 0x004fc80003f05270 */
[----:B------:R-:W-:Y:S02]  /*0220*/  SEL R0, RZ, 0x1, P0 ;  /* 0x00000001ff007807 */ /* 0x000fe40000000000 */
[----:B0-----:R-:W-:Y:S02]  /*0230*/  ISETP.EQ.U32.AND P0, PT, R10, UR4, PT ;  /* 0x000000040a007c0c */ /* 0x001fe4000bf02070 */
[----:B------:R-:W-:-:S13]  /*0240*/  CREDUX.MAX UR5, R0 ;  /* 0x00000000000572cc */ /* 0x000fda0000000000 */
[----:B------:R-:W-:-:S05]  /*0250*/  IMAD.U32 R0, RZ, RZ, UR5 ;  /* 0x00000005ff007e24 */ /* 0x000fca000f8e00ff */
[----:B------:R0:W-:Y:S01]  /*0260*/  @P0 ATOMS.MAX RZ, [R11], R0 ;  /* 0x000000000bff038c */ /* 0x0001e20001000000 */
[----:B------:R-:W-:-:S13]  /*0270*/  ISETP.GE.U32.AND P0, PT, R5, UR8, PT ;  /* 0x0000000805007c0c */ /* 0x000fda000bf06070 */
[----:B0-----:R-:W-:Y:S05]  /*0280*/  @!P0 BRA `(.L_x_3) ;  /* 0xfffffffc00c48947 */ /* 0x001fea000383ffff */
[----:B------:R-:W-:Y:S05]  /*0290*/  BRA `(.L_x_1) ;  /* 0x0000001000587947 */ /* 0x000fea0003800000 */
.L_x_2:
[C---:B------:R-:W-:Y:S01]  /*02a0*/  LOP3.LUT R6, R8.reuse, 0x7, RZ, 0xc0, !PT ;  /* 0x0000000708067812 */ /* 0x040fe200078ec0ff */
[----:B------:R-:W-:Y:S01]  /*02b0*/  IMAD.MOV.U32 R9, RZ, RZ, R3 ;  /* 0x000000ffff097224 */ /* 0x000fe200078e0003 */
[----:B------:R-:W-:-:S03]  /*02c0*/  LOP3.LUT R5, R8, 0xf, RZ, 0xc0, !PT ;  /* 0x0000000f08057812 */ /* 0x000fc600078ec0ff */
[----:B------:R-:W-:Y:S01]  /*02d0*/  VIADD R7, R6, 0xffffffff ;  /* 0xffffffff06077836 */ /* 0x000fe20000000000 */
[----:B------:R-:W-:-:S04]  /*02e0*/  IADD3 R0, PT, PT, R5, -0x1, RZ ;  /* 0xffffffff05007810 */ /* 0x000fc80007ffe0ff */
[----:B------:R-:W-:Y:S02]  /*02f0*/  ISETP.GE.U32.AND P1, PT, R7, 0x3, PT ;  /* 0x000000030700780c */ /* 0x000fe40003f26070 */
[----:B------:R-:W-:Y:S02]  /*0300*/  LOP3.LUT R7, R8, 0xfffffff0, RZ, 0xc0, !PT ;  /* 0xfffffff008077812 */ /* 0x000fe400078ec0ff */
[----:B------:R-:W-:Y:S02]  /*0310*/  ISETP.GE.U32.AND P0, PT, R0, 0x7, PT ;  /* 0x000000070000780c */ /* 0x000fe40003f06070 */
[----:B------:R-:W-:-:S11]  /*0320*/  LOP3.LUT R8, R8, 0x3, RZ, 0xc0, !PT ;  /* 0x0000000308087812 */ /* 0x000fd600078ec0ff */
.L_x_9:
[----:B0-----:R-:W0:Y:S01]  /*0330*/  LDC.64 R14, c[0x0][0x380] ;  /* 0x0000e000ff0e7b82 */ /* 0x001e220000000a00 */
[----:B------:R-:W1:Y:S01]  /*0340*/  LDCU UR5, c[0x0][0x3a4] ;  /* 0x00007480ff0577ac */ /* 0x000e620008000800 */
[----:B------:R-:W2:Y:S01]  /*0350*/  LDCU UR4, c[0x0][0x3a8] ;  /* 0x00007500ff0477ac */ /* 0x000ea20008000800 */
[----:B-1----:R-:W-:-:S04]  /*0360*/  IMAD R13, R2, UR5, R9 ;  /* 0x00000005020d7c24 */ /* 0x002fc8000f8e0209 */
[----:B0-----:R-:W-:-:S05]  /*0370*/  IMAD.WIDE.U32 R14, R13, 0x4, R14 ;  /* 0x000000040d0e7825 */ /* 0x001fca00078e000e */
[----:B------:R0:W5:Y:S01]  /*0380*/  LDG.E.CONSTANT R10, desc[UR6][R14.64] ;  /* 0x000000060e0a7981 */ /* 0x000162000c1e9900 */
[----:B--2---:R-:W-:Y:S01]  /*0390*/  UISETP.GE.U32.AND UP0, UPT, UR4, 0x10, UPT ;  /* 0x000000100400788c */ /* 0x004fe2000bf06070 */
[----:B------:R-:W-:Y:S01]  /*03a0*/  IADD3 R9, PT, PT, R4, R9, RZ ;  /* 0x0000000904097210 */ /* 0x000fe20007ffe0ff */
[----:B------:R-:W-:Y:S02]  /*03b0*/  HFMA2 R0, -RZ, RZ, 0, 0 ;  /* 0x00000000ff007431 */ /* 0x000fe400000001ff */
[----:B------:R-:W-:Y:S01]  /*03c0*/  IMAD.MOV.U32 R21, RZ, RZ, -0x800000 ;  /* 0xff800000ff157424 */ /* 0x000fe200078e00ff */
[----:B------:R-:W-:Y:S01]  /*03d0*/  ISETP.GE.U32.AND P2, PT, R9, UR5, PT ;  /* 0x0000000509007c0c */ /* 0x000fe2000bf46070 */
[----:B------:R-:W-:Y:S02]  /*03e0*/  IMAD.MOV.U32 R11, RZ, RZ, RZ ;  /* 0x000000ffff0b7224 */ /* 0x000fe400078e00ff */
[----:B------:R-:W-:Y:S01]  /*03f0*/  IMAD R12, R13, UR4, RZ ;  /* 0x000000040d0c7c24 */ /* 0x000fe2000f8e02ff */
[----:B0-----:R-:W-:Y:S09]  /*0400*/  BRA.U !UP0, `(.L_x_4) ;  /* 0x0000000508e87547 */ /* 0x001ff2000b800000 */
[----:B------:R-:W0:Y:S01]  /*0410*/  LDC.64 R14, c[0x0][0x388] ;  /* 0x0000e200ff0e7b82 */ /* 0x000e220000000a00 */
[----:B------:R-:W-:Y:S01]  /*0420*/  IMAD.MOV.U32 R21, RZ, RZ, -0x800000 ;  /* 0xff800000ff157424 */ /* 0x000fe200078e00ff */
[----:B------:R-:W-:Y:S01]  /*0430*/  MOV R13, 0x7 ;  /* 0x00000007000d7802 */ /* 0x000fe20000000f00 */
[----:B------:R-:W-:Y:S02]  /*0440*/  IMAD.MOV.U32 R0, RZ, RZ, RZ ;  /* 0x000000ffff007224 */ /* 0x000fe400078e00ff */
[----:B------:R-:W-:-:S07]  /*0450*/  IMAD.MOV.U32 R11, RZ, RZ, R12 ;  /* 0x000000ffff0b7224 */ /* 0x000fce00078e000c */
.L_x_5:
[----:B0-----:R-:W-:-:S04]  /*0460*/  IMAD.WIDE.U32 R22, R11, 0x2, R14 ;  /* 0x000000020b167825 */ /* 0x001fc800078e000e */
[C---:B------:R-:W-:Y:S01]  /*0470*/  VIADD R29, R11.reuse, 0x1 ;  /* 0x000000010b1d7836 */ /* 0x040fe20000000000 */
[----:B------:R0:W2:Y:S01]  /*0480*/  LDG.E.U16.CONSTANT R20, desc[UR6][R22.64] ;  /* 0x0000000616147981 */ /* 0x0000a2000c1e9500 */
[----:B------:R-:W-:Y:S02]  /*0490*/  IADD3 R17, PT, PT, R11, 0x2, RZ ;  /* 0x000000020b117810 */ /* 0x000fe40007ffe0ff */
[----:B------:R-:W-:-:S05]  /*04a0*/  IMAD.WIDE.U32 R28, R29, 0x2, R14 ;  /* 0x000000021d1c7825 */ /* 0x000fca00078e000e */
[----:B------:R-:W3:Y:S01]  /*04b0*/  LDG.E.U16.CONSTANT R24, desc[UR6][R28.64] ;  /* 0x000000061c187981 */ /* 0x000ee2000c1e9500 */
[----:B------:R-:W-:-:S04]  /*04c0*/  IMAD.WIDE.U32 R16, R17, 0x2, R14 ;  /* 0x0000000211107825 */ /* 0x000fc800078e000e */
[C---:B------:R-:W-:Y:S01]  /*04d0*/  VIADD R27, R11.reuse, 0x3 ;  /* 0x000000030b1b7836 */ /* 0x040fe20000000000 */
[----:B------:R1:W4:Y:S01]  /*04e0*/  LDG.E.U16.CONSTANT R25, desc[UR6][R16.64] ;  /* 0x0000000610197981 */ /* 0x000322000c1e9500 */
[----:B------:R-:W-:Y:S02]  /*04f0*/  VIADD R19, R11, 0x4 ;  /* 0x000000040b137836 */ /* 0x000fe40000000000 */
[----:B------:R-:W-:-:S06]  /*0500*/  IMAD.WIDE.U32 R26, R27, 0x2, R14 ;  /* 0x000000021b1a7825 */ /* 0x000fcc00078e000e */
[----:B------:R-:W4:Y:S01]  /*0510*/  LDG.E.U16.CONSTANT R26, desc[UR6][R26.64] ;  /* 0x000000061a1a7981 */ /* 0x000f22000c1e9500 */
[----:B------:R-:W-:Y:S01]  /*0520*/  IMAD.WIDE.U32 R18, R19, 0x2, R14 ;  /* 0x0000000213127825 */ /* 0x000fe200078e000e */
[----:B0-----:R-:W-:-:S04]  /*0530*/  IADD3 R22, PT, PT, R11, 0x5, RZ ;  /* 0x000000050b167810 */ /* 0x001fc80007ffe0ff */
[----:B------:R-:W4:Y:S01]  /*0540*/  LDG.E.U16.CONSTANT R23, desc[UR6][R18.64] ;  /* 0x0000000612177981 */ /* 0x000f22000c1e9500 */
[----:B-1----:R-:W-:-:S05]  /*0550*/  IMAD.WIDE.U32 R16, R22, 0x2, R14 ;  /* 0x0000000216107825 */ /* 0x002fca00078e000e */
[----:B------:R0:W4:Y:S01]  /*0560*/  LDG.E.U16.CONSTANT R22, desc[UR6][R16.64] ;  /* 0x0000000610167981 */ /* 0x000122000c1e9500 */
[----:B------:R-:W-:-:S04]  /*0570*/  VIADD R29, R11, 0x6 ;  /* 0x000000060b1d7836 */ /* 0x000fc80000000000 */
[----:B------:R-:W-:-:S06]  /*0580*/  IMAD.WIDE.U32 R28, R29, 0x2, R14 ;  /* 0x000000021d1c7825 */ /* 0x000fcc00078e000e */
[----:B------:R-:W4:Y:S01]  /*0590*/  LDG.E.U16.CONSTANT R28, desc[UR6][R28.64] ;  /* 0x000000061c1c7981 */ /* 0x000f22000c1e9500 */
[C---:B0-----:R-:W-:Y:S01]  /*05a0*/  VIADD R17, R11.reuse, 0x7 ;  /* 0x000000070b117836 */ /* 0x041fe20000000000 */
[----:B------:R-:W-:Y:S01]  /*05b0*/  IADD3 R19, PT, PT, R11, 0x8, RZ ;  /* 0x000000080b137810 */ /* 0x000fe20007ffe0ff */
[----:B--2---:R-:W-:-:S05]  /*05c0*/  HADD2.F32 R20, -RZ, R20.H0_H0 ;  /* 0x20000014ff147230 */ /* 0x004fca0000004100 */
[----:B------:R-:W-:Y:S01]  /*05d0*/  FSETP.GT.AND P4, PT, R20, R21, PT ;  /* 0x000000151400720b */ /* 0x000fe20003f84000 */
[----:B---3--:R-:W-:-:S03]  /*05e0*/  HADD2.F32 R27, -RZ, R24.H0_H0 ;  /* 0x20000018ff1b7230 */ /* 0x008fc60000004100 */
[----:B------:R-:W-:Y:S01]  /*05f0*/  FSEL R18, R20, R21, P4 ;  /* 0x0000001514127208 */ /* 0x000fe20002000000 */
[----:B------:R-:W-:-:S03]  /*0600*/  IMAD.WIDE.U32 R20, R17, 0x2, R14 ;  /* 0x0000000211147825 */ /* 0x000fc600078e000e */
[CC--:B------:R-:W-:Y:S01]  /*0610*/  FSETP.GT.AND P3, PT, R27.reuse, R18.reuse, PT ;  /* 0x000000121b00720b */ /* 0x0c0fe20003f64000 */
[----:B----4-:R-:W-:Y:S01]  /*0620*/  HADD2.F32 R16, -RZ, R25.H0_H0 ;  /* 0x20000019ff107230 */ /* 0x010fe20000004100 */
[----:B------:R0:W2:Y:S02]  /*0630*/  LDG.E.U16.CONSTANT R24, desc[UR6][R20.64] ;  /* 0x0000000614187981 */ /* 0x0000a4000c1e9500 */
[----:B------:R-:W-:Y:S01]  /*0640*/  FSEL R17, R27, R18, P3 ;  /* 0x000000121b117208 */ /* 0x000fe20001800000 */
[----:B------:R-:W-:-:S03]  /*0650*/  IMAD.WIDE.U32 R18, R19, 0x2, R14 ;  /* 0x0000000213127825 */ /* 0x000fc600078e000e */
[CC--:B------:R-:W-:Y:S02]  /*0660*/  FSETP.GT.AND P6, PT, R16.reuse, R17.reuse, PT ;  /* 0x000000111000720b */ /* 0x0c0fe40003fc4000 */
[----:B------:R1:W3:Y:S01]  /*0670*/  LDG.E.U16.CONSTANT R25, desc[UR6][R18.64] ;  /* 0x0000000612197981 */ /* 0x0002e2000c1e9500 */
[----:B0-----:R-:W-:Y:S01]  /*0680*/  VIADD R21, R11, 0x9 ;  /* 0x000000090b157836 */ /* 0x001fe20000000000 */
[----:B------:R-:W-:Y:S01]  /*0690*/  FSEL R29, R16, R17, P6 ;  /* 0x00000011101d7208 */ /* 0x000fe20003000000 */
[----:B------:R-:W-:Y:S02]  /*06a0*/  HADD2.F32 R27, -RZ, R26.H0_H0 ;  /* 0x2000001aff1b7230 */ /* 0x000fe40000004100 */
[----:B------:R-:W-:-:S04]  /*06b0*/  IMAD.WIDE.U32 R16, R21, 0x2, R14 ;  /* 0x0000000215107825 */ /* 0x000fc800078e000e */
[----:B------:R-:W-:Y:S01]  /*06c0*/  VIADD R21, R11, 0xa ;  /* 0x0000000a0b157836 */ /* 0x000fe20000000000 */
[----:B------:R0:W4:Y:S01]  /*06d0*/  LDG.E.U16.CONSTANT R26, desc[UR6][R16.64] ;  /* 0x00000006101a7981 */ /* 0x000122000c1e9500 */
[-C--:B------:R-:W-:Y:S01]  /*06e0*/  FSETP.GT.AND P5, PT, R27, R29.reuse, PT ;  /* 0x0000001d1b00720b */ /* 0x080fe20003fa4000 */
[----:B------:R-:W-:Y:S02]  /*06f0*/  HADD2.F32 R23, -RZ, R23.H0_H0 ;  /* 0x20000017ff177230 */ /* 0x000fe40000004100 */
[----:B------:R-:W-:Y:S01]  /*0700*/  IMAD.WIDE.U32 R20, R21, 0x2, R14 ;  /* 0x0000000215147825 */ /* 0x000fe200078e000e */
[----:B------:R-:W-:Y:S02]  /*0710*/  FSEL R29, R27, R29, P5 ;  /* 0x0000001d1b1d7208 */ /* 0x000fe40002800000 */
[----:B------:R-:W-:Y:S01]  /*0720*/  @P4 IADD3 R0, PT, PT, R13, -0x7, RZ ;  /* 0xfffffff90d004810 */ /* 0x000fe20007ffe0ff */
[----:B-1----:R-:W-:Y:S01]  /*0730*/  VIADD R19, R11, 0xb ;  /* 0x0000000b0b137836 */ /* 0x002fe20000000000 */
[----:B------:R-:W4:Y:S01]  /*0740*/  LDG.E.U16.CONSTANT R27, desc[UR6][R20.64] ;  /* 0x00000006141b7981 */ /* 0x000f22000c1e9500 */
[----:B------:R-:W-:Y:S01]  /*0750*/  FSETP.GT.AND P4, PT, R23, R29, PT ;  /* 0x0000001d1700720b */ /* 0x000fe20003f84000 */
[----:B------:R-:W-:-:S02]  /*0760*/  HADD2.F32 R22, -RZ, R22.H0_H0 ;  /* 0x20000016ff167230 */ /* 0x000fc40000004100 */
[--C-:B0-----:R-:W-:Y:S01]  /*0770*/  IMAD.WIDE.U32 R16, R19, 0x2, R14.reuse ;  /* 0x0000000213107825 */ /* 0x101fe200078e000e */
[----:B------:R-:W-:Y:S02]  /*0780*/  FSEL R23, R23, R29, P4 ;  /* 0x0000001d17177208 */ /* 0x000fe40002000000 */
[----:B------:R-:W-:Y:S01]  /*0790*/  IADD3 R19, PT, PT, R11, 0xc, RZ ;  /* 0x0000000c0b137810 */ /* 0x000fe20007ffe0ff */
[----:B------:R-:W-:Y:S01]  /*07a0*/  @P3 VIADD R0, R13, 0xfffffffa ;  /* 0xfffffffa0d003836 */ /* 0x000fe20000000000 */
[----:B------:R0:W4:Y:S01]  /*07b0*/  LDG.E.U16.CONSTANT R29, desc[UR6][R16.64] ;  /* 0x00000006101d7981 */ /* 0x000122000c1e9500 */
[----:B------:R-:W-:Y:S02]  /*07c0*/  FSETP.GT.AND P3, PT, R22, R23, PT ;  /* 0x000000171600720b */ /* 0x000fe40003f64000 */
[----:B------:R-:W-:-:S06]  /*07d0*/  IMAD.WIDE.U32 R18, R19, 0x2, R14 ;  /* 0x0000000213127825 */ /* 0x000fcc00078e000e */
[----:B------:R2:W4:Y:S01]  /*07e0*/  LDG.E.U16.CONSTANT R18, desc[UR6][R18.64] ;  /* 0x0000000612127981 */ /* 0x000522000c1e9500 */
[----:B0-----:R-:W-:Y:S01]  /*07f0*/  FSEL R16, R22, R23, P3 ;  /* 0x0000001716107208 */ /* 0x001fe20001800000 */
[----:B------:R-:W-:-:S04]  /*0800*/  VIADD R23, R11, 0xd ;  /* 0x0000000d0b177836 */ /* 0x000fc80000000000 */
[----:B------:R-:W-:-:S04]  /*0810*/  IMAD.WIDE.U32 R20, R23, 0x2, R14 ;  /* 0x0000000217147825 */ /* 0x000fc800078e000e */
[----:B------:R-:W-:Y:S02]  /*0820*/  VIADD R23, R11, 0xe ;  /* 0x0000000e0b177836 */ /* 0x000fe40000000000 */
[----:B------:R-:W4:Y:S01]  /*0830*/  LDG.E.U16.CONSTANT R20, desc[UR6][R20.64] ;  /* 0x0000000614147981 */ /* 0x000f22000c1e9500 */
[----:B------:R-:W-:Y:S02]  /*0840*/  HADD2.F32 R28, -RZ, R28.H0_H0 ;  /* 0x2000001cff1c7230 */ /* 0x000fe40000004100 */
[--C-:B------:R-:W-:Y:S01]  /*0850*/  IMAD.WIDE.U32 R22, R23, 0x2, R14.reuse ;  /* 0x0000000217167825 */ /* 0x100fe200078e000e */
[----:B------:R-:W-:Y:S02]  /*0860*/  @P6 IADD3 R0, PT, PT, R13, -0x5, RZ ;  /* 0xfffffffb0d006810 */ /* 0x000fe40007ffe0ff */
[CC--:B------:R-:W-:Y:S01]  /*0870*/  FSETP.GT.AND P6, PT, R28.reuse, R16.reuse, PT ;  /* 0x000000101c00720b */ /* 0x0c0fe20003fc4000 */
[----:B------:R-:W-:Y:S02]  /*0880*/  VIADD R17, R11, 0xf ;  /* 0x0000000f0b117836 */ /* 0x000fe40000000000 */
[----:B------:R-:W4:Y:S01]  /*0890*/  LDG.E.U16.CONSTANT R22, desc[UR6][R22.64] ;  /* 0x0000000616167981 */ /* 0x000f22000c1e9500 */
[----:B------:R-:W-:Y:S01]  /*08a0*/  FSEL R28, R28, R16, P6 ;  /* 0x000000101c1c7208 */ /* 0x000fe20003000000 */
[----:B------:R-:W-:-:S06]  /*08b0*/  IMAD.WIDE.U32 R16, R17, 0x2, R14 ;  /* 0x0000000211107825 */ /* 0x000fcc00078e000e */
[----:B------:R0:W4:Y:S01]  /*08c0*/  LDG.E.U16.CONSTANT R16, desc[UR6][R16.64] ;  /* 0x0000000610107981 */ /* 0x000122000c1e9500 */
[C---:B------:R-:W-:Y:S01]  /*08d0*/  @P5 VIADD R0, R13.reuse, 0xfffffffc ;  /* 0xfffffffc0d005836 */ /* 0x040fe20000000000 */
[C---:B------:R-:W-:Y:S01]  /*08e0*/  @P4 IADD3 R0, PT, PT, R13.reuse, -0x3, RZ ;  /* 0xfffffffd0d004810 */ /* 0x040fe20007ffe0ff */
[C---:B------:R-:W-:Y:S02]  /*08f0*/  @P3 VIADD R0, R13.reuse, 0xfffffffe ;  /* 0xfffffffe0d003836 */ /* 0x040fe40000000000 */
[----:B------:R-:W-:Y:S02]  /*0900*/  @P6 VIADD R0, R13, 0xffffffff ;  /* 0xffffffff0d006836 */ /* 0x000fe40000000000 */
[----:B------:R-:W-:Y:S02]  /*0910*/  VIADD R11, R11, 0x10 ;  /* 0x000000100b0b7836 */ /* 0x000fe40000000000 */
[----:B--2---:R-:W-:-:S05]  /*0920*/  HADD2.F32 R19, -RZ, R24.H0_H0 ;  /* 0x20000018ff137230 */ /* 0x004fca0000004100 */
[----:B------:R-:W-:Y:S01]  /*0930*/  FSETP.GT.AND P5, PT, R19, R28, PT ;  /* 0x0000001c1300720b */ /* 0x000fe20003fa4000 */
[----:B---3--:R-:W-:-:S03]  /*0940*/  HADD2.F32 R24, -RZ, R25.H0_H0 ;  /* 0x20000019ff187230 */ /* 0x008fc60000004100 */
[----:B------:R-:W-:-:S04]  /*0950*/  FSEL R19, R19, R28, P5 ;  /* 0x0000001c13137208 */ /* 0x000fc80002800000 */
[----:B------:R-:W-:-:S04]  /*0960*/  FSETP.GT.AND P4, PT, R24, R19, PT ;  /* 0x000000131800720b */ /* 0x000fc80003f84000 */
[----:B------:R-:W-:Y:S01]  /*0970*/  FSEL R19, R24, R19, P4 ;  /* 0x0000001318137208 */ /* 0x000fe20002000000 */
[----:B----4-:R-:W-:-:S05]  /*0980*/  HADD2.F32 R26, -RZ, R26.H0_H0 ;  /* 0x2000001aff1a7230 */ /* 0x010fca0000004100 */
[----:B------:R-:W-:Y:S01]  /*0990*/  FSETP.GT.AND P3, PT, R26, R19, PT ;  /* 0x000000131a00720b */ /* 0x000fe20003f64000 */
[----:B------:R-:W-:-:S03]  /*09a0*/  HADD2.F32 R24, -RZ, R27.H0_H0 ;  /* 0x2000001bff187230 */ /* 0x000fc60000004100 */
[----:B------:R-:W-:-:S04]  /*09b0*/  FSEL R19, R26, R19, P3 ;  /* 0x000000131a137208 */ /* 0x000fc80001800000 */
[----:B------:R-:W-:Y:S01]  /*09c0*/  FSETP.GT.AND P6, PT, R24, R19, PT ;  /* 0x000000131800720b */ /* 0x000fe20003fc4000 */
[----:B------:R-:W-:-:S03]  /*09d0*/  HADD2.F32 R26, -RZ, R29.H0_H0 ;  /* 0x2000001dff1a7230 */ /* 0x000fc60000004100 */
[----:B------:R-:W-:Y:S02]  /*09e0*/  FSEL R19, R24, R19, P6 ;  /* 0x0000001318137208 */ /* 0x000fe40003000000 */
[----:B------:R-:W-:Y:S02]  /*09f0*/  SEL R0, R13, R0, P5 ;  /* 0x000000000d007207 */ /* 0x000fe40002800000 */
[----:B------:R-:W-:Y:S01]  /*0a00*/  FSETP.GT.AND P5, PT, R26, R19, PT ;  /* 0x000000131a00720b */ /* 0x000fe20003fa4000 */
[----:B------:R-:W-:-:S03]  /*0a10*/  HADD2.F32 R18, -RZ, R18.H0_H0 ;  /* 0x20000012ff127230 */ /* 0x000fc60000004100 */
[----:B------:R-:W-:Y:S02]  /*0a20*/  FSEL R19, R26, R19, P5 ;  /* 0x000000131a137208 */ /* 0x000fe40002800000 */
[C---:B------:R-:W-:Y:S02]  /*0a30*/  @P4 IADD3 R0, PT, PT, R13.reuse, 0x1, RZ ;  /* 0x000000010d004810 */ /* 0x040fe40007ffe0ff */
[----:B------:R-:W-:Y:S01]  /*0a40*/  FSETP.GT.AND P4, PT, R18, R19, PT ;  /* 0x000000131200720b */ /* 0x000fe20003f84000 */
[----:B------:R-:W-:-:S03]  /*0a50*/  @P3 VIADD R0, R13, 0x2 ;  /* 0x000000020d003836 */ /* 0x000fc60000000000 */
[----:B------:R-:W-:Y:S01]  /*0a60*/  FSEL R18, R18, R19, P4 ;  /* 0x0000001312127208 */ /* 0x000fe20002000000 */
[----:B0-----:R-:W-:-:S05]  /*0a70*/  HADD2.F32 R17, -RZ, R20.H0_H0 ;  /* 0x20000014ff117230 */ /* 0x001fca0000004100 */
[----:B------:R-:W-:Y:S01]  /*0a80*/  FSETP.GT.AND P3, PT, R17, R18, PT ;  /* 0x000000121100720b */ /* 0x000fe20003f64000 */
[----:B------:R-:W-:-:S03]  /*0a90*/  HADD2.F32 R22, -RZ, R22.H0_H0 ;  /* 0x20000016ff167230 */ /* 0x000fc60000004100 */
[----:B------:R-:W-:Y:S01]  /*0aa0*/  FSEL R17, R17, R18, P3 ;  /* 0x0000001211117208 */ /* 0x000fe20001800000 */
[----:B------:R-:W-:-:S03]  /*0ab0*/  @P6 VIADD R0, R13, 0x3 ;  /* 0x000000030d006836 */ /* 0x000fc60000000000 */
[CC--:B------:R-:W-:Y:S02]  /*0ac0*/  FSETP.GT.AND P6, PT, R22.reuse, R17.reuse, PT ;  /* 0x000000111600720b */ /* 0x0c0fe40003fc4000 */
[C---:B------:R-:W-:Y:S01]  /*0ad0*/  IADD3 R18, PT, PT, R13.reuse, 0x9, RZ ;  /* 0x000000090d127810 */ /* 0x040fe20007ffe0ff */
[----:B------:R-:W-:Y:S01]  /*0ae0*/  HADD2.F32 R16, -RZ, R16.H0_H0 ;  /* 0x20000010ff107230 */ /* 0x000fe20000004100 */
[----:B------:R-:W-:Y:S02]  /*0af0*/  FSEL R17, R22, R17, P6 ;  /* 0x0000001116117208 */ /* 0x000fe40003000000 */
[C---:B------:R-:W-:Y:S01]  /*0b00*/  @P5 IADD3 R0, PT, PT, R13.reuse, 0x4, RZ ;  /* 0x000000040d005810 */ /* 0x040fe20007ffe0ff */
[C---:B------:R-:W-:Y:S02]  /*0b10*/  @P4 VIADD R0, R13.reuse, 0x5 ;  /* 0x000000050d004836 */ /* 0x040fe40000000000 */
[----:B------:R-:W-:Y:S01]  /*0b20*/  @P3 VIADD R0, R13, 0x6 ;  /* 0x000000060d003836 */ /* 0x000fe20000000000 */
[----:B------:R-:W-:-:S02]  /*0b30*/  ISETP.NE.AND P3, PT, R18, R7, PT ;  /* 0x000000071200720c */ /* 0x000fc40003f65270 */
[----:B------:R-:W-:Y:S01]  /*0b40*/  FSETP.GT.AND P5, PT, R16, R17, PT ;  /* 0x000000111000720b */ /* 0x000fe20003fa4000 */
[----:B------:R-:W-:-:S03]  /*0b50*/  @P6 VIADD R0, R13, 0x7 ;  /* 0x000000070d006836 */ /* 0x000fc60000000000 */
[----:B------:R-:W-:-:S09]  /*0b60*/  FSEL R21, R16, R17, P5 ;  /* 0x0000001110157208 */ /* 0x000fd20002800000 */
[C---:B------:R-:W-:Y:S01]  /*0b70*/  @P5 VIADD R0, R13.reuse, 0x8 ;  /* 0x000000080d005836 */ /* 0x040fe20000000000 */
[----:B------:R-:W-:Y:S01]  /*0b80*/  IADD3 R13, PT, PT, R13, 0x10, RZ ;  /* 0x000000100d0d7810 */ /* 0x000fe20007ffe0ff */
[----:B------:R-:W-:Y:S06]  /*0b90*/  @P3 BRA `(.L_x_5) ;  /* 0xfffffff800303947 */ /* 0x000fec000383ffff */
[----:B------:R-:W-:-:S07]  /*0ba0*/  IMAD.MOV.U32 R11, RZ, RZ, R7 ;  /* 0x000000ffff0b7224 */ /* 0x000fce00078e0007 */
.L_x_4:
[----:B------:R-:W-:-:S13]  /*0bb0*/  ISETP.NE.AND P3, PT, R5, RZ, PT ;  /* 0x000000ff0500720c */ /* 0x000fda0003f65270 */
[----:B------:R-:W-:Y:S05]  /*0bc0*/  @!P3 BRA `(.L_x_6) ;  /* 0x0000000400d8b947 */ /* 0x000fea0003800000 */
[----:B------:R-:W-:Y:S01]  /*0bd0*/  ISETP.NE.AND P3, PT, R6, RZ, PT ;  /* 0x000000ff0600720c */ /* 0x000fe20003f65270 */
[----:B------:R-:W-:-:S12]  /*0be0*/  @!P0 BRA `(.L_x_7) ;  /* 0x0000000000e88947 */ /* 0x000fd80003800000 */
[----:B------:R-:W0:Y:S01]  /*0bf0*/  LDC.64 R14, c[0x0][0x388] ;  /* 0x0000e200ff0e7b82 */ /* 0x000e220000000a00 */
[----:B------:R-:W-:-:S05]  /*0c00*/  IADD3 R29, PT, PT, R12, R11, RZ ;  /* 0x0000000b0c1d7210 */ /* 0x000fca0007ffe0ff */
[C---:B------:R-:W-:Y:S02]  /*0c10*/  VIADD R17, R29.reuse, 0x1 ;  /* 0x000000011d117836 */ /* 0x040fe40000000000 */
[C---:B------:R-:W-:Y:S02]  /*0c20*/  VIADD R19, R29.reuse, 0x2 ;  /* 0x000000021d137836 */ /* 0x040fe40000000000 */
[----:B0-----:R-:W-:-:S05]  /*0c30*/  IMAD.WIDE.U32 R26, R29, 0x2, R14 ;  /* 0x000000021d1a7825 */ /* 0x001fca00078e000e */
[----:B------:R0:W2:Y:S01]  /*0c40*/  LDG.E.U16.CONSTANT R13, desc[UR6][R26.64] ;  /* 0x000000061a0d7981 */ /* 0x0000a2000c1e9500 */
[----:B------:R-:W-:-:S05]  /*0c50*/  IMAD.WIDE.U32 R16, R17, 0x2, R14 ;  /* 0x0000000211107825 */ /* 0x000fca00078e000e */
[----:B------:R1:W3:Y:S01]  /*0c60*/  LDG.E.U16.CONSTANT R20, desc[UR6][R16.64] ;  /* 0x0000000610147981 */ /* 0x0002e2000c1e9500 */
[----:B------:R-:W-:Y:S01]  /*0c70*/  IMAD.WIDE.U32 R18, R19, 0x2, R14 ;  /* 0x0000000213127825 */ /* 0x000fe200078e000e */
[----:B------:R-:W-:-:S05]  /*0c80*/  IADD3 R23, PT, PT, R29, 0x3, RZ ;  /* 0x000000031d177810 */ /* 0x000fca0007ffe0ff */
[----:B------:R-:W4:Y:S01]  /*0c90*/  LDG.E.U16.CONSTANT R18, desc[UR6][R18.64] ;  /* 0x0000000612127981 */ /* 0x000f22000c1e9500 */
[----:B------:R-:W-:-:S04]  /*0ca0*/  IMAD.WIDE.U32 R22, R23, 0x2, R14 ;  /* 0x0000000217167825 */ /* 0x000fc800078e000e */
[C---:B------:R-:W-:Y:S02]  /*0cb0*/  VIADD R25, R29.reuse, 0x4 ;  /* 0x000000041d197836 */ /* 0x040fe40000000000 */
[----:B------:R-:W4:Y:S01]  /*0cc0*/  LDG.E.U16.CONSTANT R22, desc[UR6][R22.64] ;  /* 0x0000000616167981 */ /* 0x000f22000c1e9500 */
[----:B0-----:R-:W-:Y:S02]  /*0cd0*/  VIADD R27, R29, 0x5 ;  /* 0x000000051d1b7836 */ /* 0x001fe40000000000 */
[----:B------:R-:W-:Y:S01]  /*0ce0*/  IMAD.WIDE.U32 R24, R25, 0x2, R14 ;  /* 0x0000000219187825 */ /* 0x000fe200078e000e */
[----:B-1----:R-:W-:-:S03]  /*0cf0*/  IADD3 R17, PT, PT, R29, 0x6, RZ ;  /* 0x000000061d117810 */ /* 0x002fc60007ffe0ff */
[--C-:B------:R-:W-:Y:S02]  /*0d00*/  IMAD.WIDE.U32 R26, R27, 0x2, R14.reuse ;  /* 0x000000021b1a7825 */ /* 0x100fe400078e000e */
[----:B------:R-:W4:Y:S02]  /*0d10*/  LDG.E.U16.CONSTANT R24, desc[UR6][R24.64] ;  /* 0x0000000618187981 */ /* 0x000f24000c1e9500 */
[--C-:B------:R-:W-:Y:S02]  /*0d20*/  IMAD.WIDE.U32 R16, R17, 0x2, R14.reuse ;  /* 0x0000000211107825 */ /* 0x100fe400078e000e */
[----:B------:R-:W4:Y:S02]  /*0d30*/  LDG.E.U16.CONSTANT R26, desc[UR6][R26.64] ;  /* 0x000000061a1a7981 */ /* 0x000f24000c1e9500 */
[----:B------:R-:W-:Y:S02]  /*0d40*/  VIADD R29, R29, 0x7 ;  /* 0x000000071d1d7836 */ /* 0x000fe40000000000 */
[----:B------:R-:W4:Y:S02]  /*0d50*/  LDG.E.U16.CONSTANT R16, desc[UR6][R16.64] ;  /* 0x0000000610107981 */ /* 0x000f24000c1e9500 */
[----:B------:R-:W-:-:S06]  /*0d60*/  IMAD.WIDE.U32 R14, R29, 0x2, R14 ;  /* 0x000000021d0e7825 */ /* 0x000fcc00078e000e */
[----:B------:R-:W4:Y:S01]  /*0d70*/  LDG.E.U16.CONSTANT R14, desc[UR6][R14.64] ;  /* 0x000000060e0e7981 */ /* 0x000f22000c1e9500 */
[----:B--2---:R-:W-:-:S05]  /*0d80*/  HADD2.F32 R28, -RZ, R13.H0_H0 ;  /* 0x2000000dff1c7230 */ /* 0x004fca0000004100 */
[----:B------:R-:W-:Y:S01]  /*0d90*/  FSETP.GT.AND P5, PT, R28, R21, PT ;  /* 0x000000151c00720b */ /* 0x000fe20003fa4000 */
[----:B---3--:R-:W-:-:S03]  /*0da0*/  HADD2.F32 R20, -RZ, R20.H0_H0 ;  /* 0x20000014ff147230 */ /* 0x008fc60000004100 */
[----:B------:R-:W-:Y:S02]  /*0db0*/  FSEL R21, R28, R21, P5 ;  /* 0x000000151c157208 */ /* 0x000fe40002800000 */
[----:B------:R-:W-:Y:S02]  /*0dc0*/  SEL R0, R11, R0, P5 ;  /* 0x000000000b007207 */ /* 0x000fe40002800000 */
[----:B------:R-:W-:Y:S01]  /*0dd0*/  FSETP.GT.AND P4, PT, R20, R21, PT ;  /* 0x000000151400720b */ /* 0x000fe20003f84000 */
[----:B----4-:R-:W-:-:S03]  /*0de0*/  HADD2.F32 R13, -RZ, R18.H0_H0 ;  /* 0x20000012ff0d7230 */ /* 0x010fc60000004100 */
[----:B------:R-:W-:Y:S01]  /*0df0*/  FSEL R20, R20, R21, P4 ;  /* 0x0000001514147208 */ /* 0x000fe20002000000 */
[----:B------:R-:W-:-:S03]  /*0e00*/  HADD2.F32 R22, -RZ, R22.H0_H0 ;  /* 0x20000016ff167230 */ /* 0x000fc60000004100 */
[----:B------:R-:W-:-:S04]  /*0e10*/  FSETP.GT.AND P6, PT, R13, R20, PT ;  /* 0x000000140d00720b */ /* 0x000fc80003fc4000 */
[----:B------:R-:W-:Y:S01]  /*0e20*/  FSEL R13, R13, R20, P6 ;  /* 0x000000140d0d7208 */ /* 0x000fe20003000000 */
[----:B------:R-:W-:-:S03]  /*0e30*/  @P4 VIADD R0, R11, 0x1 ;  /* 0x000000010b004836 */ /* 0x000fc60000000000 */
[----:B------:R-:W-:Y:S01]  /*0e40*/  FSETP.GT.AND P5, PT, R22, R13, PT ;  /* 0x0000000d1600720b */ /* 0x000fe20003fa4000 */
[----:B------:R-:W-:-:S03]  /*0e50*/  HADD2.F32 R24, -RZ, R24.H0_H0 ;  /* 0x20000018ff187230 */ /* 0x000fc60000004100 */
[----:B------:R-:W-:Y:S01]  /*0e60*/  FSEL R13, R22, R13, P5 ;  /* 0x0000000d160d7208 */ /* 0x000fe20002800000 */
[----:B------:R-:W-:Y:S01]  /*0e70*/  HADD2.F32 R26, -RZ, R26.H0_H0 ;  /* 0x2000001aff1a7230 */ /* 0x000fe20000004100 */
[----:B------:R-:W-:Y:S02]  /*0e80*/  @P6 IADD3 R0, PT, PT, R11, 0x2, RZ ;  /* 0x000000020b006810 */ /* 0x000fe40007ffe0ff */
[----:B------:R-:W-:Y:S01]  /*0e90*/  FSETP.GT.AND P4, PT, R24, R13, PT ;  /* 0x0000000d1800720b */ /* 0x000fe20003f84000 */
[----:B------:R-:W-:-:S03]  /*0ea0*/  HADD2.F32 R16, -RZ, R16.H0_H0 ;  /* 0x20000010ff107230 */ /* 0x000fc60000004100 */
[----:B------:R-:W-:Y:S01]  /*0eb0*/  FSEL R13, R24, R13, P4 ;  /* 0x0000000d180d7208 */ /* 0x000fe20002000000 */
[----:B------:R-:W-:-:S03]  /*0ec0*/  @P5 VIADD R0, R11, 0x3 ;  /* 0x000000030b005836 */ /* 0x000fc60000000000 */
[----:B------:R-:W-:Y:S01]  /*0ed0*/  FSETP.GT.AND P6, PT, R26, R13, PT ;  /* 0x0000000d1a00720b */ /* 0x000fe20003fc4000 */
[----:B------:R-:W-:-:S03]  /*0ee0*/  HADD2.F32 R14, -RZ, R14.H0_H0 ;  /* 0x2000000eff0e7230 */ /* 0x000fc60000004100 */
[----:B------:R-:W-:Y:S01]  /*0ef0*/  FSEL R13, R26, R13, P6 ;  /* 0x0000000d1a0d7208 */ /* 0x000fe20003000000 */
[----:B------:R-:W-:-:S03]  /*0f00*/  @P4 VIADD R0, R11, 0x4 ;  /* 0x000000040b004836 */ /* 0x000fc60000000000 */
[----:B------:R-:W-:-:S04]  /*0f10*/  FSETP.GT.AND P5, PT, R16, R13, PT ;  /* 0x0000000d1000720b */ /* 0x000fc80003fa4000 */
[----:B------:R-:W-:Y:S02]  /*0f20*/  FSEL R13, R16, R13, P5 ;  /* 0x0000000d100d7208 */ /* 0x000fe40002800000 */
[----:B------:R-:W-:Y:S02]  /*0f30*/  @P6 IADD3 R0, PT, PT, R11, 0x5, RZ ;  /* 0x000000050b006810 */ /* 0x000fe40007ffe0ff */
[----:B------:R-:W-:-:S04]  /*0f40*/  FSETP.GT.AND P4, PT, R14, R13, PT ;  /* 0x0000000d0e00720b */ /* 0x000fc80003f84000 */
[----:B------:R-:W-:Y:S01]  /*0f50*/  FSEL R21, R14, R13, P4 ;  /* 0x0000000d0e157208 */ /* 0x000fe20002000000 */
[----:B------:R-:W-:-:S08]  /*0f60*/  @P5 VIADD R0, R11, 0x6 ;  /* 0x000000060b005836 */ /* 0x000fd00000000000 */
[C---:B------:R-:W-:Y:S01]  /*0f70*/  @P4 VIADD R0, R11.reuse, 0x7 ;  /* 0x000000070b004836 */ /* 0x040fe20000000000 */
[----:B------:R-:W-:-:S07]  /*0f80*/  IADD3 R11, PT, PT, R11, 0x8, RZ ;  /* 0x000000080b0b7810 */ /* 0x000fce0007ffe0ff */
.L_x_7:
[----:B------:R-:W-:Y:S05]  /*0f90*/  @!P3 BRA `(.L_x_6) ;  /* 0x0000000000e4b947 */ /* 0x000fea0003800000 */
[----:B------:R-:W-:Y:S01]  /*0fa0*/  ISETP.NE.AND P3, PT, R8, RZ, PT ;  /* 0x000000ff0800720c */ /* 0x000fe20003f65270 */
[----:B------:R-:W-:-:S12]  /*0fb0*/  @!P1 BRA `(.L_x_8) ;  /* 0x0000000000789947 */ /* 0x000fd80003800000 */
[----:B------:R-:W0:Y:S01]  /*0fc0*/  LDC.64 R16, c[0x0][0x388] ;  /* 0x0000e200ff107b82 */ /* 0x000e220000000a00 */
[----:B------:R-:W-:-:S04]  /*0fd0*/  IMAD.IADD R13, R12, 0x1, R11 ;  /* 0x000000010c0d7824 */ /* 0x000fc800078e020b */
[C---:B------:R-:W-:Y:S01]  /*0fe0*/  VIADD R19, R13.reuse, 0x1 ;  /* 0x000000010d137836 */ /* 0x040fe20000000000 */
[C---:B------:R-:W-:Y:S01]  /*0ff0*/  IADD3 R15, PT, PT, R13.reuse, 0x2, RZ ;  /* 0x000000020d0f7810 */ /* 0x040fe20007ffe0ff */
[----:B0-----:R-:W-:-:S04]  /*1000*/  IMAD.WIDE.U32 R22, R13, 0x2, R16 ;  /* 0x000000020d167825 */ /* 0x001fc800078e0010 */
[--C-:B------:R-:W-:Y:S02]  /*1010*/  IMAD.WIDE.U32 R18, R19, 0x2, R16.reuse ;  /* 0x0000000213127825 */ /* 0x100fe400078e0010 */
[----:B------:R-:W2:Y:S02]  /*1020*/  LDG.E.U16.CONSTANT R22, desc[UR6][R22.64] ;  /* 0x0000000616167981 */ /* 0x000ea4000c1e9500 */
[--C-:B------:R-:W-:Y:S02]  /*1030*/  IMAD.WIDE.U32 R14, R15, 0x2, R16.reuse ;  /* 0x000000020f0e7825 */ /* 0x100fe400078e0010 */
[----:B------:R-:W3:Y:S02]  /*1040*/  LDG.E.U16.CONSTANT R18, desc[UR6][R18.64] ;  /* 0x0000000612127981 */ /* 0x000ee4000c1e9500 */
[----:B------:R-:W-:Y:S02]  /*1050*/  VIADD R13, R13, 0x3 ;  /* 0x000000030d0d7836 */ /* 0x000fe40000000000 */
[----:B------:R-:W4:Y:S02]  /*1060*/  LDG.E.U16.CONSTANT R14, desc[UR6][R14.64] ;  /* 0x000000060e0e7981 */ /* 0x000f24000c1e9500 */
[----:B------:R-:W-:-:S06]  /*1070*/  IMAD.WIDE.U32 R16, R13, 0x2, R16 ;  /* 0x000000020d107825 */ /* 0x000fcc00078e0010 */
[----:B------:R-:W4:Y:S01]  /*1080*/  LDG.E.U16.CONSTANT R16, desc[UR6][R16.64] ;  /* 0x0000000610107981 */ /* 0x000f22000c1e9500 */
[----:B--2---:R-:W-:Y:S02]  /*1090*/  HADD2.F32 R20, -RZ, R22.H0_H0 ;  /* 0x20000016ff147230 */ /* 0x004fe40000004100 */
[----:B---3--:R-:W-:-:S03]  /*10a0*/  HADD2.F32 R13, -RZ, R18.H0_H0 ;  /* 0x20000012ff0d7230 */ /* 0x008fc60000004100 */
[----:B------:R-:W-:Y:S01]  /*10b0*/  FSETP.GT.AND P6, PT, R20, R21, PT ;  /* 0x000000151400720b */ /* 0x000fe20003fc4000 */
[----:B----4-:R-:W-:-:S03]  /*10c0*/  HADD2.F32 R18, -RZ, R14.H0_H0 ;  /* 0x2000000eff127230 */ /* 0x010fc60000004100 */
[----:B------:R-:W-:Y:S02]  /*10d0*/  FSEL R20, R20, R21, P6 ;  /* 0x0000001514147208 */ /* 0x000fe40003000000 */
[----:B------:R-:W-:Y:S02]  /*10e0*/  SEL R0, R11, R0, P6 ;  /* 0x000000000b007207 */ /* 0x000fe40003000000 */
[----:B------:R-:W-:Y:S01]  /*10f0*/  FSETP.GT.AND P5, PT, R13, R20, PT ;  /* 0x000000140d00720b */ /* 0x000fe20003fa4000 */
[----:B------:R-:W-:-:S03]  /*1100*/  HADD2.F32 R14, -RZ, R16.H0_H0 ;  /* 0x20000010ff0e7230 */ /* 0x000fc60000004100 */
[----:B------:R-:W-:-:S04]  /*1110*/  FSEL R13, R13, R20, P5 ;  /* 0x000000140d0d7208 */ /* 0x000fc80002800000 */
[----:B------:R-:W-:-:S04]  /*1120*/  FSETP.GT.AND P4, PT, R18, R13, PT ;  /* 0x0000000d1200720b */ /* 0x000fc80003f84000 */
[----:B------:R-:W-:Y:S01]  /*1130*/  FSEL R13, R18, R13, P4 ;  /* 0x0000000d120d7208 */ /* 0x000fe20002000000 */
[----:B------:R-:W-:-:S03]  /*1140*/  @P5 VIADD R0, R11, 0x1 ;  /* 0x000000010b005836 */ /* 0x000fc60000000000 */
[----:B------:R-:W-:-:S04]  /*1150*/  FSETP.GT.AND P6, PT, R14, R13, PT ;  /* 0x0000000d0e00720b */ /* 0x000fc80003fc4000 */
[----:B------:R-:W-:Y:S02]  /*1160*/  FSEL R21, R14, R13, P6 ;  /* 0x0000000d0e157208 */ /* 0x000fe40003000000 */
[----:B------:R-:W-:-:S07]  /*1170*/  @P4 IADD3 R0, PT, PT, R11, 0x2, RZ ;  /* 0x000000020b004810 */ /* 0x000fce0007ffe0ff */
[C---:B------:R-:W-:Y:S02]  /*1180*/  @P6 VIADD R0, R11.reuse, 0x3 ;  /* 0x000000030b006836 */ /* 0x040fe40000000000 */
[----:B------:R-:W-:-:S07]  /*1190*/  VIADD R11, R11, 0x4 ;  /* 0x000000040b0b7836 */ /* 0x000fce0000000000 */
.L_x_8:
[----:B------:R-:W-:Y:S05]  /*11a0*/  @!P3 BRA `(.L_x_6) ;  /* 0x000000000060b947 */ /* 0x000fea0003800000 */
[----:B------:R-:W0:Y:S01]  /*11b0*/  LDC.64 R14, c[0x0][0x388] ;  /* 0x0000e200ff0e7b82 */ /* 0x000e220000000a00 */
[----:B------:R-:W-:-:S05]  /*11c0*/  IADD3 R17, PT, PT, R12, R11, RZ ;  /* 0x0000000b0c117210 */ /* 0x000fca0007ffe0ff */
[----:B0-----:R-:W-:-:S06]  /*11d0*/  IMAD.WIDE.U32 R12, R17, 0x2, R14 ;  /* 0x00000002110c7825 */ /* 0x001fcc00078e000e */
[----:B------:R-:W2:Y:S01]  /*11e0*/  LDG.E.U16.CONSTANT R12, desc[UR6][R12.64] ;  /* 0x000000060c0c7981 */ /* 0x000ea2000c1e9500 */
[----:B------:R-:W-:Y:S01]  /*11f0*/  ISETP.NE.AND P4, PT, R8, 0x1, PT ;  /* 0x000000010800780c */ /* 0x000fe20003f85270 */
[----:B--2---:R-:W-:-:S05]  /*1200*/  HADD2.F32 R16, -RZ, R12.H0_H0 ;  /* 0x2000000cff107230 */ /* 0x004fca0000004100 */
[----:B------:R-:W-:-:S04]  /*1210*/  FSETP.GT.AND P3, PT, R16, R21, PT ;  /* 0x000000151000720b */ /* 0x000fc80003f64000 */
[----:B------:R-:W-:Y:S02]  /*1220*/  FSEL R21, R16, R21, P3 ;  /* 0x0000001510157208 */ /* 0x000fe40001800000 */
[----:B------:R-:W-:Y:S01]  /*1230*/  SEL R0, R11, R0, P3 ;  /* 0x000000000b007207 */ /* 0x000fe20001800000 */
[----:B------:R-:W-:Y:S06]  /*1240*/  @!P4 BRA `(.L_x_6) ;  /* 0x000000000038c947 */ /* 0x000fec0003800000 */
[----:B------:R-:W-:Y:S01]  /*1250*/  ISETP.NE.AND P4, PT, R8, 0x2, PT ;  /* 0x000000020800780c */ /* 0x000fe20003f85270 */
[----:B------:R-:W-:-:S04]  /*1260*/  VIADD R13, R17, 0x1 ;  /* 0x00000001110d7836 */ /* 0x000fc80000000000 */
[----:B------:R-:W-:-:S06]  /*1270*/  IMAD.WIDE.U32 R12, R13, 0x2, R14 ;  /* 0x000000020d0c7825 */ /* 0x000fcc00078e000e */
[----:B------:R-:W2:Y:S02]  /*1280*/  LDG.E.U16.CONSTANT R12, desc[UR6][R12.64] ;  /* 0x000000060c0c7981 */ /* 0x000ea4000c1e9500 */
[----:B------:R-:W-:-:S04]  /*1290*/  @P4 VIADD R17, R17, 0x2 ;  /* 0x0000000211114836 */ /* 0x000fc80000000000 */
[----:B------:R-:W-:-:S06]  /*12a0*/  @P4 IMAD.WIDE.U32 R14, R17, 0x2, R14 ;  /* 0x00000002110e4825 */ /* 0x000fcc00078e000e */
[----:B------:R-:W3:Y:S01]  /*12b0*/  @P4 LDG.E.U16.CONSTANT R14, desc[UR6][R14.64] ;  /* 0x000000060e0e4981 */ /* 0x000ee2000c1e9500 */
[----:B--2---:R-:W-:-:S05]  /*12c0*/  HADD2.F32 R16, -RZ, R12.H0_H0 ;  /* 0x2000000cff107230 */ /* 0x004fca0000004100 */
[----:B------:R-:W-:-:S04]  /*12d0*/  FSETP.GT.AND P3, PT, R16, R21, PT ;  /* 0x000000151000720b */ /* 0x000fc80003f64000 */
[----:B------:R-:W-:Y:S01]  /*12e0*/  FSEL R16, R16, R21, P3 ;  /* 0x0000001510107208 */ /* 0x000fe20001800000 */
[----:B---3--:R-:W-:-:S05]  /*12f0*/  @P4 HADD2.F32 R17, -RZ, R14.H0_H0 ;  /* 0x2000000eff114230 */ /* 0x008fca0000004100 */
[----:B------:R-:W-:-:S03]  /*1300*/  FSETP.GT.AND P5, PT, R17, R16, P4 ;  /* 0x000000101100720b */ /* 0x000fc600027a4000 */
[----:B------:R-:W-:-:S10]  /*1310*/  @P3 IADD3 R0, PT, PT, R11, 0x1, RZ ;  /* 0x000000010b003810 */ /* 0x000fd40007ffe0ff */
[----:B------:R-:W-:-:S07]  /*1320*/  @P5 VIADD R0, R11, 0x2 ;  /* 0x000000020b005836 */ /* 0x000fce0000000000 */
.L_x_6:
[----:B------:R-:W0:Y:S01]  /*1330*/  S2R R11, SR_LANEID ;  /* 0x00000000000b7919 */ /* 0x000e220000000000 */
[----:B------:R-:W1:Y:S01]  /*1340*/  S2UR UR5, SR_CgaCtaId ;  /* 0x00000000000579c3 */ /* 0x000e620000008800 */
[----:B-----5:R-:W-:Y:S01]  /*1350*/  ISETP.NE.AND P3, PT, R0, R10, PT ;  /* 0x0000000a0000720c */ /* 0x020fe20003f65270 */
[----:B------:R-:W-:Y:S02]  /*1360*/  VOTEU.ANY UR4, UPT, PT ;  /* 0x0000000000047886 */ /* 0x000fe400038e0100 */
[----:B------:R-:W-:Y:S01]  /*1370*/  UFLO.U32 UR4, UR4 ;  /* 0x00000004000472bd */ /* 0x000fe200080e0000 */
[----:B------:R-:W-:-:S04]  /*1380*/  SEL R0, RZ, 0x1, P3 ;  /* 0x00000001ff007807 */ /* 0x000fc80001800000 */
[----:B------:R-:W-:-:S13]  /*1390*/  CREDUX.MAX UR9, R0 ;  /* 0x00000000000972cc */ /* 0x000fda0000000000 */
[----:B------:R-:W-:Y:S02]  /*13a0*/  MOV R0, UR9 ;  /* 0x0000000900007c02 */ /* 0x000fe40008000f00 */
[----:B0-----:R-:W-:Y:S01]  /*13b0*/  ISETP.EQ.U32.AND P3, PT, R11, UR4, PT ;  /* 0x000000040b007c0c */ /* 0x001fe2000bf62070 */
[----:B------:R-:W-:Y:S02]  /*13c0*/  UMOV UR4, 0x400 ;  /* 0x0000040000047882 */ /* 0x000fe40000000000 */
[----:B-1----:R-:W-:-:S10]  /*13d0*/  ULEA UR4, UR5, UR4, 0x18 ;  /* 0x0000000405047291 */ /* 0x002fd4000f8ec0ff */
[----:B------:R0:W-:Y:S01]  /*13e0*/  @P3 ATOMS.MAX RZ, [UR4], R0 ;  /* 0x00000000ffff398c */ /* 0x0001e20009000004 */
[----:B------:R-:W-:Y:S05]  /*13f0*/  @!P2 BRA `(.L_x_9) ;  /* 0xffffffec00cca947 */ /* 0x000fea000383ffff */
.L_x_1:
[----:B------:R-:W-:Y:S05]  /*1400*/  BSYNC.RECONVERGENT B0 ;  /* 0x0000000000007941 */ /* 0x000fea0003800200 */
.L_x_0:
[----:B------:R-:W-:Y:S01]  /*1410*/  BAR.SYNC.DEFER_BLOCKING 0x0 ;  /* 0x0000000000007b1d */ /* 0x000fe20000010000 */
[----:B------:R-:W-:-:S13]  /*1420*/  ISETP.NE.AND P0, PT, R3, RZ, PT ;  /* 0x000000ff0300720c */ /* 0x000fda0003f05270 */
[----:B------:R-:W-:Y:S05]  /*1430*/  @P0 EXIT ;  /* 0x000000000000094d */ /* 0x000fea0003800000 */
[----:B------:R-:W1:Y:S01]  /*1440*/  S2UR UR5, SR_CgaCtaId ;  /* 0x00000000000579c3 */ /* 0x000e620000008800 */
[----:B------:R-:W-:-:S07]  /*1450*/  UMOV UR4, 0x400 ;  /* 0x0000040000047882 */ /* 0x000fce0000000000 */
[----:B------:R-:W2:Y:S01]  /*1460*/  LDC.64 R4, c[0x0][0x390] ;  /* 0x0000e400ff047b82 */ /* 0x000ea20000000a00 */
[----:B-1----:R-:W-:Y:S01]  /*1470*/  ULEA UR4, UR5, UR4, 0x18 ;  /* 0x0000000405047291 */ /* 0x002fe2000f8ec0ff */
[----:B--2---:R-:W-:-:S08]  /*1480*/  IMAD.WIDE.U32 R2, R2, 0x4, R4 ;  /* 0x0000000402027825 */ /* 0x004fd000078e0004 */
[----:B------:R-:W1:Y:S04]  /*1490*/  LDS R7, [UR4] ;  /* 0x00000004ff077984 */ /* 0x000e680008000800 */
[----:B-1----:R-:W-:Y:S01]  /*14a0*/  STG.E desc[UR6][R2.64], R7 ;  /* 0x0000000702007986 */ /* 0x002fe2000c101906 */
[----:B------:R-:W-:Y:S05]  /*14b0*/  EXIT ;  /* 0x000000000000794d */ /* 0x000fea0003800000 */
.L_x_10:
[----:B------:R-:W-:-:S00]  /*14c0*/  BRA `(.L_x_10) ;  /* 0xfffffffc00fc7947 */ /* 0x000fc0000383ffff */
[----:B------:R-:W-:-:S00]  /*14d0*/  NOP ;  /* 0x0000000000007918 */ /* 0x000fc00000000000 */
        /* <DEDUP_REMOVED lines=10> */
.L_x_147:


//--------------------- .text.medusa_verify_candidates_f32 --------------------------
	.section	.text.medusa_verify_candidates_f32,"ax",@progbits
	.align	128
        .global         medusa_verify_candidates_f32
        .type           medusa_verify_candidates_f32,@function
        .size           medusa_verify_candidates_f32,(.L_x_148 - medusa_verify_candidates_f32)
        .other          medusa_verify_candidates_f32,@"STO_CUDA_ENTRY STV_DEFAULT"
medusa_verify_candidates_f32:
.text.medusa_verify_candidates_f32:
        /* <DEDUP_REMOVED lines=26> */
.L_x_14:
        /* <DEDUP_REMOVED lines=16> */
.L_x_13:
[C---:B------:R-:W-:Y:S01]  /*02a0*/  LOP3.LUT R6, R8.reuse, 0x7, RZ, 0xc0, !PT ;  /* 0x0000000708067812 */ /* 0x040fe200078ec0ff */
[----:B------:R-:W-:Y:S01]  /*02b0*/  IMAD.MOV.U32 R9, RZ, RZ, R3 ;  /* 0x000000ffff097224 */ /* 0x000fe200078e0003 */
[----:B------:R-:W-:-:S03]  /*02c0*/  LOP3.LUT R5, R8, 0xf, RZ, 0xc0, !PT ;  /* 0x0000000f08057812 */ /* 0x000fc600078ec0ff */
[----:B------:R-:W-:Y:S02]  /*02d0*/  VIADD R7, R6, 0xffffffff ;  /* 0xffffffff06077836 */ /* 0x000fe40000000000 */
[----:B------:R-:W-:-:S03]  /*02e0*/  VIADD R0, R5, 0xffffffff ;  /* 0xffffffff05007836 */ /* 0x000fc60000000000 */
[----:B------:R-:W-:Y:S02]  /*02f0*/  ISETP.GE.U32.AND P1, PT, R7, 0x3, PT ;  /* 0x000000030700780c */ /* 0x000fe40003f26070 */
[----:B------:R-:W-:Y:S02]  /*0300*/  LOP3.LUT R7, R8, 0xfffffff0, RZ, 0xc0, !PT ;  /* 0xfffffff008077812 */ /* 0x000fe400078ec0ff */
[----:B------:R-:W-:Y:S02]  /*0310*/  ISETP.GE.U32.AND P0, PT, R0, 0x7, PT ;  /* 0x000000070000780c */ /* 0x000fe40003f06070 */
[----:B------:R-:W-:-:S11]  /*0320*/  LOP3.LUT R8, R8, 0x3, RZ, 0xc0, !PT ;  /* 0x0000000308087812 */ /* 0x000fd600078ec0ff */
.L_x_20:
[----:B0-----:R-:W0:Y:S01]  /*0330*/  LDC.64 R14, c[0x0][0x380] ;  /* 0x0000e000ff0e7b82 */ /* 0x001e220000000a00 */
[----:B------:R-:W1:Y:S01]  /*0340*/  LDCU UR5, c[0x0][0x3a4] ;  /* 0x00007480ff0577ac */ /* 0x000e620008000800 */
[----:B------:R-:W2:Y:S01]  /*0350*/  LDCU UR4, c[0x0][0x3a8] ;  /* 0x00007500ff0477ac */ /* 0x000ea20008000800 */
[----:B-1----:R-:W-:-:S04]  /*0360*/  IMAD R13, R2, UR5, R9 ;  /* 0x00000005020d7c24 */ /* 0x002fc8000f8e0209 */
[----:B0-----:R-:W-:-:S05]  /*0370*/  IMAD.WIDE.U32 R14, R13, 0x4, R14 ;  /* 0x000000040d0e7825 */ /* 0x001fca00078e000e */
[----:B------:R0:W5:Y:S01]  /*0380*/  LDG.E.CONSTANT R10, desc[UR6][R14.64] ;  /* 0x000000060e0a7981 */ /* 0x000162000c1e9900 */
[----:B--2---:R-:W-:Y:S01]  /*0390*/  UISETP.GE.U32.AND UP0, UPT, UR4, 0x10, UPT ;  /* 0x000000100400788c */ /* 0x004fe2000bf06070 */
[----:B------:R-:W-:Y:S01]  /*03a0*/  IMAD.IADD R9, R4, 0x1, R9 ;  /* 0x0000000104097824 */ /* 0x000fe200078e0209 */
[----:B------:R-:W-:Y:S01]  /*03b0*/  MOV R21, 0xff800000 ;  /* 0xff80000000157802 */ /* 0x000fe20000000f00 */
[----:B------:R-:W-:Y:S02]  /*03c0*/  IMAD.MOV.U32 R11, RZ, RZ, RZ ;  /* 0x000000ffff0b7224 */ /* 0x000fe400078e00ff */
[----:B------:R-:W-:Y:S01]  /*03d0*/  IMAD.MOV.U32 R0, RZ, RZ, RZ ;  /* 0x000000ffff007224 */ /* 0x000fe200078e00ff */
[----:B------:R-:W-:Y:S01]  /*03e0*/  ISETP.GE.U32.AND P2, PT, R9, UR5, PT ;  /* 0x0000000509007c0c */ /* 0x000fe2000bf46070 */
[----:B------:R-:W-:Y:S02]  /*03f0*/  IMAD R12, R13, UR4, RZ ;  /* 0x000000040d0c7c24 */ /* 0x000fe4000f8e02ff */
[----:B0-----:R-:W-:Y:S10]  /*0400*/  BRA.U !UP0, `(.L_x_15) ;  /* 0x0000000508a87547 */ /* 0x001ff4000b800000 */
[----:B------:R-:W0:Y:S01]  /*0410*/  LDC.64 R14, c[0x0][0x388] ;  /* 0x0000e200ff0e7b82 */ /* 0x000e220000000a00 */
[----:B------:R-:W-:Y:S02]  /*0420*/  IMAD.MOV.U32 R21, RZ, RZ, -0x800000 ;  /* 0xff800000ff157424 */ /* 0x000fe400078e00ff */
[----:B------:R-:W-:Y:S02]  /*0430*/  IMAD.MOV.U32 R0, RZ, RZ, RZ ;  /* 0x000000ffff007224 */ /* 0x000fe400078e00ff */
[----:B------:R-:W-:Y:S02]  /*0440*/  IMAD.MOV.U32 R13, RZ, RZ, 0x7 ;  /* 0x00000007ff0d7424 */ /* 0x000fe400078e00ff */
[----:B------:R-:W-:-:S07]  /*0450*/  IMAD.MOV.U32 R11, RZ, RZ, R12 ;  /* 0x000000ffff0b7224 */ /* 0x000fce00078e000c */
.L_x_16:
[C---:B0-----:R-:W-:Y:S01]  /*0460*/  IMAD.WIDE.U32 R22, R11.reuse, 0x4, R14 ;  /* 0x000000040b167825 */ /* 0x041fe200078e000e */
[----:B------:R-:W-:-:S04]  /*0470*/  IADD3 R29, PT, PT, R11, 0x1, RZ ;  /* 0x000000010b1d7810 */ /* 0x000fc80007ffe0ff */
[----:B------:R0:W2:Y:S01]  /*0480*/  LDG.E.CONSTANT R20, desc[UR6][R22.64] ;  /* 0x0000000616147981 */ /* 0x0000a2000c1e9900 */
[----:B------:R-:W-:-:S04]  /*0490*/  IMAD.WIDE.U32 R28, R29, 0x4, R14 ;  /* 0x000000041d1c7825 */ /* 0x000fc800078e000e */
[C---:B------:R-:W-:Y:S01]  /*04a0*/  VIADD R17, R11.reuse, 0x2 ;  /* 0x000000020b117836 */ /* 0x040fe20000000000 */
[----:B------:R-:W3:Y:S01]  /*04b0*/  LDG.E.CONSTANT R19, desc[UR6][R28.64] ;  /* 0x000000061c137981 */ /* 0x000ee2000c1e9900 */
[----:B------:R-:W-:Y:S02]  /*04c0*/  VIADD R27, R11, 0x3 ;  /* 0x000000030b1b7836 */ /* 0x000fe40000000000 */
[----:B------:R-:W-:-:S05]  /*04d0*/  IMAD.WIDE.U32 R16, R17, 0x4, R14 ;  /* 0x0000000411107825 */ /* 0x000fca00078e000e */
[----:B------:R1:W4:Y:S01]  /*04e0*/  LDG.E.CONSTANT R18, desc[UR6][R16.64] ;  /* 0x0000000610127981 */ /* 0x000322000c1e9900 */
[----:B------:R-:W-:-:S04]  /*04f0*/  IMAD.WIDE.U32 R26, R27, 0x4, R14 ;  /* 0x000000041b1a7825 */ /* 0x000fc800078e000e */
[C---:B------:R-:W-:Y:S02]  /*0500*/  VIADD R25, R11.reuse, 0x4 ;  /* 0x000000040b197836 */ /* 0x040fe40000000000 */
[----:B------:R-:W4:Y:S01]  /*0510*/  LDG.E.CONSTANT R27, desc[UR6][R26.64] ;  /* 0x000000061a1b7981 */ /* 0x000f22000c1e9900 */
[----:B0-----:R-:W-:Y:S02]  /*0520*/  VIADD R22, R11, 0x5 ;  /* 0x000000050b167836 */ /* 0x001fe40000000000 */
[----:B------:R-:W-:-:S05]  /*0530*/  IMAD.WIDE.U32 R24, R25, 0x4, R14 ;  /* 0x0000000419187825 */ /* 0x000fca00078e000e */
[----:B------:R-:W4:Y:S01]  /*0540*/  LDG.E.CONSTANT R23, desc[UR6][R24.64] ;  /* 0x0000000618177981 */ /* 0x000f22000c1e9900 */
[----:B-1----:R-:W-:-:S05]  /*0550*/  IMAD.WIDE.U32 R16, R22, 0x4, R14 ;  /* 0x0000000416107825 */ /* 0x002fca00078e000e */
[----:B------:R0:W4:Y:S01]  /*0560*/  LDG.E.CONSTANT R22, desc[UR6][R16.64] ;  /* 0x0000000610167981 */ /* 0x000122000c1e9900 */
[----:B------:R-:W-:-:S04]  /*0570*/  VIADD R29, R11, 0x6 ;  /* 0x000000060b1d7836 */ /* 0x000fc80000000000 */
[----:B------:R-:W-:-:S06]  /*0580*/  IMAD.WIDE.U32 R28, R29, 0x4, R14 ;  /* 0x000000041d1c7825 */ /* 0x000fcc00078e000e */
[----:B------:R1:W4:Y:S01]  /*0590*/  LDG.E.CONSTANT R28, desc[UR6][R28.64] ;  /* 0x000000061c1c7981 */ /* 0x000322000c1e9900 */
[C---:B0-----:R-:W-:Y:S01]  /*05a0*/  VIADD R17, R11.reuse, 0x7 ;  /* 0x000000070b117836 */ /* 0x041fe20000000000 */
[----:B------:R-:W-:Y:S02]  /*05b0*/  IADD3 R25, PT, PT, R11, 0x8, RZ ;  /* 0x000000080b197810 */ /* 0x000fe40007ffe0ff */
[----:B--2---:R-:W-:-:S04]  /*05c0*/  FSETP.GT.AND P4, PT, R20, R21, PT ;  /* 0x000000151400720b */ /* 0x004fc80003f84000 */
[----:B------:R-:W-:Y:S01]  /*05d0*/  FSEL R26, R20, R21, P4 ;  /* 0x00000015141a7208 */ /* 0x000fe20002000000 */
[----:B------:R-:W-:-:S03]  /*05e0*/  IMAD.WIDE.U32 R20, R17, 0x4, R14 ;  /* 0x0000000411147825 */ /* 0x000fc600078e000e */
[-C--:B---3--:R-:W-:Y:S02]  /*05f0*/  FSETP.GT.AND P3, PT, R19, R26.reuse, PT ;  /* 0x0000001a1300720b */ /* 0x088fe40003f64000 */
[----:B------:R0:W2:Y:S01]  /*0600*/  LDG.E.CONSTANT R24, desc[UR6][R20.64] ;  /* 0x0000000614187981 */ /* 0x0000a2000c1e9900 */
[----:B------:R-:W-:Y:S01]  /*0610*/  IMAD.WIDE.U32 R16, R25, 0x4, R14 ;  /* 0x0000000419107825 */ /* 0x000fe200078e000e */
[----:B------:R-:W-:-:S03]  /*0620*/  FSEL R19, R19, R26, P3 ;  /* 0x0000001a13137208 */ /* 0x000fc60001800000 */
[----:B------:R-:W-:Y:S01]  /*0630*/  VIADD R26, R11, 0x9 ;  /* 0x000000090b1a7836 */ /* 0x000fe20000000000 */
[CC--:B----4-:R-:W-:Y:S01]  /*0640*/  FSETP.GT.AND P6, PT, R18.reuse, R19.reuse, PT ;  /* 0x000000131200720b */ /* 0x0d0fe20003fc4000 */
[----:B------:R3:W4:Y:S03]  /*0650*/  LDG.E.CONSTANT R25, desc[UR6][R16.64] ;  /* 0x0000000610197981 */ /* 0x000726000c1e9900 */
[----:B-1----:R-:W-:Y:S01]  /*0660*/  FSEL R29, R18, R19, P6 ;  /* 0x00000013121d7208 */ /* 0x002fe20003000000 */
[----:B------:R-:W-:-:S03]  /*0670*/  IMAD.WIDE.U32 R18, R26, 0x4, R14 ;  /* 0x000000041a127825 */ /* 0x000fc600078e000e */
[-C--:B------:R-:W-:Y:S01]  /*0680*/  FSETP.GT.AND P5, PT, R27, R29.reuse, PT ;  /* 0x0000001d1b00720b */ /* 0x080fe20003fa4000 */
[----:B0-----:R-:W-:Y:S01]  /*0690*/  VIADD R21, R11, 0xa ;  /* 0x0000000a0b157836 */ /* 0x001fe20000000000 */
[----:B------:R0:W4:Y:S02]  /*06a0*/  LDG.E.CONSTANT R26, desc[UR6][R18.64] ;  /* 0x00000006121a7981 */ /* 0x000124000c1e9900 */
[----:B------:R-:W-:Y:S01]  /*06b0*/  FSEL R29, R27, R29, P5 ;  /* 0x0000001d1b1d7208 */ /* 0x000fe20002800000 */
[----:B------:R-:W-:-:S04]  /*06c0*/  IMAD.WIDE.U32 R20, R21, 0x4, R14 ;  /* 0x0000000415147825 */ /* 0x000fc800078e000e */
[----:B------:R-:W-:Y:S01]  /*06d0*/  @P4 VIADD R0, R13, 0xfffffff9 ;  /* 0xfffffff90d004836 */ /* 0x000fe20000000000 */
[-C--:B------:R-:W-:Y:S01]  /*06e0*/  FSETP.GT.AND P4, PT, R23, R29.reuse, PT ;  /* 0x0000001d1700720b */ /* 0x080fe20003f84000 */
[----:B---3--:R-:W-:Y:S01]  /*06f0*/  VIADD R17, R11, 0xb ;  /* 0x0000000b0b117836 */ /* 0x008fe20000000000 */
[----:B------:R-:W3:Y:S02]  /*0700*/  LDG.E.CONSTANT R27, desc[UR6][R20.64] ;  /* 0x00000006141b7981 */ /* 0x000ee4000c1e9900 */
[----:B------:R-:W-:Y:S01]  /*0710*/  FSEL R23, R23, R29, P4 ;  /* 0x0000001d17177208 */ /* 0x000fe20002000000 */
[----:B------:R-:W-:-:S04]  /*0720*/  IMAD.WIDE.U32 R16, R17, 0x4, R14 ;  /* 0x0000000411107825 */ /* 0x000fc800078e000e */
[----:B0-----:R-:W-:Y:S01]  /*0730*/  VIADD R19, R11, 0xc ;  /* 0x0000000c0b137836 */ /* 0x001fe20000000000 */
[----:B------:R0:W3:Y:S01]  /*0740*/  LDG.E.CONSTANT R29, desc[UR6][R16.64] ;  /* 0x00000006101d7981 */ /* 0x0000e2000c1e9900 */
[----:B------:R-:W-:Y:S01]  /*0750*/  @P3 VIADD R0, R13, 0xfffffffa ;  /* 0xfffffffa0d003836 */ /* 0x000fe20000000000 */
[----:B------:R-:W-:Y:S01]  /*0760*/  FSETP.GT.AND P3, PT, R22, R23, PT ;  /* 0x000000171600720b */ /* 0x000fe20003f64000 */
[----:B------:R-:W-:-:S06]  /*0770*/  IMAD.WIDE.U32 R18, R19, 0x4, R14 ;  /* 0x0000000413127825 */ /* 0x000fcc00078e000e */
[----:B------:R-:W3:Y:S01]  /*0780*/  LDG.E.CONSTANT R18, desc[UR6][R18.64] ;  /* 0x0000000612127981 */ /* 0x000ee2000c1e9900 */
[----:B0-----:R-:W-:Y:S02]  /*0790*/  FSEL R17, R22, R23, P3 ;  /* 0x0000001716117208 */ /* 0x001fe40001800000 */
[----:B------:R-:W-:-:S05]  /*07a0*/  IADD3 R23, PT, PT, R11, 0xd, RZ ;  /* 0x0000000d0b177810 */ /* 0x000fca0007ffe0ff */
[----:B------:R-:W-:-:S04]  /*07b0*/  IMAD.WIDE.U32 R20, R23, 0x4, R14 ;  /* 0x0000000417147825 */ /* 0x000fc800078e000e */
[----:B------:R-:W-:Y:S02]  /*07c0*/  VIADD R23, R11, 0xe ;  /* 0x0000000e0b177836 */ /* 0x000fe40000000000 */
[----:B------:R-:W3:Y:S02]  /*07d0*/  LDG.E.CONSTANT R20, desc[UR6][R20.64] ;  /* 0x0000000614147981 */ /* 0x000ee4000c1e9900 */
[----:B------:R-:W-:-:S04]  /*07e0*/  IMAD.WIDE.U32 R22, R23, 0x4, R14 ;  /* 0x0000000417167825 */ /* 0x000fc800078e000e */
[----:B------:R-:W-:Y:S01]  /*07f0*/  @P6 VIADD R0, R13, 0xfffffffb ;  /* 0xfffffffb0d006836 */ /* 0x000fe20000000000 */
[CC--:B------:R-:W-:Y:S01]  /*0800*/  FSETP.GT.AND P6, PT, R28.reuse, R17.reuse, PT ;  /* 0x000000111c00720b */ /* 0x0c0fe20003fc4000 */
[----:B------:R-:W-:Y:S01]  /*0810*/  VIADD R16, R11, 0xf ;  /* 0x0000000f0b107836 */ /* 0x000fe20000000000 */
[----:B------:R-:W3:Y:S02]  /*0820*/  LDG.E.CONSTANT R22, desc[UR6][R22.64] ;  /* 0x0000000616167981 */ /* 0x000ee4000c1e9900 */
[----:B------:R-:W-:Y:S01]  /*0830*/  FSEL R28, R28, R17, P6 ;  /* 0x000000111c1c7208 */ /* 0x000fe20003000000 */
[----:B------:R-:W-:-:S06]  /*0840*/  IMAD.WIDE.U32 R16, R16, 0x4, R14 ;  /* 0x0000000410107825 */ /* 0x000fcc00078e000e */
[----:B------:R-:W3:Y:S01]  /*0850*/  LDG.E.CONSTANT R16, desc[UR6][R16.64] ;  /* 0x0000000610107981 */ /* 0x000ee2000c1e9900 */
[C---:B------:R-:W-:Y:S02]  /*0860*/  @P5 VIADD R0, R13.reuse, 0xfffffffc ;  /* 0xfffffffc0d005836 */ /* 0x040fe40000000000 */
[C---:B------:R-:W-:Y:S02]  /*0870*/  @P4 VIADD R0, R13.reuse, 0xfffffffd ;  /* 0xfffffffd0d004836 */ /* 0x040fe40000000000 */
[C---:B------:R-:W-:Y:S01]  /*0880*/  @P3 VIADD R0, R13.reuse, 0xfffffffe ;  /* 0xfffffffe0d003836 */ /* 0x040fe20000000000 */
[----:B------:R-:W-:Y:S01]  /*0890*/  @P6 IADD3 R0, PT, PT, R13, -0x1, RZ ;  /* 0xffffffff0d006810 */ /* 0x000fe20007ffe0ff */
[----:B------:R-:W-:Y:S01]  /*08a0*/  VIADD R11, R11, 0x10 ;  /* 0x000000100b0b7836 */ /* 0x000fe20000000000 */
[----:B--2---:R-:W-:-:S04]  /*08b0*/  FSETP.GT.AND P5, PT, R24, R28, PT ;  /* 0x0000001c1800720b */ /* 0x004fc80003fa4000 */
[----:B------:R-:W-:-:S04]  /*08c0*/  FSEL R24, R24, R28, P5 ;  /* 0x0000001c18187208 */ /* 0x000fc80002800000 */
[----:B----4-:R-:W-:-:S04]  /*08d0*/  FSETP.GT.AND P4, PT, R25, R24, PT ;  /* 0x000000181900720b */ /* 0x010fc80003f84000 */
[----:B------:R-:W-:-:S04]  /*08e0*/  FSEL R25, R25, R24, P4 ;  /* 0x0000001819197208 */ /* 0x000fc80002000000 */
[----:B------:R-:W-:-:S04]  /*08f0*/  FSETP.GT.AND P3, PT, R26, R25, PT ;  /* 0x000000191a00720b */ /* 0x000fc80003f64000 */
[----:B------:R-:W-:-:S04]  /*0900*/  FSEL R26, R26, R25, P3 ;  /* 0x000000191a1a7208 */ /* 0x000fc80001800000 */
[----:B---3--:R-:W-:-:S04]  /*0910*/  FSETP.GT.AND P6, PT, R27, R26, PT ;  /* 0x0000001a1b00720b */ /* 0x008fc80003fc4000 */
[----:B------:R-:W-:Y:S02]  /*0920*/  FSEL R26, R27, R26, P6 ;  /* 0x0000001a1b1a7208 */ /* 0x000fe40003000000 */
[----:B------:R-:W-:Y:S02]  /*0930*/  SEL R0, R13, R0, P5 ;  /* 0x000000000d007207 */ /* 0x000fe40002800000 */
[----:B------:R-:W-:Y:S01]  /*0940*/  FSETP.GT.AND P5, PT, R29, R26, PT ;  /* 0x0000001a1d00720b */ /* 0x000fe20003fa4000 */
[----:B------:R-:W-:-:S03]  /*0950*/  @P4 VIADD R0, R13, 0x1 ;  /* 0x000000010d004836 */ /* 0x000fc60000000000 */
[----:B------:R-:W-:-:S04]  /*0960*/  FSEL R29, R29, R26, P5 ;  /* 0x0000001a1d1d7208 */ /* 0x000fc80002800000 */
[----:B------:R-:W-:Y:S01]  /*0970*/  FSETP.GT.AND P4, PT, R18, R29, PT ;  /* 0x0000001d1200720b */ /* 0x000fe20003f84000 */
[----:B------:R-:W-:-:S03]  /*0980*/  @P3 VIADD R0, R13, 0x2 ;  /* 0x000000020d003836 */ /* 0x000fc60000000000 */
[----:B------:R-:W-:Y:S01]  /*0990*/  FSEL R29, R18, R29, P4 ;  /* 0x0000001d121d7208 */ /* 0x000fe20002000000 */
[----:B------:R-:W-:-:S03]  /*09a0*/  @P6 VIADD R0, R13, 0x3 ;  /* 0x000000030d006836 */ /* 0x000fc60000000000 */
[----:B------:R-:W-:-:S04]  /*09b0*/  FSETP.GT.AND P3, PT, R20, R29, PT ;  /* 0x0000001d1400720b */ /* 0x000fc80003f64000 */
[----:B------:R-:W-:Y:S01]  /*09c0*/  FSEL R29, R20, R29, P3 ;  /* 0x0000001d141d7208 */ /* 0x000fe20001800000 */
[C---:B------:R-:W-:Y:S01]  /*09d0*/  @P5 VIADD R0, R13.reuse, 0x4 ;  /* 0x000000040d005836 */ /* 0x040fe20000000000 */
[C---:B------:R-:W-:Y:S02]  /*09e0*/  IADD3 R18, PT, PT, R13.reuse, 0x9, RZ ;  /* 0x000000090d127810 */ /* 0x040fe40007ffe0ff */
[----:B------:R-:W-:Y:S01]  /*09f0*/  FSETP.GT.AND P6, PT, R22, R29, PT ;  /* 0x0000001d1600720b */ /* 0x000fe20003fc4000 */
[----:B------:R-:W-:-:S03]  /*0a00*/  @P4 VIADD R0, R13, 0x5 ;  /* 0x000000050d004836 */ /* 0x000fc60000000000 */
[----:B------:R-:W-:Y:S01]  /*0a10*/  FSEL R21, R22, R29, P6 ;  /* 0x0000001d16157208 */ /* 0x000fe20003000000 */
[----:B------:R-:W-:Y:S01]  /*0a20*/  @P3 VIADD R0, R13, 0x6 ;  /* 0x000000060d003836 */ /* 0x000fe20000000000 */
[----:B------:R-:W-:Y:S02]  /*0a30*/  ISETP.NE.AND P3, PT, R18, R7, PT ;  /* 0x000000071200720c */ /* 0x000fe40003f65270 */
[----:B------:R-:W-:-:S05]  /*0a40*/  FSETP.GT.AND P5, PT, R16, R21, PT ;  /* 0x000000151000720b */ /* 0x000fca0003fa4000 */
[----:B------:R-:W-:Y:S01]  /*0a50*/  @P6 VIADD R0, R13, 0x7 ;  /* 0x000000070d006836 */ /* 0x000fe20000000000 */
[----:B------:R-:W-:-:S07]  /*0a60*/  FSEL R21, R16, R21, P5 ;  /* 0x0000001510157208 */ /* 0x000fce0002800000 */
[C---:B------:R-:W-:Y:S02]  /*0a70*/  @P5 VIADD R0, R13.reuse, 0x8 ;  /* 0x000000080d005836 */ /* 0x040fe40000000000 */
[----:B------:R-:W-:Y:S01]  /*0a80*/  VIADD R13, R13, 0x10 ;  /* 0x000000100d0d7836 */ /* 0x000fe20000000000 */
[----:B------:R-:W-:Y:S06]  /*0a90*/  @P3 BRA `(.L_x_16) ;  /* 0xfffffff800703947 */ /* 0x000fec000383ffff */
[----:B------:R-:W-:-:S07]  /*0aa0*/  IMAD.MOV.U32 R11, RZ, RZ, R7 ;  /* 0x000000ffff0b7224 */ /* 0x000fce00078e0007 */
.L_x_15:
[----:B------:R-:W-:-:S13]  /*0ab0*/  ISETP.NE.AND P3, PT, R5, RZ, PT ;  /* 0x000000ff0500720c */ /* 0x000fda0003f65270 */
[----:B------:R-:W-:Y:S05]  /*0ac0*/  @!P3 BRA `(.L_x_17) ;  /* 0x00000004009cb947 */ /* 0x000fea0003800000 */
[----:B------:R-:W-:Y:S01]  /*0ad0*/  ISETP.NE.AND P3, PT, R6, RZ, PT ;  /* 0x000000ff0600720c */ /* 0x000fe20003f65270 */
[----:B------:R-:W-:-:S12]  /*0ae0*/  @!P0 BRA `(.L_x_18) ;  /* 0x0000000000c88947 */ /* 0x000fd80003800000 */
[----:B------:R-:W0:Y:S01]  /*0af0*/  LDC.64 R14, c[0x0][0x388] ;  /* 0x0000e200ff0e7b82 */ /* 0x000e220000000a00 */
[----:B------:R-:W-:-:S05]  /*0b00*/  IMAD.IADD R13, R12, 0x1, R11 ;  /* 0x000000010c0d7824 */ /* 0x000fca00078e020b */
[C---:B------:R-:W-:Y:S01]  /*0b10*/  IADD3 R17, PT, PT, R13.reuse, 0x1, RZ ;  /* 0x000000010d117810 */ /* 0x040fe20007ffe0ff */
[C---:B------:R-:W-:Y:S02]  /*0b20*/  VIADD R19, R13.reuse, 0x2 ;  /* 0x000000020d137836 */ /* 0x040fe40000000000 */
[----:B0-----:R-:W-:-:S05]  /*0b30*/  IMAD.WIDE.U32 R26, R13, 0x4, R14 ;  /* 0x000000040d1a7825 */ /* 0x001fca00078e000e */
[----:B------:R0:W2:Y:S01]  /*0b40*/  LDG.E.CONSTANT R20, desc[UR6][R26.64] ;  /* 0x000000061a147981 */ /* 0x0000a2000c1e9900 */
[----:B------:R-:W-:-:S05]  /*0b50*/  IMAD.WIDE.U32 R16, R17, 0x4, R14 ;  /* 0x0000000411107825 */ /* 0x000fca00078e000e */
[----:B------:R1:W3:Y:S01]  /*0b60*/  LDG.E.CONSTANT R28, desc[UR6][R16.64] ;  /* 0x00000006101c7981 */ /* 0x0002e2000c1e9900 */
[----:B------:R-:W-:-:S04]  /*0b70*/  IMAD.WIDE.U32 R18, R19, 0x4, R14 ;  /* 0x0000000413127825 */ /* 0x000fc800078e000e */
[C---:B------:R-:W-:Y:S02]  /*0b80*/  VIADD R23, R13.reuse, 0x3 ;  /* 0x000000030d177836 */ /* 0x040fe40000000000 */
[----:B------:R-:W4:Y:S01]  /*0b90*/  LDG.E.CONSTANT R18, desc[UR6][R18.64] ;  /* 0x0000000612127981 */ /* 0x000f22000c1e9900 */
[----:B------:R-:W-:Y:S02]  /*0ba0*/  VIADD R25, R13, 0x4 ;  /* 0x000000040d197836 */ /* 0x000fe40000000000 */
[----:B------:R-:W-:-:S04]  /*0bb0*/  IMAD.WIDE.U32 R22, R23, 0x4, R14 ;  /* 0x0000000417167825 */ /* 0x000fc800078e000e */
[--C-:B------:R-:W-:Y:S02]  /*0bc0*/  IMAD.WIDE.U32 R24, R25, 0x4, R14.reuse ;  /* 0x0000000419187825 */ /* 0x100fe400078e000e */
[----:B------:R-:W4:Y:S02]  /*0bd0*/  LDG.E.CONSTANT R22, desc[UR6][R22.64] ;  /* 0x0000000616167981 */ /* 0x000f24000c1e9900 */
[C---:B0-----:R-:W-:Y:S02]  /*0be0*/  VIADD R27, R13.reuse, 0x5 ;  /* 0x000000050d1b7836 */ /* 0x041fe40000000000 */
[----:B------:R-:W4:Y:S01]  /*0bf0*/  LDG.E.CONSTANT R24, desc[UR6][R24.64] ;  /* 0x0000000618187981 */ /* 0x000f22000c1e9900 */
[----:B-1----:R-:W-:Y:S02]  /*0c00*/  VIADD R17, R13, 0x6 ;  /* 0x000000060d117836 */ /* 0x002fe40000000000 */
[----:B------:R-:W-:Y:S01]  /*0c10*/  IMAD.WIDE.U32 R26, R27, 0x4, R14 ;  /* 0x000000041b1a7825 */ /* 0x000fe200078e000e */
[----:B------:R-:W-:-:S03]  /*0c20*/  IADD3 R13, PT, PT, R13, 0x7, RZ ;  /* 0x000000070d0d7810 */ /* 0x000fc60007ffe0ff */
[--C-:B------:R-:W-:Y:S02]  /*0c30*/  IMAD.WIDE.U32 R16, R17, 0x4, R14.reuse ;  /* 0x0000000411107825 */ /* 0x100fe400078e000e */
[----:B------:R-:W4:Y:S02]  /*0c40*/  LDG.E.CONSTANT R26, desc[UR6][R26.64] ;  /* 0x000000061a1a7981 */ /* 0x000f24000c1e9900 */
[----:B------:R-:W-:Y:S02]  /*0c50*/  IMAD.WIDE.U32 R14, R13, 0x4, R14 ;  /* 0x000000040d0e7825 */ /* 0x000fe400078e000e */
[----:B------:R-:W4:Y:S04]  /*0c60*/  LDG.E.CONSTANT R16, desc[UR6][R16.64] ;  /* 0x0000000610107981 */ /* 0x000f28000c1e9900 */
[----:B------:R-:W4:Y:S01]  /*0c70*/  LDG.E.CONSTANT R14, desc[UR6][R14.64] ;  /* 0x000000060e0e7981 */ /* 0x000f22000c1e9900 */
[----:B--2---:R-:W-:-:S04]  /*0c80*/  FSETP.GT.AND P5, PT, R20, R21, PT ;  /* 0x000000151400720b */ /* 0x004fc80003fa4000 */
[----:B------:R-:W-:Y:S02]  /*0c90*/  FSEL R21, R20, R21, P5 ;  /* 0x0000001514157208 */ /* 0x000fe40002800000 */
[----:B------:R-:W-:Y:S02]  /*0ca0*/  SEL R0, R11, R0, P5 ;  /* 0x000000000b007207 */ /* 0x000fe40002800000 */
[----:B---3--:R-:W-:-:S04]  /*0cb0*/  FSETP.GT.AND P4, PT, R28, R21, PT ;  /* 0x000000151c00720b */ /* 0x008fc80003f84000 */
[----:B------:R-:W-:-:S04]  /*0cc0*/  FSEL R21, R28, R21, P4 ;  /* 0x000000151c157208 */ /* 0x000fc80002000000 */
[----:B----4-:R-:W-:-:S04]  /*0cd0*/  FSETP.GT.AND P6, PT, R18, R21, PT ;  /* 0x000000151200720b */ /* 0x010fc80003fc4000 */
[----:B------:R-:W-:Y:S01]  /*0ce0*/  FSEL R21, R18, R21, P6 ;  /* 0x0000001512157208 */ /* 0x000fe20003000000 */
[----:B------:R-:W-:-:S03]  /*0cf0*/  @P4 VIADD R0, R11, 0x1 ;  /* 0x000000010b004836 */ /* 0x000fc60000000000 */
[----:B------:R-:W-:-:S04]  /*0d00*/  FSETP.GT.AND P5, PT, R22, R21, PT ;  /* 0x000000151600720b */ /* 0x000fc80003fa4000 */
        /* <DEDUP_REMOVED lines=16> */
.L_x_18:
[----:B------:R-:W-:Y:S05]  /*0e10*/  @!P3 BRA `(.L_x_17) ;  /* 0x0000000000c8b947 */ /* 0x000fea0003800000 */
[----:B------:R-:W-:Y:S01]  /*0e20*/  ISETP.NE.AND P3, PT, R8, RZ, PT ;  /* 0x000000ff0800720c */ /* 0x000fe20003f65270 */
[----:B------:R-:W-:-:S12]  /*0e30*/  @!P1 BRA `(.L_x_19) ;  /* 0x0000000000689947 */ /* 0x000fd80003800000 */
[----:B------:R-:W0:Y:S01]  /*0e40*/  LDC.64 R16, c[0x0][0x388] ;  /* 0x0000e200ff107b82 */ /* 0x000e220000000a00 */
[----:B------:R-:W-:-:S04]  /*0e50*/  IMAD.IADD R13, R12, 0x1, R11 ;  /* 0x000000010c0d7824 */ /* 0x000fc800078e020b */
[C---:B------:R-:W-:Y:S02]  /*0e60*/  VIADD R19, R13.reuse, 0x1 ;  /* 0x000000010d137836 */ /* 0x040fe40000000000 */
[C---:B------:R-:W-:Y:S02]  /*0e70*/  VIADD R15, R13.reuse, 0x2 ;  /* 0x000000020d0f7836 */ /* 0x040fe40000000000 */
[----:B0-----:R-:W-:-:S04]  /*0e80*/  IMAD.WIDE.U32 R22, R13, 0x4, R16 ;  /* 0x000000040d167825 */ /* 0x001fc800078e0010 */
[--C-:B------:R-:W-:Y:S02]  /*0e90*/  IMAD.WIDE.U32 R18, R19, 0x4, R16.reuse ;  /* 0x0000000413127825 */ /* 0x100fe400078e0010 */
[----:B------:R-:W2:Y:S02]  /*0ea0*/  LDG.E.CONSTANT R22, desc[UR6][R22.64] ;  /* 0x0000000616167981 */ /* 0x000ea4000c1e9900 */
[----:B------:R-:W-:Y:S02]  /*0eb0*/  IMAD.WIDE.U32 R14, R15, 0x4, R16 ;  /* 0x000000040f0e7825 */ /* 0x000fe400078e0010 */
[----:B------:R-:W3:Y:S01]  /*0ec0*/  LDG.E.CONSTANT R18, desc[UR6][R18.64] ;  /* 0x0000000612127981 */ /* 0x000ee2000c1e9900 */
[----:B------:R-:W-:-:S03]  /*0ed0*/  IADD3 R13, PT, PT, R13, 0x3, RZ ;  /* 0x000000030d0d7810 */ /* 0x000fc60007ffe0ff */
[----:B------:R-:W4:Y:S02]  /*0ee0*/  LDG.E.CONSTANT R14, desc[UR6][R14.64] ;  /* 0x000000060e0e7981 */ /* 0x000f24000c1e9900 */
[----:B------:R-:W-:-:S06]  /*0ef0*/  IMAD.WIDE.U32 R16, R13, 0x4, R16 ;  /* 0x000000040d107825 */ /* 0x000fcc00078e0010 */
        /* <DEDUP_REMOVED lines=11> */
[----:B------:R-:W-:-:S08]  /*0fb0*/  @P4 VIADD R0, R11, 0x2 ;  /* 0x000000020b004836 */ /* 0x000fd00000000000 */
[C---:B------:R-:W-:Y:S02]  /*0fc0*/  @P6 VIADD R0, R11.reuse, 0x3 ;  /* 0x000000030b006836 */ /* 0x040fe40000000000 */
[----:B------:R-:W-:-:S07]  /*0fd0*/  VIADD R11, R11, 0x4 ;  /* 0x000000040b0b7836 */ /* 0x000fce0000000000 */
.L_x_19:
[----:B------:R-:W-:Y:S05]  /*0fe0*/  @!P3 BRA `(.L_x_17) ;  /* 0x000000000054b947 */ /* 0x000fea0003800000 */
[----:B------:R-:W0:Y:S01]  /*0ff0*/  LDC.64 R14, c[0x0][0x388] ;  /* 0x0000e200ff0e7b82 */ /* 0x000e220000000a00 */
[----:B------:R-:W-:-:S04]  /*1000*/  IMAD.IADD R17, R12, 0x1, R11 ;  /* 0x000000010c117824 */ /* 0x000fc800078e020b */
[----:B0-----:R-:W-:-:S06]  /*1010*/  IMAD.WIDE.U32 R12, R17, 0x4, R14 ;  /* 0x00000004110c7825 */ /* 0x001fcc00078e000e */
[----:B------:R-:W2:Y:S01]  /*1020*/  LDG.E.CONSTANT R12, desc[UR6][R12.64] ;  /* 0x000000060c0c7981 */ /* 0x000ea2000c1e9900 */
[----:B------:R-:W-:Y:S02]  /*1030*/  ISETP.NE.AND P4, PT, R8, 0x1, PT ;  /* 0x000000010800780c */ /* 0x000fe40003f85270 */
[----:B--2---:R-:W-:-:S04]  /*1040*/  FSETP.GT.AND P3, PT, R12, R21, PT ;  /* 0x000000150c00720b */ /* 0x004fc80003f64000 */
[----:B------:R-:W-:Y:S02]  /*1050*/  FSEL R21, R12, R21, P3 ;  /* 0x000000150c157208 */ /* 0x000fe40001800000 */
[----:B------:R-:W-:-:S05]  /*1060*/  SEL R0, R11, R0, P3 ;  /* 0x000000000b007207 */ /* 0x000fca0001800000 */
[----:B------:R-:W-:Y:S05]  /*1070*/  @!P4 BRA `(.L_x_17) ;  /* 0x000000000030c947 */ /* 0x000fea0003800000 */
[----:B------:R-:W-:Y:S02]  /*1080*/  ISETP.NE.AND P4, PT, R8, 0x2, PT ;  /* 0x000000020800780c */ /* 0x000fe40003f85270 */
[----:B------:R-:W-:-:S05]  /*1090*/  IADD3 R13, PT, PT, R17, 0x1, RZ ;  /* 0x00000001110d7810 */ /* 0x000fca0007ffe0ff */
[----:B------:R-:W-:-:S06]  /*10a0*/  IMAD.WIDE.U32 R12, R13, 0x4, R14 ;  /* 0x000000040d0c7825 */ /* 0x000fcc00078e000e */
[----:B------:R-:W-:Y:S01]  /*10b0*/  @P4 VIADD R17, R17, 0x2 ;  /* 0x0000000211114836 */ /* 0x000fe20000000000 */
[----:B------:R-:W2:Y:S03]  /*10c0*/  LDG.E.CONSTANT R12, desc[UR6][R12.64] ;  /* 0x000000060c0c7981 */ /* 0x000ea6000c1e9900 */
[----:B------:R-:W-:-:S06]  /*10d0*/  @P4 IMAD.WIDE.U32 R14, R17, 0x4, R14 ;  /* 0x00000004110e4825 */ /* 0x000fcc00078e000e */
[----:B------:R-:W3:Y:S01]  /*10e0*/  @P4 LDG.E.CONSTANT R14, desc[UR6][R14.64] ;  /* 0x000000060e0e4981 */ /* 0x000ee2000c1e9900 */
[----:B--2---:R-:W-:-:S04]  /*10f0*/  FSETP.GT.AND P3, PT, R12, R21, PT ;  /* 0x000000150c00720b */ /* 0x004fc80003f64000 */
[----:B------:R-:W-:-:S04]  /*1100*/  FSEL R21, R12, R21, P3 ;  /* 0x000000150c157208 */ /* 0x000fc80001800000 */
[----:B---3--:R-:W-:-:S05]  /*1110*/  FSETP.GT.AND P5, PT, R14, R21, P4 ;  /* 0x000000150e00720b */ /* 0x008fca00027a4000 */
[----:B------:R-:W-:-:S08]  /*1120*/  @P3 VIADD R0, R11, 0x1 ;  /* 0x000000010b003836 */ /* 0x000fd00000000000 */
[----:B------:R-:W-:-:S07]  /*1130*/  @P5 VIADD R0, R11, 0x2 ;  /* 0x000000020b005836 */ /* 0x000fce0000000000 */
.L_x_17:
[----:B------:R-:W0:Y:S01]  /*1140*/  S2R R11, SR_LANEID ;  /* 0x00000000000b7919 */ /* 0x000e220000000000 */
[----:B------:R-:W1:Y:S01]  /*1150*/  S2UR UR5, SR_CgaCtaId ;  /* 0x00000000000579c3 */ /* 0x000e620000008800 */
[----:B-----5:R-:W-:Y:S01]  /*1160*/  ISETP.NE.AND P3, PT, R0, R10, PT ;  /* 0x0000000a0000720c */ /* 0x020fe20003f65270 */
[----:B------:R-:W-:Y:S02]  /*1170*/  VOTEU.ANY UR4, UPT, PT ;  /* 0x0000000000047886 */ /* 0x000fe400038e0100 */
[----:B------:R-:W-:Y:S01]  /*1180*/  UFLO.U32 UR4, UR4 ;  /* 0x00000004000472bd */ /* 0x000fe200080e0000 */
[----:B------:R-:W-:-:S04]  /*1190*/  SEL R0, RZ, 0x1, P3 ;  /* 0x00000001ff007807 */ /* 0x000fc80001800000 */
[----:B------:R-:W-:-:S13]  /*11a0*/  CREDUX.MAX UR9, R0 ;  /* 0x00000000000972cc */ /* 0x000fda0000000000 */
[----:B------:R-:W-:Y:S01]  /*11b0*/  IMAD.U32 R0, RZ, RZ, UR9 ;  /* 0x00000009ff007e24 */ /* 0x000fe2000f8e00ff */
[----:B0-----:R-:W-:Y:S01]  /*11c0*/  ISETP.EQ.U32.AND P3, PT, R11, UR4, PT ;  /* 0x000000040b007c0c */ /* 0x001fe2000bf62070 */
[----:B------:R-:W-:Y:S02]  /*11d0*/  UMOV UR4, 0x400 ;  /* 0x0000040000047882 */ /* 0x000fe40000000000 */
[----:B-1----:R-:W-:-:S10]  /*11e0*/  ULEA UR4, UR5, UR4, 0x18 ;  /* 0x0000000405047291 */ /* 0x002fd4000f8ec0ff */
[----:B------:R0:W-:Y:S01]  /*11f0*/  @P3 ATOMS.MAX RZ, [UR4], R0 ;  /* 0x00000000ffff398c */ /* 0x0001e20009000004 */
[----:B------:R-:W-:Y:S05]  /*1200*/  @!P2 BRA `(.L_x_20) ;  /* 0xfffffff00048a947 */ /* 0x000fea000383ffff */
.L_x_12:
[----:B------:R-:W-:Y:S05]  /*1210*/  BSYNC.RECONVERGENT B0 ;  /* 0x0000000000007941 */ /* 0x000fea0003800200 */
.L_x_11:
        /* <DEDUP_REMOVED lines=11> */
.L_x_21:
        /* <DEDUP_REMOVED lines=11> */
.L_x_148:


//--------------------- .text.medusa_build_candidates_f16 --------------------------
	.section	.text.medusa_build_candidates_f16,"ax",@progbits
	.align	128
        .global         medusa_build_candidates_f16
        .type           medusa_build_candidates_f16,@function
        .size           medusa_build_candidates_f16,(.L_x_149 - medusa_build_candidates_f16)
        .other          medusa_build_candidates_f16,@"STO_CUDA_ENTRY STV_DEFAULT"
medusa_build_candidates_f16:
.text.medusa_build_candidates_f16:
[----:B------:R-:W0:Y:S01]  /*0000*/  LDC R1, c[0x0][0x37c] ;  /* 0x0000df00ff017b82 */ /* 0x000e220000000800 */
[----:B------:R-:W1:Y:S01]  /*0010*/  S2R R0, SR_CTAID.X ;  /* 0x0000000000007919 */ /* 0x000e620000002500 */
[----:B------:R-:W1:Y:S01]  /*0020*/  LDCU UR4, c[0x0][0x3a8] ;  /* 0x00007500ff0477ac */ /* 0x000e620008000800 */
[----:B0-----:R-:W-:Y:S02]  /*0030*/  IADD3 R1, PT, PT, R1, -0x20, RZ ;  /* 0xffffffe001017810 */ /* 0x001fe40007ffe0ff */
[----:B-1----:R-:W-:-:S13]  /*0040*/  ISETP.GE.U32.AND P0, PT, R0, UR4, PT ;  /* 0x0000000400007c0c */ /* 0x002fda000bf06070 */
[----:B------:R-:W-:Y:S05]  /*0050*/  @P0 EXIT ;  /* 0x000000000000094d */ /* 0x000fea0003800000 */
[----:B------:R-:W0:Y:S01]  /*0060*/  LDC R8, c[0x0][0x3ac] ;  /* 0x0000eb00ff087b82 */ /* 0x000e220000000800 */
[----:B------:R-:W1:Y:S01]  /*0070*/  S2R R7, SR_TID.X ;  /* 0x0000000000077919 */ /* 0x000e620000002100 */
[----:B------:R-:W-:Y:S01]  /*0080*/  HFMA2 R2, -RZ, RZ, 0, 5.9604644775390625e-08 ;  /* 0x00000001ff027431 */ /* 0x000fe200000001ff */
[----:B0-----:R-:W-:-:S13]  /*0090*/  ISETP.NE.AND P0, PT, R8, RZ, PT ;  /* 0x000000ff0800720c */ /* 0x001fda0003f05270 */
[----:B-1----:R-:W-:Y:S05]  /*00a0*/  @!P0 BRA `(.L_x_22) ;  /* 0x0000000000b08947 */ /* 0x002fea0003800000 */
[C---:B------:R-:W-:Y:S01]  /*00b0*/  ISETP.GE.U32.AND P0, PT, R8.reuse, 0x4, PT ;  /* 0x000000040800780c */ /* 0x040fe20003f06070 */
[----:B------:R-:W-:Y:S01]  /*00c0*/  IMAD.MOV.U32 R2, RZ, RZ, 0x1 ;  /* 0x00000001ff027424 */ /* 0x000fe200078e00ff */
[----:B------:R-:W-:-:S11]  /*00d0*/  LOP3.LUT R10, R8, 0x3, RZ, 0xc0, !PT ;  /* 0x00000003080a7812 */ /* 0x000fd600078ec0ff */
[----:B------:R-:W-:Y:S05]  /*00e0*/  @!P0 BRA `(.L_x_23) ;  /* 0x0000000000808947 */ /* 0x000fea0003800000 */
[----:B------:R-:W0:Y:S01]  /*00f0*/  LDC R4, c[0x0][0x3b0] ;  /* 0x0000ec00ff047b82 */ /* 0x000e220000000800 */
[----:B------:R-:W-:Y:S01]  /*0100*/  LOP3.LUT R3, R8, 0xfffffffc, RZ, 0xc0, !PT ;  /* 0xfffffffc08037812 */ /* 0x000fe200078ec0ff */
[----:B------:R-:W-:Y:S01]  /*0110*/  HFMA2 R2, -RZ, RZ, 0, 5.9604644775390625e-08 ;  /* 0x00000001ff027431 */ /* 0x000fe200000001ff */
[----:B------:R-:W-:Y:S02]  /*0120*/  MOV R6, RZ ;  /* 0x000000ff00067202 */ /* 0x000fe40000000f00 */
[----:B------:R-:W-:Y:S01]  /*0130*/  ISETP.GT.AND P0, PT, R3, RZ, PT ;  /* 0x000000ff0300720c */ /* 0x000fe20003f04270 */
[----:B0-----:R-:W-:-:S04]  /*0140*/  IMAD R4, R4, R4, RZ ;  /* 0x0000000404047224 */ /* 0x001fc800078e02ff */
[----:B------:R-:W-:-:S08]  /*0150*/  IMAD R5, R4, R4, RZ ;  /* 0x0000000404057224 */ /* 0x000fd000078e02ff */
[----:B------:R-:W-:Y:S05]  /*0160*/  @!P0 BRA `(.L_x_24) ;  /* 0x0000000000508947 */ /* 0x000fea0003800000 */
[----:B------:R-:W-:Y:S01]  /*0170*/  IMAD.IADD R4, R3, 0x1, -R6 ;  /* 0x0000000103047824 */ /* 0x000fe200078e0a06 */
[----:B------:R-:W-:-:S04]  /*0180*/  PLOP3.LUT P0, PT, PT, PT, PT, 0x80, 0x8 ;  /* 0x000000000008781c */ /* 0x000fc80003f0f070 */
[----:B------:R-:W-:-:S13]  /*0190*/  ISETP.GT.AND P1, PT, R4, 0xc, PT ;  /* 0x0000000c0400780c */ /* 0x000fda0003f24270 */
[----:B------:R-:W-:Y:S05]  /*01a0*/  @!P1 BRA `(.L_x_25) ;  /* 0x0000000000209947 */ /* 0x000fea0003800000 */
[----:B------:R-:W-:Y:S01]  /*01b0*/  PLOP3.LUT P0, PT, PT, PT, PT, 0x8, 0x80 ;  /* 0x000000000080781c */ /* 0x000fe20003f0e170 */
[----:B------:R-:W-:Y:S01]  /*01c0*/  IMAD R11, R5, R5, RZ ;  /* 0x00000005050b7224 */ /* 0x000fe200078e02ff */
[----:B------:R-:W-:-:S11]  /*01d0*/  IADD3 R9, PT, PT, R3, -0xc, RZ ;  /* 0xfffffff403097810 */ /* 0x000fd60007ffe0ff */
.L_x_26:
[----:B------:R-:W-:Y:S01]  /*01e0*/  IADD3 R6, PT, PT, R6, 0x10, RZ ;  /* 0x0000001006067810 */ /* 0x000fe20007ffe0ff */
[----:B------:R-:W-:-:S03]  /*01f0*/  IMAD R2, R2, R11, RZ ;  /* 0x0000000b02027224 */ /* 0x000fc600078e02ff */
[----:B------:R-:W-:Y:S01]  /*0200*/  ISETP.GE.AND P1, PT, R6, R9, PT ;  /* 0x000000090600720c */ /* 0x000fe20003f26270 */
[----:B------:R-:W-:-:S12]  /*0210*/  IMAD R2, R2, R11, RZ ;  /* 0x0000000b02027224 */ /* 0x000fd800078e02ff */
[----:B------:R-:W-:Y:S05]  /*0220*/  @!P1 BRA `(.L_x_26) ;  /* 0xfffffffc00ec9947 */ /* 0x000fea000383ffff */
.L_x_25:
[----:B------:R-:W-:-:S05]  /*0230*/  IMAD.IADD R4, R3, 0x1, -R6 ;  /* 0x0000000103047824 */ /* 0x000fca00078e0a06 */
[----:B------:R-:W-:-:S13]  /*0240*/  ISETP.GT.AND P1, PT, R4, 0x4, PT ;  /* 0x000000040400780c */ /* 0x000fda0003f24270 */
[----:B------:R-:W-:Y:S01]  /*0250*/  @P1 PLOP3.LUT P0, PT, PT, PT, PT, 0x8, 0x80 ;  /* 0x000000000080181c */ /* 0x000fe20003f0e170 */
[----:B------:R-:W-:Y:S01]  /*0260*/  @P1 IMAD R4, R2, R5, RZ ;  /* 0x0000000502041224 */ /* 0x000fe200078e02ff */
[----:B------:R-:W-:-:S03]  /*0270*/  @P1 IADD3 R6, PT, PT, R6, 0x8, RZ ;  /* 0x0000000806061810 */ /* 0x000fc60007ffe0ff */
[----:B------:R-:W-:Y:S01]  /*0280*/  @P1 IMAD R2, R5, R4, RZ ;  /* 0x0000000405021224 */ /* 0x000fe200078e02ff */
[----:B------:R-:W-:-:S13]  /*0290*/  ISETP.NE.OR P0, PT, R6, R3, P0 ;  /* 0x000000030600720c */ /* 0x000fda0000705670 */
[----:B------:R-:W-:Y:S05]  /*02a0*/  @!P0 BRA `(.L_x_23) ;  /* 0x0000000000108947 */ /* 0x000fea0003800000 */
.L_x_24:
[----:B------:R-:W-:Y:S01]  /*02b0*/  IADD3 R6, PT, PT, R6, 0x4, RZ ;  /* 0x0000000406067810 */ /* 0x000fe20007ffe0ff */
[----:B------:R-:W-:-:S03]  /*02c0*/  IMAD R2, R5, R2, RZ ;  /* 0x0000000205027224 */ /* 0x000fc600078e02ff */
[----:B------:R-:W-:-:S13]  /*02d0*/  ISETP.NE.AND P0, PT, R6, R3, PT ;  /* 0x000000030600720c */ /* 0x000fda0003f05270 */
[----:B------:R-:W-:Y:S05]  /*02e0*/  @P0 BRA `(.L_x_24) ;  /* 0xfffffffc00f00947 */ /* 0x000fea000383ffff */
.L_x_23:
[----:B------:R-:W-:-:S13]  /*02f0*/  ISETP.NE.AND P0, PT, R10, RZ, PT ;  /* 0x000000ff0a00720c */ /* 0x000fda0003f05270 */
[----:B------:R-:W-:Y:S05]  /*0300*/  @!P0 BRA `(.L_x_22) ;  /* 0x0000000000188947 */ /* 0x000fea0003800000 */
[----:B------:R-:W0:Y:S01]  /*0310*/  LDC R3, c[0x0][0x3b0] ;  /* 0x0000ec00ff037b82 */ /* 0x000e220000000800 */
[----:B------:R-:W-:-:S05]  /*0320*/  UMOV UR4, URZ ;  /* 0x000000ff00047c82 */ /* 0x000fca0008000000 */
.L_x_27:
[----:B------:R-:W-:Y:S01]  /*0330*/  UIADD3 UR4, UPT, UPT, UR4, 0x1, URZ ;  /* 0x0000000104047890 */ /* 0x000fe2000fffe0ff */
[----:B0-----:R-:W-:-:S05]  /*0340*/  IMAD R2, R2, R3, RZ ;  /* 0x0000000302027224 */ /* 0x001fca00078e02ff */
[----:B------:R-:W-:-:S13]  /*0350*/  ISETP.NE.AND P0, PT, R10, UR4, PT ;  /* 0x000000040a007c0c */ /* 0x000fda000bf05270 */
[----:B------:R-:W-:Y:S05]  /*0360*/  @P0 BRA `(.L_x_27) ;  /* 0xfffffffc00f00947 */ /* 0x000fea000383ffff */
.L_x_22:
[----:B------:R-:W-:Y:S01]  /*0370*/  ISETP.NE.AND P0, PT, R7, RZ, PT ;  /* 0x000000ff0700720c */ /* 0x000fe20003f05270 */
[----:B------:R-:W0:Y:S01]  /*0380*/  LDCU UR4, c[0x0][0x3b4] ;  /* 0x00007680ff0477ac */ /* 0x000e220008000800 */
[----:B------:R-:W-:Y:S01]  /*0390*/  BSSY.RECONVERGENT B0, `(.L_x_28) ;  /* 0x0000244000007945 */ /* 0x000fe20003800200 */
[----:B------:R-:W1:Y:S10]  /*03a0*/  LDCU.64 UR6, c[0x0][0x358] ;  /* 0x00006b00ff0677ac */ /* 0x000e740008000a00 */
[----:B------:R-:W2:Y:S01]  /*03b0*/  @!P0 S2R R4, SR_CgaCtaId ;  /* 0x0000000000048919 */ /* 0x000ea20000008800 */
[----:B------:R-:W-:-:S02]  /*03c0*/  @!P0 MOV R3, 0x400 ;  /* 0x0000040000038802 */ /* 0x000fc40000000f00 */
[----:B0-----:R-:W-:Y:S02]  /*03d0*/  VIMNMX.U32 R2, PT, PT, R2, UR4, PT ;  /* 0x0000000402027c48 */ /* 0x001fe4000bfe0000 */
[----:B--2---:R-:W-:-:S05]  /*03e0*/  @!P0 LEA R3, R4, R3, 0x18 ;  /* 0x0000000304038211 */ /* 0x004fca00078ec0ff */
[----:B------:R0:W-:Y:S01]  /*03f0*/  @!P0 STS [R3], RZ ;  /* 0x000000ff03008388 */ /* 0x0001e20000000800 */
[----:B------:R-:W-:Y:S01]  /*0400*/  BAR.SYNC.DEFER_BLOCKING 0x0 ;  /* 0x0000000000007b1d */ /* 0x000fe20000010000 */
[----:B------:R-:W-:-:S13]  /*0410*/  ISETP.GT.U32.AND P0, PT, R2, R7, PT ;  /* 0x000000070200720c */ /* 0x000fda0003f04070 */
[----:B01----:R-:W-:Y:S05]  /*0420*/  @!P0 BRA `(.L_x_29) ;  /* 0x0000002000e88947 */ /* 0x003fea0003800000 */
[----:B------:R-:W0:Y:S01]  /*0430*/  LDC R3, c[0x0][0x360] ;  /* 0x0000d800ff037b82 */ /* 0x000e220000000800 */
[----:B------:R-:W-:-:S13]  /*0440*/  ISETP.NE.AND P0, PT, R8, RZ, PT ;  /* 0x000000ff0800720c */ /* 0x000fda0003f05270 */
[----:B------:R-:W-:Y:S05]  /*0450*/  @P0 BRA `(.L_x_30) ;  /* 0x0000000000680947 */ /* 0x000fea0003800000 */
[----:B------:R-:W1:Y:S01]  /*0460*/  S2R R5, SR_CgaCtaId ;  /* 0x0000000000057919 */ /* 0x000e620000008800 */
[----:B------:R-:W2:Y:S01]  /*0470*/  LDC R14, c[0x0][0x3b4] ;  /* 0x0000ed00ff0e7b82 */ /* 0x000ea20000000800 */
[----:B------:R-:W-:Y:S01]  /*0480*/  MOV R4, 0x400 ;  /* 0x0000040000047802 */ /* 0x000fe20000000f00 */
[----:B------:R-:W-:Y:S01]  /*0490*/  IMAD.MOV.U32 R6, RZ, RZ, R7 ;  /* 0x000000ffff067224 */ /* 0x000fe200078e0007 */
[----:B------:R-:W3:Y:S01]  /*04a0*/  S2R R10, SR_LANEID ;  /* 0x00000000000a7919 */ /* 0x000ee20000000000 */
[----:B------:R-:W4:Y:S01]  /*04b0*/  S2R R15, SR_LTMASK ;  /* 0x00000000000f7919 */ /* 0x000f220000003900 */
[----:B-1----:R-:W-:-:S07]  /*04c0*/  LEA R13, R5, R4, 0x18 ;  /* 0x00000004050d7211 */ /* 0x002fce00078ec0ff */
.L_x_31:
[----:B------:R-:W-:Y:S01]  /*04d0*/  VOTEU.ANY UR4, UPT, PT ;  /* 0x0000000000047886 */ /* 0x000fe200038e0100 */
[----:B------:R-:W-:Y:S01]  /*04e0*/  HFMA2 R12, -RZ, RZ, 0, 1 ;  /* 0x00003c00ff0c7431 */ /* 0x000fe200000001ff */
[----:B------:R-:W3:Y:S01]  /*04f0*/  FLO.U32 R9, UR4 ;  /* 0x0000000400097d00 */ /* 0x000ee200080e0000 */
[----:B----4-:R-:W-:Y:S01]  /*0500*/  LOP3.LUT R11, R15, UR4, RZ, 0xc0, !PT ;  /* 0x000000040f0b7c12 */ /* 0x010fe2000f8ec0ff */
[----:B0-----:R-:W-:-:S06]  /*0510*/  IMAD.IADD R6, R3, 0x1, R6 ;  /* 0x0000000103067824 */ /* 0x001fcc00078e0206 */
[----:B------:R-:W0:Y:S01]  /*0520*/  POPC R8, UR4 ;  /* 0x0000000400087d09 */ /* 0x000e220008000000 */
[----:B---3--:R-:W-:-:S07]  /*0530*/  ISETP.EQ.U32.AND P0, PT, R9, R10, PT ;  /* 0x0000000a0900720c */ /* 0x008fce0003f02070 */
[----:B------:R-:W1:Y:S06]  /*0540*/  POPC R4, R11 ;  /* 0x0000000b00047309 */ /* 0x000e6c0000000000 */
[----:B0-----:R-:W0:Y:S04]  /*0550*/  @P0 ATOMS.ADD R8, [R13], R8 ;  /* 0x000000080d08038c */ /* 0x001e280000000000 */
[----:B0-----:R-:W1:Y:S02]  /*0560*/  SHFL.IDX PT, R7, R8, R9, 0x1f ;  /* 0x00001f0908077589 */ /* 0x001e6400000e0000 */
[----:B-1----:R-:W-:-:S04]  /*0570*/  IADD3 R7, PT, PT, R7, R4, RZ ;  /* 0x0000000407077210 */ /* 0x002fc80007ffe0ff */
[----:B--2---:R-:W-:-:S13]  /*0580*/  ISETP.GE.U32.AND P0, PT, R7, R14, PT ;  /* 0x0000000e0700720c */ /* 0x004fda0003f06070 */
[----:B------:R-:W0:Y:S01]  /*0590*/  @!P0 LDC.64 R4, c[0x0][0x398] ;  /* 0x0000e600ff048b82 */ /* 0x000e220000000a00 */
[----:B------:R-:W-:-:S04]  /*05a0*/  @!P0 IMAD R7, R0, R14, R7 ;  /* 0x0000000e00078224 */ /* 0x000fc800078e0207 */
[----:B0-----:R-:W-:-:S05]  /*05b0*/  @!P0 IMAD.WIDE.U32 R4, R7, 0x2, R4 ;  /* 0x0000000207048825 */ /* 0x001fca00078e0004 */
[----:B------:R1:W-:Y:S01]  /*05c0*/  @!P0 STG.E.U16 desc[UR6][R4.64], R12 ;  /* 0x0000000c04008986 */ /* 0x0003e2000c101506 */
[----:B------:R-:W-:-:S13]  /*05d0*/  ISETP.GE.U32.AND P0, PT, R6, R2, PT ;  /* 0x000000020600720c */ /* 0x000fda0003f06070 */
[----:B-1----:R-:W-:Y:S05]  /*05e0*/  @!P0 BRA `(.L_x_31) ;  /* 0xfffffffc00b88947 */ /* 0x002fea000383ffff */
[----:B------:R-:W-:Y:S05]  /*05f0*/  BRA `(.L_x_29) ;  /* 0x0000002000747947 */ /* 0x000fea0003800000 */
.L_x_30:
[C---:B------:R-:W-:Y:S02]  /*0600*/  LOP3.LUT R25, R8.reuse, 0xf, RZ, 0xc0, !PT ;  /* 0x0000000f08197812 */ /* 0x040fe400078ec0ff */
[C---:B------:R-:W-:Y:S02]  /*0610*/  LOP3.LUT R26, R8.reuse, 0x7, RZ, 0xc0, !PT ;  /* 0x00000007081a7812 */ /* 0x040fe400078ec0ff */
[----:B------:R-:W-:Y:S02]  /*0620*/  IADD3 R4, PT, PT, R25, -0x1, RZ ;  /* 0xffffffff19047810 */ /* 0x000fe40007ffe0ff */
[----:B------:R-:W-:Y:S02]  /*0630*/  LOP3.LUT R5, R8, 0x3, RZ, 0xc0, !PT ;  /* 0x0000000308057812 */ /* 0x000fe400078ec0ff */
[----:B------:R-:W-:Y:S02]  /*0640*/  ISETP.GE.U32.AND P0, PT, R4, 0x7, PT ;  /* 0x000000070400780c */ /* 0x000fe40003f06070 */
[----:B------:R-:W-:-:S02]  /*0650*/  MOV R4, R7 ;  /* 0x0000000700047202 */ /* 0x000fc40000000f00 */
[C---:B------:R-:W-:Y:S02]  /*0660*/  LOP3.LUT R24, R8.reuse, 0xfffffff8, RZ, 0xc0, !PT ;  /* 0xfffffff808187812 */ /* 0x040fe400078ec0ff */
[----:B------:R-:W-:-:S07]  /*0670*/  LOP3.LUT R6, R8, 0xfffffff0, RZ, 0xc0, !PT ;  /* 0xfffffff008067812 */ /* 0x000fce00078ec0ff */
.L_x_43:
[----:B-1----:R-:W1:Y:S01]  /*0680*/  LDC R7, c[0x0][0x3ac] ;  /* 0x0000eb00ff077b82 */ /* 0x002e620000000800 */
[----:B--2---:R-:W-:Y:S02]  /*0690*/  HFMA2 R16, -RZ, RZ, 0, 0 ;  /* 0x00000000ff107431 */ /* 0x004fe400000001ff */
[----:B------:R-:W-:Y:S01]  /*06a0*/  IMAD.MOV.U32 R20, RZ, RZ, 0x3f800000 ;  /* 0x3f800000ff147424 */ /* 0x000fe200078e00ff */
[----:B------:R-:W-:Y:S02]  /*06b0*/  MOV R17, R4 ;  /* 0x0000000400117202 */ /* 0x000fe40000000f00 */
[----:B-1----:R-:W-:-:S13]  /*06c0*/  ISETP.GE.U32.AND P1, PT, R7, 0x8, PT ;  /* 0x000000080700780c */ /* 0x002fda0003f26070 */
[----:B---34-:R-:W-:Y:S05]  /*06d0*/  @!P1 BRA `(.L_x_32) ;  /* 0x0000000800c89947 */ /* 0x018fea0003800000 */
[----:B------:R-:W1:Y:S01]  /*06e0*/  LDC R28, c[0x0][0x3b0] ;  /* 0x0000ec00ff1c7b82 */ /* 0x000e620000000800 */
[----:B------:R-:W-:Y:S01]  /*06f0*/  IMAD.MOV.U32 R30, RZ, RZ, RZ ;  /* 0x000000ffff1e7224 */ /* 0x000fe200078e00ff */
[----:B------:R-:W-:Y:S01]  /*0700*/  IADD3 R29, PT, PT, -R24, RZ, RZ ;  /* 0x000000ff181d7210 */ /* 0x000fe20007ffe1ff */
[----:B------:R-:W-:Y:S01]  /*0710*/  IMAD.MOV.U32 R16, RZ, RZ, RZ ;  /* 0x000000ffff107224 */ /* 0x000fe200078e00ff */
[----:B------:R-:W-:Y:S02]  /*0720*/  IADD3 R27, PT, PT, R1, 0x10, RZ ;  /* 0x00000010011b7810 */ /* 0x000fe40007ffe0ff */
[----:B------:R-:W-:Y:S02]  /*0730*/  MOV R20, 0x3f800000 ;  /* 0x3f80000000147802 */ /* 0x000fe40000000f00 */
[----:B------:R-:W-:Y:S01]  /*0740*/  MOV R17, R4 ;  /* 0x0000000400117202 */ /* 0x000fe20000000f00 */
[----:B-1----:R-:W1:Y:S01]  /*0750*/  I2F.U32.RP R8, R28 ;  /* 0x0000001c00087306 */ /* 0x002e620000209000 */
[----:B------:R-:W-:-:S07]  /*0760*/  ISETP.NE.U32.AND P1, PT, R28, RZ, PT ;  /* 0x000000ff1c00720c */ /* 0x000fce0003f25070 */
[----:B-1----:R-:W1:Y:S02]  /*0770*/  MUFU.RCP R8, R8 ;  /* 0x0000000800087308 */ /* 0x002e640000001000 */
[----:B-1----:R-:W-:-:S06]  /*0780*/  VIADD R31, R8, 0xffffffe ;  /* 0x0ffffffe081f7836 */ /* 0x002fcc0000000000 */
[----:B------:R-:W1:Y:S02]  /*0790*/  F2I.FTZ.U32.TRUNC.NTZ R31, R31 ;  /* 0x0000001f001f7305 */ /* 0x000e64000021f000 */
[----:B-1----:R-:W-:-:S05]  /*07a0*/  IADD3 R9, PT, PT, RZ, -R31, RZ ;  /* 0x8000001fff097210 */ /* 0x002fca0007ffe0ff */
[----:B------:R-:W-:-:S04]  /*07b0*/  IMAD R9, R9, R28, RZ ;  /* 0x0000001c09097224 */ /* 0x000fc800078e02ff */
[----:B------:R-:W-:-:S07]  /*07c0*/  IMAD.HI.U32 R30, R31, R9, R30 ;  /* 0x000000091f1e7227 */ /* 0x000fce00078e001e */
.L_x_33:
[----:B------:R-:W-:Y:S01]  /*07d0*/  IMAD.HI.U32 R8, R30, R17, RZ ;  /* 0x000000111e087227 */ /* 0x000fe200078e00ff */
[----:B------:R-:W-:Y:S01]  /*07e0*/  LOP3.LUT R21, RZ, R28, RZ, 0x33, !PT ;  /* 0x0000001cff157212 */ /* 0x000fe200078e33ff */
[----:B------:R-:W1:Y:S02]  /*07f0*/  LDC.64 R18, c[0x0][0x388] ;  /* 0x0000e200ff127b82 */ /* 0x000e640000000a00 */
[----:B------:R-:W-:Y:S01]  /*0800*/  IMAD R23, R0, R7, R16 ;  /* 0x0000000700177224 */ /* 0x000fe200078e0210 */
[----:B------:R-:W-:-:S05]  /*0810*/  IADD3 R9, PT, PT, -R8, RZ, RZ ;  /* 0x000000ff08097210 */ /* 0x000fca0007ffe1ff */
[----:B------:R-:W-:-:S05]  /*0820*/  IMAD R9, R28, R9, R17 ;  /* 0x000000091c097224 */ /* 0x000fca00078e0211 */
[----:B------:R-:W-:-:S13]  /*0830*/  ISETP.GE.U32.AND P2, PT, R9, R28, PT ;  /* 0x0000001c0900720c */ /* 0x000fda0003f46070 */
[----:B------:R-:W-:Y:S01]  /*0840*/  @P2 IMAD.IADD R9, R9, 0x1, -R28 ;  /* 0x0000000109092824 */ /* 0x000fe200078e0a1c */
[----:B------:R-:W-:-:S04]  /*0850*/  @P2 IADD3 R8, PT, PT, R8, 0x1, RZ ;  /* 0x0000000108082810 */ /* 0x000fc80007ffe0ff */
[----:B------:R-:W-:-:S13]  /*0860*/  ISETP.GE.U32.AND P3, PT, R9, R28, PT ;  /* 0x0000001c0900720c */ /* 0x000fda0003f66070 */
[----:B------:R-:W-:-:S04]  /*0870*/  @P3 IADD3 R8, PT, PT, R8, 0x1, RZ ;  /* 0x0000000108083810 */ /* 0x000fc80007ffe0ff */
[----:B------:R-:W-:-:S04]  /*0880*/  SEL R13, R21, R8, !P1 ;  /* 0x00000008150d7207 */ /* 0x000fc80004800000 */
[----:B------:R-:W-:Y:S01]  /*0890*/  IADD3 R10, PT, PT, -R13, RZ, RZ ;  /* 0x000000ff0d0a7210 */ /* 0x000fe20007ffe1ff */
[----:B------:R-:W-:-:S04]  /*08a0*/  IMAD.HI.U32 R8, R30, R13, RZ ;  /* 0x0000000d1e087227 */ /* 0x000fc800078e00ff */
[----:B------:R-:W-:Y:S02]  /*08b0*/  IMAD.MOV R9, RZ, RZ, -R8 ;  /* 0x000000ffff097224 */ /* 0x000fe400078e0a08 */
[C---:B------:R-:W-:Y:S02]  /*08c0*/  IMAD R10, R28.reuse, R10, R17 ;  /* 0x0000000a1c0a7224 */ /* 0x040fe400078e0211 */
[----:B------:R-:W-:Y:S02]  /*08d0*/  IMAD R9, R28, R9, R13 ;  /* 0x000000091c097224 */ /* 0x000fe400078e020d */
[----:B------:R-:W-:-:S03]  /*08e0*/  IMAD R10, R23, R28, R10 ;  /* 0x0000001c170a7224 */ /* 0x000fc600078e020a */
[----:B------:R-:W-:-:S13]  /*08f0*/  ISETP.GE.U32.AND P2, PT, R9, R28, PT ;  /* 0x0000001c0900720c */ /* 0x000fda0003f46070 */
[-C--:B------:R-:W-:Y:S02]  /*0900*/  @P2 IADD3 R9, PT, PT, R9, -R28.reuse, RZ ;  /* 0x8000001c09092210 */ /* 0x080fe40007ffe0ff */
[----:B------:R-:W-:Y:S02]  /*0910*/  @P2 IADD3 R8, PT, PT, R8, 0x1, RZ ;  /* 0x0000000108082810 */ /* 0x000fe40007ffe0ff */
[----:B------:R-:W-:-:S13]  /*0920*/  ISETP.GE.U32.AND P3, PT, R9, R28, PT ;  /* 0x0000001c0900720c */ /* 0x000fda0003f66070 */
[----:B------:R-:W-:-:S05]  /*0930*/  @P3 VIADD R8, R8, 0x1 ;  /* 0x0000000108083836 */ /* 0x000fca0000000000 */
[----:B------:R-:W-:-:S05]  /*0940*/  SEL R11, R21, R8, !P1 ;  /* 0x00000008150b7207 */ /* 0x000fca0004800000 */
[----:B------:R-:W-:-:S05]  /*0950*/  IMAD.HI.U32 R8, R30, R11, RZ ;  /* 0x0000000b1e087227 */ /* 0x000fca00078e00ff */
[----:B------:R-:W-:-:S05]  /*0960*/  IADD3 R9, PT, PT, -R8, RZ, RZ ;  /* 0x000000ff08097210 */ /* 0x000fca0007ffe1ff */
[----:B------:R-:W-:-:S05]  /*0970*/  IMAD R9, R28, R9, R11 ;  /* 0x000000091c097224 */ /* 0x000fca00078e020b */
[----:B------:R-:W-:-:S13]  /*0980*/  ISETP.GE.U32.AND P2, PT, R9, R28, PT ;  /* 0x0000001c0900720c */ /* 0x000fda0003f46070 */
[----:B------:R-:W-:Y:S01]  /*0990*/  @P2 IADD3 R9, PT, PT, R9, -R28, RZ ;  /* 0x8000001c09092210 */ /* 0x000fe20007ffe0ff */
[----:B------:R-:W-:-:S03]  /*09a0*/  @P2 VIADD R8, R8, 0x1 ;  /* 0x0000000108082836 */ /* 0x000fc60000000000 */
[----:B------:R-:W-:-:S13]  /*09b0*/  ISETP.GE.U32.AND P3, PT, R9, R28, PT ;  /* 0x0000001c0900720c */ /* 0x000fda0003f66070 */
[----:B------:R-:W-:-:S04]  /*09c0*/  @P3 IADD3 R8, PT, PT, R8, 0x1, RZ ;  /* 0x0000000108083810 */ /* 0x000fc80007ffe0ff */
[----:B------:R-:W-:Y:S01]  /*09d0*/  SEL R33, R21, R8, !P1 ;  /* 0x0000000815217207 */ /* 0x000fe20004800000 */
[----:B-1----:R-:W-:-:S04]  /*09e0*/  IMAD.WIDE.U32 R8, R10, 0x2, R18 ;  /* 0x000000020a087825 */ /* 0x002fc800078e0012 */
[----:B------:R-:W-:Y:S01]  /*09f0*/  IMAD.HI.U32 R12, R30, R33, RZ ;  /* 0x000000211e0c7227 */ /* 0x000fe200078e00ff */
[----:B------:R1:W2:Y:S03]  /*0a00*/  LDG.E.U16.CONSTANT R17, desc[UR6][R8.64] ;  /* 0x0000000608117981 */ /* 0x0002a6000c1e9500 */
[----:B------:R-:W-:-:S04]  /*0a10*/  IMAD.MOV R15, RZ, RZ, -R12 ;  /* 0x000000ffff0f7224 */ /* 0x000fc800078e0a0c */
[----:B------:R-:W-:-:S05]  /*0a20*/  IMAD R15, R28, R15, R33 ;  /* 0x0000000f1c0f7224 */ /* 0x000fca00078e0221 */
[----:B------:R-:W-:Y:S02]  /*0a30*/  ISETP.GE.U32.AND P2, PT, R15, R28, PT ;  /* 0x0000001c0f00720c */ /* 0x000fe40003f46070 */
[----:B------:R-:W-:-:S11]  /*0a40*/  IADD3 R35, PT, PT, -R11, RZ, RZ ;  /* 0x000000ff0b237210 */ /* 0x000fd60007ffe1ff */
[----:B------:R-:W-:-:S04]  /*0a50*/  @P2 IADD3 R15, PT, PT, R15, -R28, RZ ;  /* 0x8000001c0f0f2210 */ /* 0x000fc80007ffe0ff */
[-C--:B------:R-:W-:Y:S02]  /*0a60*/  ISETP.GE.U32.AND P3, PT, R15, R28.reuse, PT ;  /* 0x0000001c0f00720c */ /* 0x080fe40003f66070 */
[----:B------:R-:W-:Y:S01]  /*0a70*/  @P2 IADD3 R12, PT, PT, R12, 0x1, RZ ;  /* 0x000000010c0c2810 */ /* 0x000fe20007ffe0ff */
[----:B------:R-:W-:Y:S02]  /*0a80*/  IMAD R35, R28, R35, R13 ;  /* 0x000000231c237224 */ /* 0x000fe400078e020d */
[----:B------:R-:W-:Y:S02]  /*0a90*/  IMAD R14, R23, R28, R28 ;  /* 0x0000001c170e7224 */ /* 0x000fe400078e021c */
[----:B------:R-:W-:-:S06]  /*0aa0*/  IMAD.MOV R13, RZ, RZ, -R33 ;  /* 0x000000ffff0d7224 */ /* 0x000fcc00078e0a21 */
[----:B------:R-:W-:Y:S02]  /*0ab0*/  @P3 IADD3 R12, PT, PT, R12, 0x1, RZ ;  /* 0x000000010c0c3810 */ /* 0x000fe40007ffe0ff */
[----:B------:R-:W-:Y:S02]  /*0ac0*/  IADD3 R35, PT, PT, R35, R14, RZ ;  /* 0x0000000e23237210 */ /* 0x000fe40007ffe0ff */
[----:B------:R-:W-:Y:S01]  /*0ad0*/  SEL R31, R21, R12, !P1 ;  /* 0x0000000c151f7207 */ /* 0x000fe20004800000 */
[----:B------:R-:W-:Y:S02]  /*0ae0*/  IMAD R11, R28, R13, R11 ;  /* 0x0000000d1c0b7224 */ /* 0x000fe400078e020b */
[----:B-1----:R-:W-:Y:S01]  /*0af0*/  VIADD R8, R23, 0x2 ;  /* 0x0000000217087836 */ /* 0x002fe20000000000 */
[----:B------:R-:W-:Y:S01]  /*0b00*/  IADD3 R37, PT, PT, -R31, RZ, RZ ;  /* 0x000000ff1f257210 */ /* 0x000fe20007ffe1ff */
[----:B------:R-:W-:-:S04]  /*0b10*/  IMAD.WIDE.U32 R14, R35, 0x2, R18 ;  /* 0x00000002230e7825 */ /* 0x000fc800078e0012 */
[----:B------:R-:W-:Y:S02]  /*0b20*/  IMAD R11, R8, R28, R11 ;  /* 0x0000001c080b7224 */ /* 0x000fe400078e020b */
[----:B------:R-:W-:Y:S01]  /*0b30*/  VIADD R8, R23, 0x3 ;  /* 0x0000000317087836 */ /* 0x000fe20000000000 */
[----:B------:R1:W3:Y:S01]  /*0b40*/  LDG.E.U16.CONSTANT R14, desc[UR6][R14.64] ;  /* 0x000000060e0e7981 */ /* 0x0002e2000c1e9500 */
[----:B------:R-:W-:Y:S02]  /*0b50*/  IMAD R37, R28, R37, R33 ;  /* 0x000000251c257224 */ /* 0x000fe400078e0221 */
[----:B------:R-:W-:-:S04]  /*0b60*/  IMAD.WIDE.U32 R12, R11, 0x2, R18 ;  /* 0x000000020b0c7825 */ /* 0x000fc800078e0012 */
[----:B------:R-:W-:Y:S02]  /*0b70*/  IMAD R37, R8, R28, R37 ;  /* 0x0000001c08257224 */ /* 0x000fe400078e0225 */
[----:B------:R4:W5:Y:S02]  /*0b80*/  LDG.E.U16.CONSTANT R13, desc[UR6][R12.64] ;  /* 0x000000060c0d7981 */ /* 0x000964000c1e9500 */
[----:B------:R-:W-:-:S06]  /*0b90*/  IMAD.WIDE.U32 R8, R37, 0x2, R18 ;  /* 0x0000000225087825 */ /* 0x000fcc00078e0012 */
[----:B------:R0:W5:Y:S01]  /*0ba0*/  LDG.E.U16.CONSTANT R8, desc[UR6][R8.64] ;  /* 0x0000000608087981 */ /* 0x000162000c1e9500 */
[----:B------:R-:W-:-:S05]  /*0bb0*/  IMAD.HI.U32 R22, R30, R31, RZ ;  /* 0x0000001f1e167227 */ /* 0x000fca00078e00ff */
[----:B------:R-:W-:-:S05]  /*0bc0*/  IADD3 R32, PT, PT, -R22, RZ, RZ ;  /* 0x000000ff16207210 */ /* 0x000fca0007ffe1ff */
[----:B-1----:R-:W-:-:S05]  /*0bd0*/  IMAD R15, R28, R32, R31 ;  /* 0x000000201c0f7224 */ /* 0x002fca00078e021f */
[----:B------:R-:W-:-:S13]  /*0be0*/  ISETP.GE.U32.AND P2, PT, R15, R28, PT ;  /* 0x0000001c0f00720c */ /* 0x000fda0003f46070 */
[----:B------:R-:W-:-:S04]  /*0bf0*/  @P2 IADD3 R15, PT, PT, R15, -R28, RZ ;  /* 0x8000001c0f0f2210 */ /* 0x000fc80007ffe0ff */
[----:B------:R-:W-:Y:S01]  /*0c00*/  ISETP.GE.U32.AND P3, PT, R15, R28, PT ;  /* 0x0000001c0f00720c */ /* 0x000fe20003f66070 */
[----:B------:R-:W-:-:S12]  /*0c10*/  @P2 VIADD R22, R22, 0x1 ;  /* 0x0000000116162836 */ /* 0x000fd80000000000 */
[----:B------:R-:W-:-:S04]  /*0c20*/  @P3 IADD3 R22, PT, PT, R22, 0x1, RZ ;  /* 0x0000000116163810 */ /* 0x000fc80007ffe0ff */
[----:B------:R-:W-:-:S05]  /*0c30*/  SEL R15, R21, R22, !P1 ;  /* 0x00000016150f7207 */ /* 0x000fca0004800000 */
[----:B----4-:R-:W-:-:S05]  /*0c40*/  IMAD.HI.U32 R12, R30, R15, RZ ;  /* 0x0000000f1e0c7227 */ /* 0x010fca00078e00ff */
[----:B0-----:R-:W-:-:S05]  /*0c50*/  IADD3 R9, PT, PT, -R12, RZ, RZ ;  /* 0x000000ff0c097210 */ /* 0x001fca0007ffe1ff */
[----:B------:R-:W-:-:S05]  /*0c60*/  IMAD R9, R28, R9, R15 ;  /* 0x000000091c097224 */ /* 0x000fca00078e020f */
[----:B------:R-:W-:-:S13]  /*0c70*/  ISETP.GE.U32.AND P2, PT, R9, R28, PT ;  /* 0x0000001c0900720c */ /* 0x000fda0003f46070 */
[----:B------:R-:W-:-:S05]  /*0c80*/  @P2 IMAD.IADD R9, R9, 0x1, -R28 ;  /* 0x0000000109092824 */ /* 0x000fca00078e0a1c */
[----:B------:R-:W-:Y:S02]  /*0c90*/  ISETP.GE.U32.AND P3, PT, R9, R28, PT ;  /* 0x0000001c0900720c */ /* 0x000fe40003f66070 */
[----:B------:R-:W-:-:S11]  /*0ca0*/  @P2 IADD3 R12, PT, PT, R12, 0x1, RZ ;  /* 0x000000010c0c2810 */ /* 0x000fd60007ffe0ff */
[----:B------:R-:W-:-:S04]  /*0cb0*/  @P3 IADD3 R12, PT, PT, R12, 0x1, RZ ;  /* 0x000000010c0c3810 */ /* 0x000fc80007ffe0ff */
[----:B------:R-:W-:-:S05]  /*0cc0*/  SEL R9, R21, R12, !P1 ;  /* 0x0000000c15097207 */ /* 0x000fca0004800000 */
[----:B------:R-:W-:-:S04]  /*0cd0*/  IMAD.HI.U32 R12, R30, R9, RZ ;  /* 0x000000091e0c7227 */ /* 0x000fc800078e00ff */
[----:B------:R-:W-:-:S04]  /*0ce0*/  IMAD.MOV R33, RZ, RZ, -R12 ;  /* 0x000000ffff217224 */ /* 0x000fc800078e0a0c */
[----:B------:R-:W-:-:S05]  /*0cf0*/  IMAD R33, R28, R33, R9 ;  /* 0x000000211c217224 */ /* 0x000fca00078e0209 */
[----:B------:R-:W-:-:S13]  /*0d00*/  ISETP.GE.U32.AND P2, PT, R33, R28, PT ;  /* 0x0000001c2100720c */ /* 0x000fda0003f46070 */
[----:B------:R-:W-:-:S04]  /*0d10*/  @P2 IADD3 R33, PT, PT, R33, -R28, RZ ;  /* 0x8000001c21212210 */ /* 0x000fc80007ffe0ff */
[----:B------:R-:W-:Y:S02]  /*0d20*/  ISETP.GE.U32.AND P3, PT, R33, R28, PT ;  /* 0x0000001c2100720c */ /* 0x000fe40003f66070 */
[----:B------:R-:W-:-:S11]  /*0d30*/  @P2 IADD3 R12, PT, PT, R12, 0x1, RZ ;  /* 0x000000010c0c2810 */ /* 0x000fd60007ffe0ff */
[----:B------:R-:W-:-:S05]  /*0d40*/  @P3 VIADD R12, R12, 0x1 ;  /* 0x000000010c0c3836 */ /* 0x000fca0000000000 */
[----:B------:R-:W-:Y:S01]  /*0d50*/  SEL R12, R21, R12, !P1 ;  /* 0x0000000c150c7207 */ /* 0x000fe20004800000 */
[----:B--2---:R-:W-:-:S05]  /*0d60*/  HADD2.F32 R17, -RZ, R17.H0_H0 ;  /* 0x20000011ff117230 */ /* 0x004fca0000004100 */
[----:B------:R-:W-:Y:S01]  /*0d70*/  FMUL R17, R17, R20 ;  /* 0x0000001411117220 */ /* 0x000fe20000400000 */
[----:B------:R-:W-:-:S05]  /*0d80*/  IMAD.HI.U32 R20, R30, R12, RZ ;  /* 0x0000000c1e147227 */ /* 0x000fca00078e00ff */
[----:B------:R-:W-:-:S05]  /*0d90*/  IADD3 R33, PT, PT, -R20, RZ, RZ ;  /* 0x000000ff14217210 */ /* 0x000fca0007ffe1ff */
[----:B------:R-:W-:-:S05]  /*0da0*/  IMAD R33, R28, R33, R12 ;  /* 0x000000211c217224 */ /* 0x000fca00078e020c */
[----:B------:R-:W-:-:S13]  /*0db0*/  ISETP.GE.U32.AND P2, PT, R33, R28, PT ;  /* 0x0000001c2100720c */ /* 0x000fda0003f46070 */
[----:B------:R-:W-:-:S04]  /*0dc0*/  @P2 IADD3 R33, PT, PT, R33, -R28, RZ ;  /* 0x8000001c21212210 */ /* 0x000fc80007ffe0ff */
[----:B------:R-:W-:Y:S01]  /*0dd0*/  ISETP.GE.U32.AND P3, PT, R33, R28, PT ;  /* 0x0000001c2100720c */ /* 0x000fe20003f66070 */
[----:B------:R-:W-:Y:S01]  /*0de0*/  @P2 VIADD R20, R20, 0x1 ;  /* 0x0000000114142836 */ /* 0x000fe20000000000 */
[----:B------:R-:W-:-:S11]  /*0df0*/  IADD3 R33, PT, PT, -R15, RZ, RZ ;  /* 0x000000ff0f217210 */ /* 0x000fd60007ffe1ff */
[----:B------:R-:W-:Y:S01]  /*0e00*/  @P3 IADD3 R20, PT, PT, R20, 0x1, RZ ;  /* 0x0000000114143810 */ /* 0x000fe20007ffe0ff */
[----:B---3--:R-:W-:-:S05]  /*0e10*/  HADD2.F32 R14, -RZ, R14.H0_H0 ;  /* 0x2000000eff0e7230 */ /* 0x008fca0000004100 */
[----:B------:R-:W-:Y:S01]  /*0e20*/  FMUL R14, R17, R14 ;  /* 0x0000000e110e7220 */ /* 0x000fe20000400000 */
[----:B------:R-:W-:Y:S02]  /*0e30*/  SEL R17, R21, R20, !P1 ;  /* 0x0000001415117207 */ /* 0x000fe40004800000 */
[----:B------:R-:W0:Y:S01]  /*0e40*/  LDC.64 R20, c[0x0][0x380] ;  /* 0x0000e000ff147b82 */ /* 0x000e220000000a00 */
[----:B-----5:R-:W-:Y:S02]  /*0e50*/  HADD2.F32 R13, -RZ, R13.H0_H0 ;  /* 0x2000000dff0d7230 */ /* 0x020fe40000004100 */
[----:B------:R-:W-:-:S03]  /*0e60*/  IMAD R33, R28, R33, R31 ;  /* 0x000000211c217224 */ /* 0x000fc600078e021f */
[----:B------:R-:W-:Y:S01]  /*0e70*/  FMUL R13, R14, R13 ;  /* 0x0000000d0e0d7220 */ /* 0x000fe20000400000 */
[----:B------:R-:W-:Y:S02]  /*0e80*/  VIADD R14, R23, 0x4 ;  /* 0x00000004170e7836 */ /* 0x000fe40000000000 */
[----:B------:R-:W-:-:S05]  /*0e90*/  HADD2.F32 R8, -RZ, R8.H0_H0 ;  /* 0x20000008ff087230 */ /* 0x000fca0000004100 */
[----:B------:R-:W-:Y:S01]  /*0ea0*/  FMUL R31, R13, R8 ;  /* 0x000000080d1f7220 */ /* 0x000fe20000400000 */
[----:B------:R-:W-:Y:S01]  /*0eb0*/  IMAD R13, R14, R28, R33 ;  /* 0x0000001c0e0d7224 */ /* 0x000fe200078e0221 */
[----:B------:R-:W-:Y:S02]  /*0ec0*/  IADD3 R33, PT, PT, -R12, RZ, RZ ;  /* 0x000000ff0c217210 */ /* 0x000fe40007ffe1ff */
[----:B------:R-:W-:-:S03]  /*0ed0*/  IADD3 R8, PT, PT, -R9, RZ, RZ ;  /* 0x000000ff09087210 */ /* 0x000fc60007ffe1ff */
[C---:B------:R-:W-:Y:S01]  /*0ee0*/  IMAD R33, R28.reuse, R33, R9 ;  /* 0x000000211c217224 */ /* 0x040fe200078e0209 */
[C---:B------:R-:W-:Y:S01]  /*0ef0*/  IADD3 R9, PT, PT, R23.reuse, 0x6, RZ ;  /* 0x0000000617097810 */ /* 0x040fe20007ffe0ff */
[----:B------:R-:W-:Y:S02]  /*0f00*/  IMAD R15, R28, R8, R15 ;  /* 0x000000081c0f7224 */ /* 0x000fe400078e020f */
[----:B------:R-:W-:Y:S02]  /*0f10*/  VIADD R8, R23, 0x5 ;  /* 0x0000000517087836 */ /* 0x000fe40000000000 */
[-C--:B------:R-:W-:Y:S02]  /*0f20*/  IMAD R33, R9, R28.reuse, R33 ;  /* 0x0000001c09217224 */ /* 0x080fe400078e0221 */
[----:B------:R-:W-:Y:S02]  /*0f30*/  IMAD R15, R8, R28, R15 ;  /* 0x0000001c080f7224 */ /* 0x000fe400078e020f */
[----:B0-----:R-:W-:Y:S01]  /*0f40*/  IMAD.WIDE.U32 R8, R10, 0x4, R20 ;  /* 0x000000040a087825 */ /* 0x001fe200078e0014 */
[----:B------:R-:W-:-:S03]  /*0f50*/  IADD3 R14, PT, PT, -R17, RZ, RZ ;  /* 0x000000ff110e7210 */ /* 0x000fc60007ffe1ff */
[----:B------:R-:W-:Y:S02]  /*0f60*/  VIADD R10, R23, 0x7 ;  /* 0x00000007170a7836 */ /* 0x000fe40000000000 */
[----:B------:R-:W-:Y:S01]  /*0f70*/  IMAD.WIDE.U32 R22, R35, 0x4, R20 ;  /* 0x0000000423167825 */ /* 0x000fe200078e0014 */
[----:B------:R-:W2:Y:S03]  /*0f80*/  LDG.E.CONSTANT R8, desc[UR6][R8.64] ;  /* 0x0000000608087981 */ /* 0x000ea6000c1e9900 */
[----:B------:R-:W-:Y:S01]  /*0f90*/  IMAD R12, R28, R14, R12 ;  /* 0x0000000e1c0c7224 */ /* 0x000fe200078e020c */
[----:B------:R0:W2:Y:S03]  /*0fa0*/  LDG.E.CONSTANT R9, desc[UR6][R22.64] ;  /* 0x0000000616097981 */ /* 0x0000a6000c1e9900 */
[----:B------:R-:W-:-:S02]  /*0fb0*/  IMAD R35, R10, R28, R12 ;  /* 0x0000001c0a237224 */ /* 0x000fc400078e020c */
[----:B------:R-:W-:-:S04]  /*0fc0*/  IMAD.WIDE.U32 R10, R11, 0x4, R20 ;  /* 0x000000040b0a7825 */ /* 0x000fc800078e0014 */
[----:B------:R-:W-:Y:S02]  /*0fd0*/  IMAD.WIDE.U32 R36, R37, 0x4, R20 ;  /* 0x0000000425247825 */ /* 0x000fe400078e0014 */
[----:B------:R-:W2:Y:S02]  /*0fe0*/  LDG.E.CONSTANT R10, desc[UR6][R10.64] ;  /* 0x000000060a0a7981 */ /* 0x000ea4000c1e9900 */
[----:B0-----:R-:W-:-:S05]  /*0ff0*/  IMAD.WIDE.U32 R22, R13, 0x2, R18 ;  /* 0x000000020d167825 */ /* 0x001fca00078e0012 */
[----:B------:R0:W3:Y:S01]  /*1000*/  LDG.E.U16.CONSTANT R32, desc[UR6][R22.64] ;  /* 0x0000000616207981 */ /* 0x0000e2000c1e9500 */
[----:B------:R-:W-:-:S03]  /*1010*/  IMAD.WIDE.U32 R12, R13, 0x4, R20 ;  /* 0x000000040d0c7825 */ /* 0x000fc600078e0014 */
[----:B------:R1:W2:Y:S04]  /*1020*/  LDG.E.CONSTANT R11, desc[UR6][R36.64] ;  /* 0x00000006240b7981 */ /* 0x0002a8000c1e9900 */
[----:B------:R-:W4:Y:S01]  /*1030*/  LDG.E.CONSTANT R12, desc[UR6][R12.64] ;  /* 0x000000060c0c7981 */ /* 0x000f22000c1e9900 */
[----:B0-----:R-:W-:-:S04]  /*1040*/  IMAD.WIDE.U32 R22, R15, 0x2, R18 ;  /* 0x000000020f167825 */ /* 0x001fc800078e0012 */
[--C-:B-1----:R-:W-:Y:S01]  /*1050*/  IMAD.WIDE.U32 R36, R15, 0x4, R20.reuse ;  /* 0x000000040f247825 */ /* 0x102fe200078e0014 */
[----:B------:R0:W5:Y:S04]  /*1060*/  LDG.E.U16.CONSTANT R34, desc[UR6][R22.64] ;  /* 0x0000000616227981 */ /* 0x000168000c1e9500 */
[----:B------:R-:W4:Y:S01]  /*1070*/  LDG.E.CONSTANT R13, desc[UR6][R36.64] ;  /* 0x00000006240d7981 */ /* 0x000f22000c1e9900 */
[----:B0-----:R-:W-:-:S04]  /*1080*/  IMAD.WIDE.U32 R22, R33, 0x4, R20 ;  /* 0x0000000421167825 */ /* 0x001fc800078e0014 */
[----:B------:R-:W-:Y:S01]  /*1090*/  IMAD.WIDE.U32 R20, R35, 0x4, R20 ;  /* 0x0000000423147825 */ /* 0x000fe200078e0014 */
[----:B------:R-:W4:Y:S04]  /*10a0*/  LDG.E.CONSTANT R14, desc[UR6][R22.64] ;  /* 0x00000006160e7981 */ /* 0x000f28000c1e9900 */
[----:B------:R0:W4:Y:S02]  /*10b0*/  LDG.E.CONSTANT R15, desc[UR6][R20.64] ;  /* 0x00000006140f7981 */ /* 0x000124000c1e9900 */
[----:B0-----:R-:W-:-:S04]  /*10c0*/  IMAD.WIDE.U32 R20, R33, 0x2, R18 ;  /* 0x0000000221147825 */ /* 0x001fc800078e0012 */
[----:B------:R-:W-:Y:S01]  /*10d0*/  IMAD.WIDE.U32 R18, R35, 0x2, R18 ;  /* 0x0000000223127825 */ /* 0x000fe200078e0012 */
[----:B------:R-:W4:Y:S05]  /*10e0*/  LDG.E.U16.CONSTANT R33, desc[UR6][R20.64] ;  /* 0x0000000614217981 */ /* 0x000f2a000c1e9500 */
[----:B------:R-:W4:Y:S01]  /*10f0*/  LDG.E.U16.CONSTANT R18, desc[UR6][R18.64] ;  /* 0x0000000612127981 */ /* 0x000f22000c1e9500 */
[----:B------:R-:W-:-:S04]  /*1100*/  IADD3 R29, PT, PT, R29, 0x8, RZ ;  /* 0x000000081d1d7810 */ /* 0x000fc80007ffe0ff */
[----:B------:R-:W-:Y:S02]  /*1110*/  ISETP.NE.AND P2, PT, R29, RZ, PT ;  /* 0x000000ff1d00720c */ /* 0x000fe40003f45270 */
[----:B------:R-:W-:Y:S01]  /*1120*/  IADD3 R16, PT, PT, R16, 0x8, RZ ;  /* 0x0000000810107810 */ /* 0x000fe20007ffe0ff */
[----:B---3--:R-:W-:-:S05]  /*1130*/  HADD2.F32 R32, -RZ, R32.H0_H0 ;  /* 0x20000020ff207230 */ /* 0x008fca0000004100 */
[----:B------:R-:W-:Y:S01]  /*1140*/  FMUL R31, R31, R32 ;  /* 0x000000201f1f7220 */ /* 0x000fe20000400000 */
[----:B-----5:R-:W-:-:S05]  /*1150*/  HADD2.F32 R34, -RZ, R34.H0_H0 ;  /* 0x20000022ff227230 */ /* 0x020fca0000004100 */
[----:B------:R-:W-:Y:S01]  /*1160*/  FMUL R31, R31, R34 ;  /* 0x000000221f1f7220 */ /* 0x000fe20000400000 */
[----:B--2---:R-:W-:Y:S04]  /*1170*/  STL.128 [R27+-0x10], R8 ;  /* 0xfffff0081b007387 */ /* 0x004fe80000100c00 */
[----:B----4-:R0:W-:Y:S01]  /*1180*/  STL.128 [R27], R12 ;  /* 0x0000000c1b007387 */ /* 0x0101e20000100c00 */
[----:B------:R-:W-:Y:S02]  /*1190*/  HADD2.F32 R22, -RZ, R33.H0_H0 ;  /* 0x20000021ff167230 */ /* 0x000fe40000004100 */
[----:B------:R-:W-:-:S03]  /*11a0*/  HADD2.F32 R21, -RZ, R18.H0_H0 ;  /* 0x20000012ff157230 */ /* 0x000fc60000004100 */
[----:B------:R-:W-:Y:S01]  /*11b0*/  FMUL R22, R31, R22 ;  /* 0x000000161f167220 */ /* 0x000fe20000400000 */
[----:B0-----:R-:W-:-:S03]  /*11c0*/  VIADD R27, R27, 0x20 ;  /* 0x000000201b1b7836 */ /* 0x001fc60000000000 */
[----:B------:R-:W-:Y:S01]  /*11d0*/  FMUL R20, R22, R21 ;  /* 0x0000001516147220 */ /* 0x000fe20000400000 */
[----:B------:R-:W-:Y:S06]  /*11e0*/  @P2 BRA `(.L_x_33) ;  /* 0xfffffff400782947 */ /* 0x000fec000383ffff */
[----:B------:R-:W-:-:S07]  /*11f0*/  MOV R16, R24 ;  /* 0x0000001800107202 */ /* 0x000fce0000000f00 */
.L_x_32:
[----:B------:R-:W-:-:S13]  /*1200*/  ISETP.NE.AND P1, PT, R26, RZ, PT ;  /* 0x000000ff1a00720c */ /* 0x000fda0003f25270 */
[----:B------:R-:W-:Y:S05]  /*1210*/  @!P1 BRA `(.L_x_34) ;  /* 0x0000000800e89947 */ /* 0x000fea0003800000 */
[----:B------:R-:W-:Y:S02]  /*1220*/  IADD3 R8, PT, PT, R26, -0x1, RZ ;  /* 0xffffffff1a087810 */ /* 0x000fe40007ffe0ff */
[----:B------:R-:W-:Y:S02]  /*1230*/  ISETP.NE.AND P2, PT, R5, RZ, PT ;  /* 0x000000ff0500720c */ /* 0x000fe40003f45270 */
[----:B------:R-:W-:-:S13]  /*1240*/  ISETP.GE.U32.AND P3, PT, R8, 0x3, PT ;  /* 0x000000030800780c */ /* 0x000fda0003f66070 */
[----:B------:R-:W-:Y:S05]  /*1250*/  @!P3 BRA `(.L_x_35) ;  /* 0x000000040074b947 */ /* 0x000fea0003800000 */
[----:B------:R-:W1:Y:S02]  /*1260*/  LDC R10, c[0x0][0x3b0] ;  /* 0x0000ec00ff0a7b82 */ /* 0x000e640000000800 */
[----:B-1----:R-:W1:Y:S01]  /*1270*/  I2F.U32.RP R11, R10 ;  /* 0x0000000a000b7306 */ /* 0x002e620000209000 */
[----:B------:R-:W-:-:S07]  /*1280*/  LOP3.LUT R12, RZ, R10, RZ, 0x33, !PT ;  /* 0x0000000aff0c7212 */ /* 0x000fce00078e33ff */
[----:B-1----:R-:W1:Y:S02]  /*1290*/  MUFU.RCP R11, R11 ;  /* 0x0000000b000b7308 */ /* 0x002e640000001000 */
[----:B-1----:R-:W-:-:S06]  /*12a0*/  VIADD R8, R11, 0xffffffe ;  /* 0x0ffffffe0b087836 */ /* 0x002fcc0000000000 */
[----:B------:R1:W2:Y:S02]  /*12b0*/  F2I.FTZ.U32.TRUNC.NTZ R9, R8 ;  /* 0x0000000800097305 */ /* 0x0002a4000021f000 */
[----:B-1----:R-:W-:Y:S01]  /*12c0*/  HFMA2 R8, -RZ, RZ, 0, 0 ;  /* 0x00000000ff087431 */ /* 0x002fe200000001ff */
[----:B--2---:R-:W-:-:S05]  /*12d0*/  IADD3 R13, PT, PT, RZ, -R9, RZ ;  /* 0x80000009ff0d7210 */ /* 0x004fca0007ffe0ff */
[----:B------:R-:W-:-:S04]  /*12e0*/  IMAD R13, R13, R10, RZ ;  /* 0x0000000a0d0d7224 */ /* 0x000fc800078e02ff */
[----:B------:R-:W-:-:S06]  /*12f0*/  IMAD.HI.U32 R14, R9, R13, R8 ;  /* 0x0000000d090e7227 */ /* 0x000fcc00078e0008 */
[----:B------:R-:W-:-:S04]  /*1300*/  IMAD.HI.U32 R13, R14, R17, RZ ;  /* 0x000000110e0d7227 */ /* 0x000fc800078e00ff */
[----:B------:R-:W-:-:S04]  /*1310*/  IMAD.MOV R9, RZ, RZ, -R13 ;  /* 0x000000ffff097224 */ /* 0x000fc800078e0a0d */
[----:B------:R-:W-:-:S05]  /*1320*/  IMAD R9, R10, R9, R17 ;  /* 0x000000090a097224 */ /* 0x000fca00078e0211 */
[----:B------:R-:W-:-:S13]  /*1330*/  ISETP.GE.U32.AND P3, PT, R9, R10, PT ;  /* 0x0000000a0900720c */ /* 0x000fda0003f66070 */
[-C--:B------:R-:W-:Y:S02]  /*1340*/  @P3 IADD3 R9, PT, PT, R9, -R10.reuse, RZ ;  /* 0x8000000a09093210 */ /* 0x080fe40007ffe0ff */
[----:B------:R-:W-:Y:S02]  /*1350*/  @P3 IADD3 R13, PT, PT, R13, 0x1, RZ ;  /* 0x000000010d0d3810 */ /* 0x000fe40007ffe0ff */
[----:B------:R-:W-:Y:S02]  /*1360*/  ISETP.GE.U32.AND P4, PT, R9, R10, PT ;  /* 0x0000000a0900720c */ /* 0x000fe40003f86070 */
[----:B------:R-:W-:-:S11]  /*1370*/  ISETP.NE.U32.AND P3, PT, R10, RZ, PT ;  /* 0x000000ff0a00720c */ /* 0x000fd60003f65070 */
[----:B------:R-:W-:-:S04]  /*1380*/  @P4 IADD3 R13, PT, PT, R13, 0x1, RZ ;  /* 0x000000010d0d4810 */ /* 0x000fc80007ffe0ff */
[----:B------:R-:W-:-:S04]  /*1390*/  SEL R13, R12, R13, !P3 ;  /* 0x0000000d0c0d7207 */ /* 0x000fc80005800000 */
[----:B------:R-:W-:Y:S01]  /*13a0*/  IADD3 R19, PT, PT, -R13, RZ, RZ ;  /* 0x000000ff0d137210 */ /* 0x000fe20007ffe1ff */
[----:B------:R-:W-:-:S04]  /*13b0*/  IMAD.HI.U32 R9, R14, R13, RZ ;  /* 0x0000000d0e097227 */ /* 0x000fc800078e00ff */
[----:B------:R-:W-:Y:S02]  /*13c0*/  IMAD.MOV R11, RZ, RZ, -R9 ;  /* 0x000000ffff0b7224 */ /* 0x000fe400078e0a09 */
[C---:B------:R-:W-:Y:S02]  /*13d0*/  IMAD R19, R10.reuse, R19, R17 ;  /* 0x000000130a137224 */ /* 0x040fe400078e0211 */
[----:B------:R-:W-:-:S05]  /*13e0*/  IMAD R11, R10, R11, R13 ;  /* 0x0000000b0a0b7224 */ /* 0x000fca00078e020d */
[----:B------:R-:W-:-:S13]  /*13f0*/  ISETP.GE.U32.AND P4, PT, R11, R10, PT ;  /* 0x0000000a0b00720c */ /* 0x000fda0003f86070 */
[-C--:B------:R-:W-:Y:S02]  /*1400*/  @P4 IADD3 R11, PT, PT, R11, -R10.reuse, RZ ;  /* 0x8000000a0b0b4210 */ /* 0x080fe40007ffe0ff */
[----:B------:R-:W-:Y:S02]  /*1410*/  @P4 IADD3 R9, PT, PT, R9, 0x1, RZ ;  /* 0x0000000109094810 */ /* 0x000fe40007ffe0ff */
[----:B------:R-:W-:-:S13]  /*1420*/  ISETP.GE.U32.AND P5, PT, R11, R10, PT ;  /* 0x0000000a0b00720c */ /* 0x000fda0003fa6070 */
        /* <DEDUP_REMOVED lines=14> */
[----:B------:R-:W-:Y:S02]  /*1510*/  IMAD.HI.U32 R21, R14, R11, RZ ;  /* 0x0000000b0e157227 */ /* 0x000fe400078e00ff */
[----:B------:R-:W1:Y:S02]  /*1520*/  LDC.64 R14, c[0x0][0x380] ;  /* 0x0000e000ff0e7b82 */ /* 0x000e640000000a00 */
[----:B------:R-:W-:Y:S02]  /*1530*/  IMAD.MOV R9, RZ, RZ, -R21 ;  /* 0x000000ffff097224 */ /* 0x000fe400078e0a15 */
[C---:B------:R-:W-:Y:S02]  /*1540*/  IMAD R35, R10.reuse, R35, R23 ;  /* 0x000000230a237224 */ /* 0x040fe400078e0217 */
[----:B------:R-:W-:-:S05]  /*1550*/  IMAD R9, R10, R9, R11 ;  /* 0x000000090a097224 */ /* 0x000fca00078e020b */
[----:B------:R-:W-:-:S13]  /*1560*/  ISETP.GE.U32.AND P4, PT, R9, R10, PT ;  /* 0x0000000a0900720c */ /* 0x000fda0003f86070 */
[-C--:B------:R-:W-:Y:S02]  /*1570*/  @P4 IADD3 R9, PT, PT, R9, -R10.reuse, RZ ;  /* 0x8000000a09094210 */ /* 0x080fe40007ffe0ff */
[----:B------:R-:W-:Y:S02]  /*1580*/  @P4 IADD3 R21, PT, PT, R21, 0x1, RZ ;  /* 0x0000000115154810 */ /* 0x000fe40007ffe0ff */
[----:B------:R-:W-:Y:S02]  /*1590*/  ISETP.GE.U32.AND P5, PT, R9, R10, PT ;  /* 0x0000000a0900720c */ /* 0x000fe40003fa6070 */
[----:B------:R-:W2:Y:S11]  /*15a0*/  LDC.64 R8, c[0x0][0x388] ;  /* 0x0000e200ff087b82 */ /* 0x000eb60000000a00 */
[----:B------:R-:W-:-:S05]  /*15b0*/  @P5 VIADD R21, R21, 0x1 ;  /* 0x0000000115155836 */ /* 0x000fca0000000000 */
[----:B------:R-:W-:Y:S01]  /*15c0*/  SEL R17, R12, R21, !P3 ;  /* 0x000000150c117207 */ /* 0x000fe20005800000 */
[----:B------:R-:W-:-:S03]  /*15d0*/  IMAD R21, R0, R7, R16 ;  /* 0x0000000700157224 */ /* 0x000fc600078e0210 */
[----:B------:R-:W-:Y:S01]  /*15e0*/  IADD3 R22, PT, PT, -R17, RZ, RZ ;  /* 0x000000ff11167210 */ /* 0x000fe20007ffe1ff */
[CC--:B------:R-:W-:Y:S01]  /*15f0*/  IMAD R12, R21.reuse, R10.reuse, R10 ;  /* 0x0000000a150c7224 */ /* 0x0c0fe200078e020a */
[C---:B------:R-:W-:Y:S01]  /*1600*/  IADD3 R18, PT, PT, R21.reuse, 0x3, RZ ;  /* 0x0000000315127810 */ /* 0x040fe20007ffe0ff */
[C---:B------:R-:W-:Y:S02]  /*1610*/  VIADD R13, R21.reuse, 0x2 ;  /* 0x00000002150d7836 */ /* 0x040fe40000000000 */
[----:B------:R-:W-:Y:S01]  /*1620*/  IMAD R19, R21, R10, R19 ;  /* 0x0000000a15137224 */ /* 0x000fe200078e0213 */
[----:B------:R-:W-:Y:S01]  /*1630*/  IADD3 R29, PT, PT, R29, R12, RZ ;  /* 0x0000000c1d1d7210 */ /* 0x000fe20007ffe0ff */
[----:B------:R-:W-:Y:S02]  /*1640*/  IMAD R21, R10, R22, R11 ;  /* 0x000000160a157224 */ /* 0x000fe400078e020b */
[-C--:B------:R-:W-:Y:S02]  /*1650*/  IMAD R35, R13, R10.reuse, R35 ;  /* 0x0000000a0d237224 */ /* 0x080fe400078e0223 */
[----:B------:R-:W-:-:S02]  /*1660*/  IMAD R21, R18, R10, R21 ;  /* 0x0000000a12157224 */ /* 0x000fc400078e0215 */
[----:B-1----:R-:W-:-:S04]  /*1670*/  IMAD.WIDE.U32 R22, R19, 0x4, R14 ;  /* 0x0000000413167825 */ /* 0x002fc800078e000e */
[--C-:B------:R-:W-:Y:S01]  /*1680*/  IMAD.WIDE.U32 R10, R29, 0x4, R14.reuse ;  /* 0x000000041d0a7825 */ /* 0x100fe200078e000e */
[----:B------:R-:W3:Y:S03]  /*1690*/  LDG.E.CONSTANT R18, desc[UR6][R22.64] ;  /* 0x0000000616127981 */ /* 0x000ee6000c1e9900 */
[----:B------:R-:W-:-:S04]  /*16a0*/  IMAD.WIDE.U32 R12, R35, 0x4, R14 ;  /* 0x00000004230c7825 */ /* 0x000fc800078e000e */
[----:B------:R-:W-:Y:S01]  /*16b0*/  IMAD.WIDE.U32 R14, R21, 0x4, R14 ;  /* 0x00000004150e7825 */ /* 0x000fe200078e000e */
[----:B------:R-:W4:Y:S03]  /*16c0*/  LDG.E.CONSTANT R30, desc[UR6][R12.64] ;  /* 0x000000060c1e7981 */ /* 0x000f26000c1e9900 */
[--C-:B--2---:R-:W-:Y:S01]  /*16d0*/  IMAD.WIDE.U32 R32, R19, 0x2, R8.reuse ;  /* 0x0000000213207825 */ /* 0x104fe200078e0008 */
[----:B------:R-:W4:Y:S03]  /*16e0*/  LDG.E.CONSTANT R31, desc[UR6][R14.64] ;  /* 0x000000060e1f7981 */ /* 0x000f26000c1e9900 */
[--C-:B------:R-:W-:Y:S01]  /*16f0*/  IMAD.WIDE.U32 R28, R29, 0x2, R8.reuse ;  /* 0x000000021d1c7825 */ /* 0x100fe200078e0008 */
[----:B------:R-:W3:Y:S04]  /*1700*/  LDG.E.CONSTANT R19, desc[UR6][R10.64] ;  /* 0x000000060a137981 */ /* 0x000ee8000c1e9900 */
[----:B------:R-:W2:Y:S01]  /*1710*/  LDG.E.U16.CONSTANT R32, desc[UR6][R32.64] ;  /* 0x0000000620207981 */ /* 0x000ea2000c1e9500 */
[----:B------:R-:W-:-:S03]  /*1720*/  IMAD.WIDE.U32 R34, R35, 0x2, R8 ;  /* 0x0000000223227825 */ /* 0x000fc600078e0008 */
[----:B------:R-:W5:Y:S01]  /*1730*/  LDG.E.U16.CONSTANT R28, desc[UR6][R28.64] ;  /* 0x000000061c1c7981 */ /* 0x000f62000c1e9500 */
[----:B------:R-:W-:-:S03]  /*1740*/  IMAD.WIDE.U32 R8, R21, 0x2, R8 ;  /* 0x0000000215087825 */ /* 0x000fc600078e0008 */
[----:B------:R-:W5:Y:S04]  /*1750*/  LDG.E.U16.CONSTANT R34, desc[UR6][R34.64] ;  /* 0x0000000622227981 */ /* 0x000f68000c1e9500 */
[----:B------:R-:W5:Y:S01]  /*1760*/  LDG.E.U16.CONSTANT R8, desc[UR6][R8.64] ;  /* 0x0000000608087981 */ /* 0x000f62000c1e9500 */
[C---:B------:R-:W-:Y:S01]  /*1770*/  LEA R21, R16.reuse, R1, 0x2 ;  /* 0x0000000110157211 */ /* 0x040fe200078e10ff */
[----:B------:R-:W-:-:S04]  /*1780*/  VIADD R16, R16, 0x4 ;  /* 0x0000000410107836 */ /* 0x000fc80000000000 */
[----:B----4-:R1:W-:Y:S04]  /*1790*/  STL.64 [R21+0x8], R30 ;  /* 0x0000081e15007387 */ /* 0x0103e80000100a00 */
[----:B---3--:R1:W-:Y:S01]  /*17a0*/  STL.64 [R21], R18 ;  /* 0x0000001215007387 */ /* 0x0083e20000100a00 */
[----:B--2---:R-:W-:Y:S02]  /*17b0*/  HADD2.F32 R11, -RZ, R32.H0_H0 ;  /* 0x20000020ff0b7230 */ /* 0x004fe40000004100 */
[----:B-----5:R-:W-:-:S03]  /*17c0*/  HADD2.F32 R10, -RZ, R28.H0_H0 ;  /* 0x2000001cff0a7230 */ /* 0x020fc60000004100 */
[----:B------:R-:W-:Y:S01]  /*17d0*/  FMUL R11, R20, R11 ;  /* 0x0000000b140b7220 */ /* 0x000fe20000400000 */
[----:B------:R-:W-:-:S03]  /*17e0*/  HADD2.F32 R13, -RZ, R34.H0_H0 ;  /* 0x20000022ff0d7230 */ /* 0x000fc60000004100 */
[----:B------:R-:W-:Y:S01]  /*17f0*/  FMUL R10, R11, R10 ;  /* 0x0000000a0b0a7220 */ /* 0x000fe20000400000 */
[----:B------:R-:W-:-:S03]  /*1800*/  HADD2.F32 R11, -RZ, R8.H0_H0 ;  /* 0x20000008ff0b7230 */ /* 0x000fc60000004100 */
[----:B------:R-:W-:-:S04]  /*1810*/  FMUL R10, R10, R13 ;  /* 0x0000000d0a0a7220 */ /* 0x000fc80000400000 */
[----:B-1----:R-:W-:-:S07]  /*1820*/  FMUL R20, R10, R11 ;  /* 0x0000000b0a147220 */ /* 0x002fce0000400000 */
.L_x_35:
[----:B------:R-:W-:Y:S05]  /*1830*/  @!P2 BRA `(.L_x_34) ;  /* 0x000000040060a947 */ /* 0x000fea0003800000 */
[----:B------:R-:W-:Y:S02]  /*1840*/  ISETP.NE.AND P3, PT, R5, 0x1, PT ;  /* 0x000000010500780c */ /* 0x000fe40003f65270 */
[----:B------:R-:W-:-:S11]  /*1850*/  LOP3.LUT P2, RZ, R7, 0x1, RZ, 0xc0, !PT ;  /* 0x0000000107ff7812 */ /* 0x000fd6000784c0ff */
[----:B------:R-:W-:Y:S05]  /*1860*/  @!P3 BRA `(.L_x_36) ;  /* 0x0000000000d8b947 */ /* 0x000fea0003800000 */
[----:B------:R-:W1:Y:S02]  /*1870*/  LDC R12, c[0x0][0x3b0] ;  /* 0x0000ec00ff0c7b82 */ /* 0x000e640000000800 */
[----:B-1----:R-:W1:Y:S08]  /*1880*/  I2F.U32.RP R10, R12 ;  /* 0x0000000c000a7306 */ /* 0x002e700000209000 */
[----:B-1----:R-:W1:Y:S02]  /*1890*/  MUFU.RCP R10, R10 ;  /* 0x0000000a000a7308 */ /* 0x002e640000001000 */
[----:B-1----:R-:W-:-:S06]  /*18a0*/  IADD3 R8, PT, PT, R10, 0xffffffe, RZ ;  /* 0x0ffffffe0a087810 */ /* 0x002fcc0007ffe0ff */
[----:B------:R1:W2:Y:S02]  /*18b0*/  F2I.FTZ.U32.TRUNC.NTZ R9, R8 ;  /* 0x0000000800097305 */ /* 0x0002a4000021f000 */
[----:B-1----:R-:W-:Y:S02]  /*18c0*/  MOV R8, RZ ;  /* 0x000000ff00087202 */ /* 0x002fe40000000f00 */
[----:B--2---:R-:W-:-:S05]  /*18d0*/  IADD3 R11, PT, PT, RZ, -R9, RZ ;  /* 0x80000009ff0b7210 */ /* 0x004fca0007ffe0ff */
[----:B------:R-:W-:-:S04]  /*18e0*/  IMAD R11, R11, R12, RZ ;  /* 0x0000000c0b0b7224 */ /* 0x000fc800078e02ff */
[----:B------:R-:W-:Y:S01]  /*18f0*/  IMAD.HI.U32 R14, R9, R11, R8 ;  /* 0x0000000b090e7227 */ /* 0x000fe200078e0008 */
[----:B------:R-:W-:-:S05]  /*1900*/  LOP3.LUT R8, RZ, R12, RZ, 0x33, !PT ;  /* 0x0000000cff087212 */ /* 0x000fca00078e33ff */
[----:B------:R-:W-:-:S04]  /*1910*/  IMAD.HI.U32 R9, R14, R17, RZ ;  /* 0x000000110e097227 */ /* 0x000fc800078e00ff */
[----:B------:R-:W-:-:S04]  /*1920*/  IMAD.MOV R11, RZ, RZ, -R9 ;  /* 0x000000ffff0b7224 */ /* 0x000fc800078e0a09 */
[----:B------:R-:W-:-:S05]  /*1930*/  IMAD R11, R12, R11, R17 ;  /* 0x0000000b0c0b7224 */ /* 0x000fca00078e0211 */
[----:B------:R-:W-:-:S13]  /*1940*/  ISETP.GE.U32.AND P3, PT, R11, R12, PT ;  /* 0x0000000c0b00720c */ /* 0x000fda0003f66070 */
[-C--:B------:R-:W-:Y:S02]  /*1950*/  @P3 IADD3 R11, PT, PT, R11, -R12.reuse, RZ ;  /* 0x8000000c0b0b3210 */ /* 0x080fe40007ffe0ff */
[----:B------:R-:W-:Y:S02]  /*1960*/  @P3 IADD3 R9, PT, PT, R9, 0x1, RZ ;  /* 0x0000000109093810 */ /* 0x000fe40007ffe0ff */
[----:B------:R-:W-:Y:S02]  /*1970*/  ISETP.GE.U32.AND P4, PT, R11, R12, PT ;  /* 0x0000000c0b00720c */ /* 0x000fe40003f86070 */
[----:B------:R-:W-:Y:S01]  /*1980*/  ISETP.NE.U32.AND P3, PT, R12, RZ, PT ;  /* 0x000000ff0c00720c */ /* 0x000fe20003f65070 */
[----:B------:R-:W1:Y:S10]  /*1990*/  LDC.64 R10, c[0x0][0x380] ;  /* 0x0000e000ff0a7b82 */ /* 0x000e740000000a00 */
[----:B------:R-:W-:-:S04]  /*19a0*/  @P4 IADD3 R9, PT, PT, R9, 0x1, RZ ;  /* 0x0000000109094810 */ /* 0x000fc80007ffe0ff */
[----:B------:R-:W-:-:S05]  /*19b0*/  SEL R13, R8, R9, !P3 ;  /* 0x00000009080d7207 */ /* 0x000fca0005800000 */
[----:B------:R-:W-:-:S04]  /*19c0*/  IMAD.HI.U32 R19, R14, R13, RZ ;  /* 0x0000000d0e137227 */ /* 0x000fc800078e00ff */
[----:B------:R-:W-:-:S04]  /*19d0*/  IMAD.MOV R9, RZ, RZ, -R19 ;  /* 0x000000ffff097224 */ /* 0x000fc800078e0a13 */
[----:B------:R-:W-:-:S05]  /*19e0*/  IMAD R9, R12, R9, R13 ;  /* 0x000000090c097224 */ /* 0x000fca00078e020d */
[----:B------:R-:W-:-:S13]  /*19f0*/  ISETP.GE.U32.AND P4, PT, R9, R12, PT ;  /* 0x0000000c0900720c */ /* 0x000fda0003f86070 */
[-C--:B------:R-:W-:Y:S02]  /*1a00*/  @P4 IADD3 R9, PT, PT, R9, -R12.reuse, RZ ;  /* 0x8000000c09094210 */ /* 0x080fe40007ffe0ff */
[----:B------:R-:W-:Y:S02]  /*1a10*/  @P4 IADD3 R19, PT, PT, R19, 0x1, RZ ;  /* 0x0000000113134810 */ /* 0x000fe40007ffe0ff */
[----:B------:R-:W-:Y:S02]  /*1a20*/  ISETP.GE.U32.AND P5, PT, R9, R12, PT ;  /* 0x0000000c0900720c */ /* 0x000fe40003fa6070 */
[----:B------:R-:W-:-:S05]  /*1a30*/  IADD3 R9, PT, PT, -R13, RZ, RZ ;  /* 0x000000ff0d097210 */ /* 0x000fca0007ffe1ff */
[----:B------:R-:W-:-:S06]  /*1a40*/  IMAD R15, R12, R9, R17 ;  /* 0x000000090c0f7224 */ /* 0x000fcc00078e0211 */
[----:B------:R-:W-:-:S05]  /*1a50*/  @P5 VIADD R19, R19, 0x1 ;  /* 0x0000000113135836 */ /* 0x000fca0000000000 */
[----:B------:R-:W-:Y:S01]  /*1a60*/  SEL R17, R8, R19, !P3 ;  /* 0x0000001308117207 */ /* 0x000fe20005800000 */
[----:B------:R-:W-:Y:S01]  /*1a70*/  IMAD R19, R0, R7, R16 ;  /* 0x0000000700137224 */ /* 0x000fe200078e0210 */
[----:B------:R-:W2:Y:S02]  /*1a80*/  LDC.64 R8, c[0x0][0x388] ;  /* 0x0000e200ff087b82 */ /* 0x000ea40000000a00 */
[----:B------:R-:W-:-:S05]  /*1a90*/  IADD3 R14, PT, PT, -R17, RZ, RZ ;  /* 0x000000ff110e7210 */ /* 0x000fca0007ffe1ff */
[----:B------:R-:W-:Y:S02]  /*1aa0*/  IMAD R14, R12, R14, R13 ;  /* 0x0000000e0c0e7224 */ /* 0x000fe400078e020d */
[CC--:B------:R-:W-:Y:S02]  /*1ab0*/  IMAD R13, R19.reuse, R12.reuse, R12 ;  /* 0x0000000c130d7224 */ /* 0x0c0fe400078e020c */
[----:B------:R-:W-:-:S03]  /*1ac0*/  IMAD R19, R19, R12, R15 ;  /* 0x0000000c13137224 */ /* 0x000fc600078e020f */
[----:B------:R-:W-:Y:S01]  /*1ad0*/  IADD3 R21, PT, PT, R14, R13, RZ ;  /* 0x0000000d0e157210 */ /* 0x000fe20007ffe0ff */
[----:B-1----:R-:W-:-:S04]  /*1ae0*/  IMAD.WIDE.U32 R12, R19, 0x4, R10 ;  /* 0x00000004130c7825 */ /* 0x002fc800078e000a */
[----:B------:R-:W-:Y:S02]  /*1af0*/  IMAD.WIDE.U32 R14, R21, 0x4, R10 ;  /* 0x00000004150e7825 */ /* 0x000fe400078e000a */
[----:B------:R-:W3:Y:S04]  /*1b00*/  LDG.E.CONSTANT R10, desc[UR6][R12.64] ;  /* 0x000000060c0a7981 */ /* 0x000ee8000c1e9900 */
[----:B------:R-:W3:Y:S01]  /*1b10*/  LDG.E.CONSTANT R11, desc[UR6][R14.64] ;  /* 0x000000060e0b7981 */ /* 0x000ee2000c1e9900 */
[----:B--2---:R-:W-:-:S04]  /*1b20*/  IMAD.WIDE.U32 R18, R19, 0x2, R8 ;  /* 0x0000000213127825 */ /* 0x004fc800078e0008 */
[----:B------:R-:W-:Y:S02]  /*1b30*/  IMAD.WIDE.U32 R8, R21, 0x2, R8 ;  /* 0x0000000215087825 */ /* 0x000fe400078e0008 */
[----:B------:R-:W2:Y:S04]  /*1b40*/  LDG.E.U16.CONSTANT R18, desc[UR6][R18.64] ;  /* 0x0000000612127981 */ /* 0x000ea8000c1e9500 */
[----:B------:R-:W4:Y:S01]  /*1b50*/  LDG.E.U16.CONSTANT R8, desc[UR6][R8.64] ;  /* 0x0000000608087981 */ /* 0x000f22000c1e9500 */
[C---:B------:R-:W-:Y:S01]  /*1b60*/  LEA R21, R16.reuse, R1, 0x2 ;  /* 0x0000000110157211 */ /* 0x040fe200078e10ff */
[----:B------:R-:W-:-:S04]  /*1b70*/  VIADD R16, R16, 0x2 ;  /* 0x0000000210107836 */ /* 0x000fc80000000000 */
[----:B---3--:R1:W-:Y:S01]  /*1b80*/  STL.64 [R21], R10 ;  /* 0x0000000a15007387 */ /* 0x0083e20000100a00 */
[----:B--2---:R-:W-:Y:S02]  /*1b90*/  HADD2.F32 R23, -RZ, R18.H0_H0 ;  /* 0x20000012ff177230 */ /* 0x004fe40000004100 */
[----:B----4-:R-:W-:-:S03]  /*1ba0*/  HADD2.F32 R27, -RZ, R8.H0_H0 ;  /* 0x20000008ff1b7230 */ /* 0x010fc60000004100 */
[----:B------:R-:W-:-:S04]  /*1bb0*/  FMUL R20, R20, R23 ;  /* 0x0000001714147220 */ /* 0x000fc80000400000 */
[----:B-1----:R-:W-:-:S07]  /*1bc0*/  FMUL R20, R20, R27 ;  /* 0x0000001b14147220 */ /* 0x002fce0000400000 */
.L_x_36:
[----:B------:R-:W-:Y:S05]  /*1bd0*/  @!P2 BRA `(.L_x_34) ;  /* 0x000000000078a947 */ /* 0x000fea0003800000 */
[----:B------:R-:W1:Y:S01]  /*1be0*/  LDCU UR4, c[0x0][0x3b0] ;  /* 0x00007600ff0477ac */ /* 0x000e620008000800 */
[----:B------:R-:W-:Y:S02]  /*1bf0*/  HFMA2 R8, -RZ, RZ, 0, 0 ;  /* 0x00000000ff087431 */ /* 0x000fe400000001ff */
[----:B------:R-:W-:Y:S01]  /*1c00*/  IMAD R13, R0, R7, R16 ;  /* 0x00000007000d7224 */ /* 0x000fe200078e0210 */
[----:B-1----:R-:W1:Y:S01]  /*1c10*/  I2F.U32.RP R10, UR4 ;  /* 0x00000004000a7d06 */ /* 0x002e620008209000 */
[----:B------:R-:W-:-:S07]  /*1c20*/  ISETP.NE.U32.AND P3, PT, RZ, UR4, PT ;  /* 0x00000004ff007c0c */ /* 0x000fce000bf65070 */
[----:B-1----:R-:W1:Y:S02]  /*1c30*/  MUFU.RCP R10, R10 ;  /* 0x0000000a000a7308 */ /* 0x002e640000001000 */
[----:B-1----:R-:W-:-:S06]  /*1c40*/  IADD3 R9, PT, PT, R10, 0xffffffe, RZ ;  /* 0x0ffffffe0a097810 */ /* 0x002fcc0007ffe0ff */
[----:B------:R-:W1:Y:S02]  /*1c50*/  F2I.FTZ.U32.TRUNC.NTZ R9, R9 ;  /* 0x0000000900097305 */ /* 0x000e64000021f000 */
[----:B-1----:R-:W-:-:S05]  /*1c60*/  IADD3 R11, PT, PT, RZ, -R9, RZ ;  /* 0x80000009ff0b7210 */ /* 0x002fca0007ffe0ff */
[----:B------:R-:W-:-:S04]  /*1c70*/  IMAD R11, R11, UR4, RZ ;  /* 0x000000040b0b7c24 */ /* 0x000fc8000f8e02ff */
[----:B------:R-:W-:Y:S02]  /*1c80*/  IMAD.HI.U32 R8, R9, R11, R8 ;  /* 0x0000000b09087227 */ /* 0x000fe400078e0008 */
[----:B------:R-:W1:Y:S04]  /*1c90*/  LDC.64 R10, c[0x0][0x380] ;  /* 0x0000e000ff0a7b82 */ /* 0x000e680000000a00 */
[----:B------:R-:W-:-:S04]  /*1ca0*/  IMAD.HI.U32 R8, R8, R17, RZ ;  /* 0x0000001108087227 */ /* 0x000fc800078e00ff */
[----:B------:R-:W-:-:S04]  /*1cb0*/  IMAD.MOV R8, RZ, RZ, -R8 ;  /* 0x000000ffff087224 */ /* 0x000fc800078e0a08 */
[----:B------:R-:W-:Y:S02]  /*1cc0*/  IMAD R12, R8, UR4, R17 ;  /* 0x00000004080c7c24 */ /* 0x000fe4000f8e0211 */
[----:B------:R-:W2:Y:S03]  /*1cd0*/  LDC.64 R8, c[0x0][0x388] ;  /* 0x0000e200ff087b82 */ /* 0x000ea60000000a00 */
[----:B------:R-:W-:-:S13]  /*1ce0*/  ISETP.GE.U32.AND P2, PT, R12, UR4, PT ;  /* 0x000000040c007c0c */ /* 0x000fda000bf46070 */
[----:B------:R-:W-:-:S04]  /*1cf0*/  @P2 IADD3 R12, PT, PT, R12, -UR4, RZ ;  /* 0x800000040c0c2c10 */ /* 0x000fc8000fffe0ff */
[----:B------:R-:W-:-:S13]  /*1d00*/  ISETP.GE.U32.AND P2, PT, R12, UR4, PT ;  /* 0x000000040c007c0c */ /* 0x000fda000bf46070 */
[----:B------:R-:W-:Y:S02]  /*1d10*/  @P2 IADD3 R12, PT, PT, R12, -UR4, RZ ;  /* 0x800000040c0c2c10 */ /* 0x000fe4000fffe0ff */
[----:B------:R-:W-:-:S05]  /*1d20*/  @!P3 LOP3.LUT R12, RZ, UR4, RZ, 0x33, !PT ;  /* 0x00000004ff0cbc12 */ /* 0x000fca000f8e33ff */
[----:B------:R-:W-:-:S04]  /*1d30*/  IMAD R13, R13, UR4, R12 ;  /* 0x000000040d0d7c24 */ /* 0x000fc8000f8e020c */
[----:B-1----:R-:W-:-:S06]  /*1d40*/  IMAD.WIDE.U32 R10, R13, 0x4, R10 ;  /* 0x000000040d0a7825 */ /* 0x002fcc00078e000a */
[----:B------:R-:W3:Y:S01]  /*1d50*/  LDG.E.CONSTANT R10, desc[UR6][R10.64] ;  /* 0x000000060a0a7981 */ /* 0x000ee2000c1e9900 */
[----:B--2---:R-:W-:-:S06]  /*1d60*/  IMAD.WIDE.U32 R8, R13, 0x2, R8 ;  /* 0x000000020d087825 */ /* 0x004fcc00078e0008 */
[----:B------:R-:W2:Y:S01]  /*1d70*/  LDG.E.U16.CONSTANT R8, desc[UR6][R8.64] ;  /* 0x0000000608087981 */ /* 0x000ea2000c1e9500 */
[----:B------:R-:W-:-:S05]  /*1d80*/  LEA R13, R16, R1, 0x2 ;  /* 0x00000001100d7211 */ /* 0x000fca00078e10ff */
[----:B---3--:R1:W-:Y:S01]  /*1d90*/  STL [R13], R10 ;  /* 0x0000000a0d007387 */ /* 0x0083e20000100800 */
[----:B--2---:R-:W-:-:S05]  /*1da0*/  HADD2.F32 R15, -RZ, R8.H0_H0 ;  /* 0x20000008ff0f7230 */ /* 0x004fca0000004100 */
[----:B-1----:R-:W-:-:S07]  /*1db0*/  FMUL R20, R20, R15 ;  /* 0x0000000f14147220 */ /* 0x002fce0000400000 */
.L_x_34:
[----:B------:R-:W-:Y:S01]  /*1dc0*/  FSETP.GT.AND P2, PT, R20, 0.0010000000474974513054, PT ;  /* 0x3a83126f1400780b */ /* 0x000fe20003f44000 */
[----:B------:R-:W-:-:S12]  /*1dd0*/  BSSY.RECONVERGENT B1, `(.L_x_37) ;  /* 0x000009c000017945 */ /* 0x000fd80003800200 */
[----:B------:R-:W-:Y:S05]  /*1de0*/  @!P2 BRA `(.L_x_38) ;  /* 0x000000080068a947 */ /* 0x000fea0003800000 */
[----:B------:R-:W1:Y:S01]  /*1df0*/  S2R R10, SR_LANEID ;  /* 0x00000000000a7919 */ /* 0x000e620000000000 */
[----:B------:R-:W2:Y:S01]  /*1e00*/  S2UR UR5, SR_CgaCtaId ;  /* 0x00000000000579c3 */ /* 0x000ea20000008800 */
[----:B------:R-:W-:Y:S01]  /*1e10*/  VOTEU.ANY UR8, UPT, PT ;  /* 0x0000000000087886 */ /* 0x000fe200038e0100 */
[----:B------:R-:W-:Y:S01]  /*1e20*/  UMOV UR4, 0x400 ;  /* 0x0000040000047882 */ /* 0x000fe20000000000 */
[----:B------:R-:W1:Y:S05]  /*1e30*/  FLO.U32 R9, UR8 ;  /* 0x0000000800097d00 */ /* 0x000e6a00080e0000 */
[----:B------:R-:W3:Y:S03]  /*1e40*/  LDC R28, c[0x0][0x3b4] ;  /* 0x0000ed00ff1c7b82 */ /* 0x000ee60000000800 */
[----:B------:R-:W4:Y:S01]  /*1e50*/  POPC R8, UR8 ;  /* 0x0000000800087d09 */ /* 0x000f220008000000 */
[----:B--2---:R-:W-:Y:S01]  /*1e60*/  ULEA UR4, UR5, UR4, 0x18 ;  /* 0x0000000405047291 */ /* 0x004fe2000f8ec0ff */
[----:B-1----:R-:W-:-:S02]  /*1e70*/  ISETP.EQ.U32.AND P2, PT, R9, R10, PT ;  /* 0x0000000a0900720c */ /* 0x002fc40003f42070 */
[----:B------:R-:W1:Y:S11]  /*1e80*/  S2R R10, SR_LTMASK ;  /* 0x00000000000a7919 */ /* 0x000e760000003900 */
[----:B----4-:R-:W2:Y:S01]  /*1e90*/  @P2 ATOMS.ADD R8, [UR4], R8 ;  /* 0x00000008ff08298c */ /* 0x010ea20008000004 */
[----:B-1----:R-:W-:-:S03]  /*1ea0*/  LOP3.LUT R10, R10, UR8, RZ, 0xc0, !PT ;  /* 0x000000080a0a7c12 */ /* 0x002fc6000f8ec0ff */
[----:B--2---:R-:W1:Y:S03]  /*1eb0*/  SHFL.IDX PT, R11, R8, R9, 0x1f ;  /* 0x00001f09080b7589 */ /* 0x004e6600000e0000 */
[----:B------:R-:W1:Y:S02]  /*1ec0*/  POPC R10, R10 ;  /* 0x0000000a000a7309 */ /* 0x000e640000000000 */
[----:B-1----:R-:W-:-:S05]  /*1ed0*/  IMAD.IADD R11, R11, 0x1, R10 ;  /* 0x000000010b0b7824 */ /* 0x002fca00078e020a */
[----:B---3--:R-:W-:-:S13]  /*1ee0*/  ISETP.GE.U32.AND P2, PT, R11, R28, PT ;  /* 0x0000001c0b00720c */ /* 0x008fda0003f46070 */
[----:B------:R-:W-:Y:S05]  /*1ef0*/  @P2 BRA `(.L_x_38) ;  /* 0x0000000800242947 */ /* 0x000fea0003800000 */
[----:B------:R-:W1:Y:S01]  /*1f00*/  LDC.64 R8, c[0x0][0x398] ;  /* 0x0000e600ff087b82 */ /* 0x000e620000000a00 */
[----:B------:R-:W-:Y:S01]  /*1f10*/  IMAD R28, R0, R28, R11 ;  /* 0x0000001c001c7224 */ /* 0x000fe200078e020b */
[----:B------:R-:W-:Y:S02]  /*1f20*/  F2FP.F16.F32.PACK_AB R20, RZ, R20 ;  /* 0x00000014ff14723e */ /* 0x000fe400000000ff */
[----:B------:R-:W-:Y:S02]  /*1f30*/  ISETP.GE.U32.AND P2, PT, R7, 0x10, PT ;  /* 0x000000100700780c */ /* 0x000fe40003f46070 */
[----:B------:R-:W-:Y:S01]  /*1f40*/  MOV R34, RZ ;  /* 0x000000ff00227202 */ /* 0x000fe20000000f00 */
[----:B-1----:R-:W-:-:S05]  /*1f50*/  IMAD.WIDE.U32 R8, R28, 0x2, R8 ;  /* 0x000000021c087825 */ /* 0x002fca00078e0008 */
[----:B------:R1:W-:Y:S05]  /*1f60*/  STG.E.U16 desc[UR6][R8.64], R20 ;  /* 0x0000001408007986 */ /* 0x0003ea000c101506 */
[----:B------:R-:W-:Y:S05]  /*1f70*/  @!P2 BRA `(.L_x_39) ;  /* 0x0000000000eca947 */ /* 0x000fea0003800000 */
[----:B------:R-:W2:Y:S01]  /*1f80*/  LDC.64 R30, c[0x0][0x390] ;  /* 0x0000e400ff1e7b82 */ /* 0x000ea20000000a00 */
[----:B------:R-:W-:-:S07]  /*1f90*/  HFMA2 R27, -RZ, RZ, 0, 0 ;  /* 0x00000000ff1b7431 */ /* 0x000fce00000001ff */
.L_x_40:
[----:B---3--:R-:W-:-:S05]  /*1fa0*/  LEA R36, R27, R1, 0x2 ;  /* 0x000000011b247211 */ /* 0x008fca00078e10ff */
[----:B-1----:R-:W3:Y:S04]  /*1fb0*/  LDL.128 R8, [R36] ;  /* 0x0000000024087983 */ /* 0x002ee80000100c00 */
[----:B------:R-:W4:Y:S04]  /*1fc0*/  LDL.128 R12, [R36+0x10] ;  /* 0x00001000240c7983 */ /* 0x000f280000100c00 */
[----:B------:R-:W5:Y:S04]  /*1fd0*/  LDL.128 R16, [R36+0x20] ;  /* 0x0000200024107983 */ /* 0x000f680000100c00 */
[----:B------:R1:W5:Y:S01]  /*1fe0*/  LDL.128 R20, [R36+0x30] ;  /* 0x0000300024147983 */ /* 0x0003620000100c00 */
[----:B------:R-:W-:Y:S01]  /*1ff0*/  IMAD R29, R28, R7, R27 ;  /* 0x000000071c1d7224 */ /* 0x000fe200078e021b */
[----:B------:R-:W-:-:S03]  /*2000*/  IADD3 R27, PT, PT, R27, 0x10, RZ ;  /* 0x000000101b1b7810 */ /* 0x000fc60007ffe0ff */
[C---:B------:R-:W-:Y:S01]  /*2010*/  VIADD R33, R29.reuse, 0x1 ;  /* 0x000000011d217836 */ /* 0x040fe20000000000 */
[C---:B------:R-:W-:Y:S01]  /*2020*/  IADD3 R37, PT, PT, R29.reuse, 0x2, RZ ;  /* 0x000000021d257810 */ /* 0x040fe20007ffe0ff */
[----:B--2---:R-:W-:Y:S01]  /*2030*/  IMAD.WIDE.U32 R34, R29, 0x4, R30 ;  /* 0x000000041d227825 */ /* 0x004fe200078e001e */
[----:B------:R-:W-:-:S03]  /*2040*/  ISETP.NE.AND P2, PT, R27, R6, PT ;  /* 0x000000061b00720c */ /* 0x000fc60003f45270 */
[--C-:B------:R-:W-:Y:S01]  /*2050*/  IMAD.WIDE.U32 R32, R33, 0x4, R30.reuse ;  /* 0x0000000421207825 */ /* 0x100fe200078e001e */
[----:B---3--:R2:W-:Y:S04]  /*2060*/  STG.E desc[UR6][R34.64], R8 ;  /* 0x0000000822007986 */ /* 0x0085e8000c101906 */
[----:B------:R3:W-:Y:S01]  /*2070*/  STG.E desc[UR6][R32.64], R9 ;  /* 0x0000000920007986 */ /* 0x0007e2000c101906 */
[--C-:B--2---:R-:W-:Y:S01]  /*2080*/  IMAD.WIDE.U32 R34, R37, 0x4, R30.reuse ;  /* 0x0000000425227825 */ /* 0x104fe200078e001e */
[C---:B------:R-:W-:Y:S02]  /*2090*/  IADD3 R37, PT, PT, R29.reuse, 0x3, RZ ;  /* 0x000000031d257810 */ /* 0x040fe40007ffe0ff */
[----:B---3--:R-:W-:Y:S02]  /*20a0*/  IADD3 R9, PT, PT, R29, 0x4, RZ ;  /* 0x000000041d097810 */ /* 0x008fe40007ffe0ff */
[----:B------:R2:W-:Y:S01]  /*20b0*/  STG.E desc[UR6][R34.64], R10 ;  /* 0x0000000a22007986 */ /* 0x0005e2000c101906 */
[----:B-1----:R-:W-:-:S04]  /*20c0*/  IMAD.WIDE.U32 R36, R37, 0x4, R30 ;  /* 0x0000000425247825 */ /* 0x002fc800078e001e */
[----:B------:R-:W-:Y:S01]  /*20d0*/  VIADD R8, R29, 0x5 ;  /* 0x000000051d087836 */ /* 0x000fe20000000000 */
[----:B------:R1:W-:Y:S03]  /*20e0*/  STG.E desc[UR6][R36.64], R11 ;  /* 0x0000000b24007986 */ /* 0x0003e6000c101906 */
[----:B------:R-:W-:-:S04]  /*20f0*/  IMAD.WIDE.U32 R32, R8, 0x4, R30 ;  /* 0x0000000408207825 */ /* 0x000fc800078e001e */
[----:B--2---:R-:W-:Y:S01]  /*2100*/  IMAD.WIDE.U32 R34, R9, 0x4, R30 ;  /* 0x0000000409227825 */ /* 0x004fe200078e001e */
[C---:B------:R-:W-:Y:S02]  /*2110*/  IADD3 R9, PT, PT, R29.reuse, 0x6, RZ ;  /* 0x000000061d097810 */ /* 0x040fe40007ffe0ff */
[----:B-1----:R-:W-:-:S03]  /*2120*/  IADD3 R11, PT, PT, R29, 0x7, RZ ;  /* 0x000000071d0b7810 */ /* 0x002fc60007ffe0ff */
[--C-:B------:R-:W-:Y:S01]  /*2130*/  IMAD.WIDE.U32 R8, R9, 0x4, R30.reuse ;  /* 0x0000000409087825 */ /* 0x100fe200078e001e */
[----:B----4-:R1:W-:Y:S03]  /*2140*/  STG.E desc[UR6][R34.64], R12 ;  /* 0x0000000c22007986 */ /* 0x0103e6000c101906 */
[----:B------:R-:W-:Y:S01]  /*2150*/  VIADD R37, R29, 0x9 ;  /* 0x000000091d257836 */ /* 0x000fe20000000000 */
[----:B------:R2:W-:Y:S03]  /*2160*/  STG.E desc[UR6][R32.64], R13 ;  /* 0x0000000d20007986 */ /* 0x0005e6000c101906 */
[----:B------:R-:W-:Y:S01]  /*2170*/  IMAD.WIDE.U32 R36, R37, 0x4, R30 ;  /* 0x0000000425247825 */ /* 0x000fe200078e001e */
[----:B------:R3:W-:Y:S01]  /*2180*/  STG.E desc[UR6][R8.64], R14 ;  /* 0x0000000e08007986 */ /* 0x0007e2000c101906 */
[----:B-1----:R-:W-:-:S02]  /*2190*/  IADD3 R35, PT, PT, R29, 0xa, RZ ;  /* 0x0000000a1d237810 */ /* 0x002fc40007ffe0ff */
[C---:B------:R-:W-:Y:S01]  /*21a0*/  VIADD R12, R29.reuse, 0xd ;  /* 0x0000000d1d0c7836 */ /* 0x040fe20000000000 */
[----:B--2---:R-:W-:Y:S02]  /*21b0*/  IADD3 R33, PT, PT, R29, 0xb, RZ ;  /* 0x0000000b1d217810 */ /* 0x004fe40007ffe0ff */
[----:B------:R-:W-:Y:S01]  /*21c0*/  IMAD.WIDE.U32 R34, R35, 0x4, R30 ;  /* 0x0000000423227825 */ /* 0x000fe200078e001e */
[----:B------:R-:W-:-:S03]  /*21d0*/  IADD3 R13, PT, PT, R29, 0xc, RZ ;  /* 0x0000000c1d0d7810 */ /* 0x000fc60007ffe0ff */
[----:B---3--:R-:W-:Y:S01]  /*21e0*/  IMAD.WIDE.U32 R8, R11, 0x4, R30 ;  /* 0x000000040b087825 */ /* 0x008fe200078e001e */
[----:B------:R-:W-:-:S03]  /*21f0*/  IADD3 R11, PT, PT, R29, 0x8, RZ ;  /* 0x000000081d0b7810 */ /* 0x000fc60007ffe0ff */
[--C-:B------:R-:W-:Y:S01]  /*2200*/  IMAD.WIDE.U32 R32, R33, 0x4, R30.reuse ;  /* 0x0000000421207825 */ /* 0x100fe200078e001e */
[----:B------:R1:W-:Y:S03]  /*2210*/  STG.E desc[UR6][R8.64], R15 ;  /* 0x0000000f08007986 */ /* 0x0003e6000c101906 */
[----:B------:R-:W-:-:S05]  /*2220*/  IMAD.WIDE.U32 R10, R11, 0x4, R30 ;  /* 0x000000040b0a7825 */ /* 0x000fca00078e001e */
[----:B-----5:R2:W-:Y:S01]  /*2230*/  STG.E desc[UR6][R10.64], R16 ;  /* 0x000000100a007986 */ /* 0x0205e2000c101906 */
[----:B-1----:R-:W-:Y:S01]  /*2240*/  IADD3 R9, PT, PT, R29, 0xf, RZ ;  /* 0x0000000f1d097810 */ /* 0x002fe20007ffe0ff */
[--C-:B------:R-:W-:Y:S02]  /*2250*/  IMAD.WIDE.U32 R14, R13, 0x4, R30.reuse ;  /* 0x000000040d0e7825 */ /* 0x100fe400078e001e */
[----:B------:R3:W-:Y:S02]  /*2260*/  STG.E desc[UR6][R36.64], R17 ;  /* 0x0000001124007986 */ /* 0x0007e4000c101906 */
[--C-:B------:R-:W-:Y:S02]  /*2270*/  IMAD.WIDE.U32 R12, R12, 0x4, R30.reuse ;  /* 0x000000040c0c7825 */ /* 0x100fe400078e001e */
[----:B------:R3:W-:Y:S01]  /*2280*/  STG.E desc[UR6][R34.64], R18 ;  /* 0x0000001222007986 */ /* 0x0007e2000c101906 */
[----:B--2---:R-:W-:Y:S01]  /*2290*/  IADD3 R11, PT, PT, R29, 0xe, RZ ;  /* 0x0000000e1d0b7810 */ /* 0x004fe20007ffe0ff */
[----:B------:R-:W-:-:S02]  /*22a0*/  IMAD.WIDE.U32 R8, R9, 0x4, R30 ;  /* 0x0000000409087825 */ /* 0x000fc400078e001e */
[----:B------:R3:W-:Y:S02]  /*22b0*/  STG.E desc[UR6][R32.64], R19 ;  /* 0x0000001320007986 */ /* 0x0007e4000c101906 */
[----:B------:R-:W-:Y:S02]  /*22c0*/  IMAD.WIDE.U32 R10, R11, 0x4, R30 ;  /* 0x000000040b0a7825 */ /* 0x000fe400078e001e */
[----:B------:R3:W-:Y:S04]  /*22d0*/  STG.E desc[UR6][R14.64], R20 ;  /* 0x000000140e007986 */ /* 0x0007e8000c101906 */
[----:B------:R3:W-:Y:S04]  /*22e0*/  STG.E desc[UR6][R12.64], R21 ;  /* 0x000000150c007986 */ /* 0x0007e8000c101906 */
[----:B------:R3:W-:Y:S04]  /*22f0*/  STG.E desc[UR6][R10.64], R22 ;  /* 0x000000160a007986 */ /* 0x0007e8000c101906 */
[----:B------:R3:W-:Y:S01]  /*2300*/  STG.E desc[UR6][R8.64], R23 ;  /* 0x0000001708007986 */ /* 0x0007e2000c101906 */
[----:B------:R-:W-:Y:S05]  /*2310*/  @P2 BRA `(.L_x_40) ;  /* 0xfffffffc00202947 */ /* 0x000fea000383ffff */
[----:B---3--:R-:W-:-:S07]  /*2320*/  IMAD.MOV.U32 R34, RZ, RZ, R6 ;  /* 0x000000ffff227224 */ /* 0x008fce00078e0006 */
.L_x_39:
[----:B------:R-:W-:-:S13]  /*2330*/  ISETP.NE.AND P2, PT, R25, RZ, PT ;  /* 0x000000ff1900720c */ /* 0x000fda0003f45270 */
[----:B------:R-:W-:Y:S05]  /*2340*/  @!P2 BRA `(.L_x_38) ;  /* 0x000000040010a947 */ /* 0x000fea0003800000 */
[----:B------:R-:W-:Y:S05]  /*2350*/  @!P0 BRA `(.L_x_41) ;  /* 0x0000000000748947 */ /* 0x000fea0003800000 */
[----:B-1----:R-:W-:Y:S01]  /*2360*/  LEA R20, R34, R1, 0x2 ;  /* 0x0000000122147211 */ /* 0x002fe200078e10ff */
[----:B------:R-:W1:Y:S04]  /*2370*/  LDC.64 R16, c[0x0][0x390] ;  /* 0x0000e400ff107b82 */ /* 0x000e680000000a00 */
[----:B------:R-:W2:Y:S04]  /*2380*/  LDL.128 R8, [R20] ;  /* 0x0000000014087983 */ /* 0x000ea80000100c00 */
[----:B------:R3:W4:Y:S01]  /*2390*/  LDL.128 R12, [R20+0x10] ;  /* 0x00001000140c7983 */ /* 0x0007220000100c00 */
[----:B------:R-:W-:Y:S01]  /*23a0*/  IMAD R21, R28, R7, R34 ;  /* 0x000000071c157224 */ /* 0x000fe200078e0222 */
[----:B------:R-:W-:-:S03]  /*23b0*/  IADD3 R34, PT, PT, R34, 0x8, RZ ;  /* 0x0000000822227810 */ /* 0x000fc60007ffe0ff */
[C---:B------:R-:W-:Y:S01]  /*23c0*/  VIADD R31, R21.reuse, 0x3 ;  /* 0x00000003151f7836 */ /* 0x040fe20000000000 */
[C---:B------:R-:W-:Y:S01]  /*23d0*/  IADD3 R37, PT, PT, R21.reuse, 0x1, RZ ;  /* 0x0000000115257810 */ /* 0x040fe20007ffe0ff */
[C---:B------:R-:W-:Y:S01]  /*23e0*/  VIADD R35, R21.reuse, 0x7 ;  /* 0x0000000715237836 */ /* 0x040fe20000000000 */
[C---:B------:R-:W-:Y:S02]  /*23f0*/  IADD3 R33, PT, PT, R21.reuse, 0x2, RZ ;  /* 0x0000000215217810 */ /* 0x040fe40007ffe0ff */
[C---:B------:R-:W-:Y:S02]  /*2400*/  IADD3 R23, PT, PT, R21.reuse, 0x4, RZ ;  /* 0x0000000415177810 */ /* 0x040fe40007ffe0ff */
[C---:B------:R-:W-:Y:S02]  /*2410*/  IADD3 R27, PT, PT, R21.reuse, 0x5, RZ ;  /* 0x00000005151b7810 */ /* 0x040fe40007ffe0ff */
[C---:B------:R-:W-:Y:S01]  /*2420*/  IADD3 R29, PT, PT, R21.reuse, 0x6, RZ ;  /* 0x00000006151d7810 */ /* 0x040fe20007ffe0ff */
[----:B-1----:R-:W-:-:S04]  /*2430*/  IMAD.WIDE.U32 R18, R21, 0x4, R16 ;  /* 0x0000000415127825 */ /* 0x002fc800078e0010 */
[----:B------:R-:W-:-:S04]  /*2440*/  IMAD.WIDE.U32 R36, R37, 0x4, R16 ;  /* 0x0000000425247825 */ /* 0x000fc800078e0010 */
[----:B------:R-:W-:-:S04]  /*2450*/  IMAD.WIDE.U32 R32, R33, 0x4, R16 ;  /* 0x0000000421207825 */ /* 0x000fc800078e0010 */
[----:B------:R-:W-:-:S04]  /*2460*/  IMAD.WIDE.U32 R30, R31, 0x4, R16 ;  /* 0x000000041f1e7825 */ /* 0x000fc800078e0010 */
[----:B------:R-:W-:-:S04]  /*2470*/  IMAD.WIDE.U32 R22, R23, 0x4, R16 ;  /* 0x0000000417167825 */ /* 0x000fc800078e0010 */
[--C-:B---3--:R-:W-:Y:S01]  /*2480*/  IMAD.WIDE.U32 R20, R29, 0x4, R16.reuse ;  /* 0x000000041d147825 */ /* 0x108fe200078e0010 */
[----:B--2---:R1:W-:Y:S04]  /*2490*/  STG.E desc[UR6][R18.64], R8 ;  /* 0x0000000812007986 */ /* 0x0043e8000c101906 */
[----:B------:R2:W-:Y:S04]  /*24a0*/  STG.E desc[UR6][R36.64], R9 ;  /* 0x0000000924007986 */ /* 0x0005e8000c101906 */
[----:B------:R2:W-:Y:S01]  /*24b0*/  STG.E desc[UR6][R32.64], R10 ;  /* 0x0000000a20007986 */ /* 0x0005e2000c101906 */
[----:B-1----:R-:W-:-:S03]  /*24c0*/  IMAD.WIDE.U32 R18, R27, 0x4, R16 ;  /* 0x000000041b127825 */ /* 0x002fc600078e0010 */
[----:B------:R2:W-:Y:S01]  /*24d0*/  STG.E desc[UR6][R30.64], R11 ;  /* 0x0000000b1e007986 */ /* 0x0005e2000c101906 */
[----:B------:R-:W-:-:S03]  /*24e0*/  IMAD.WIDE.U32 R16, R35, 0x4, R16 ;  /* 0x0000000423107825 */ /* 0x000fc600078e0010 */
[----:B----4-:R2:W-:Y:S04]  /*24f0*/  STG.E desc[UR6][R22.64], R12 ;  /* 0x0000000c16007986 */ /* 0x0105e8000c101906 */
[----:B------:R2:W-:Y:S04]  /*2500*/  STG.E desc[UR6][R18.64], R13 ;  /* 0x0000000d12007986 */ /* 0x0005e8000c101906 */
[----:B------:R2:W-:Y:S04]  /*2510*/  STG.E desc[UR6][R20.64], R14 ;  /* 0x0000000e14007986 */ /* 0x0005e8000c101906 */
[----:B------:R2:W-:Y:S02]  /*2520*/  STG.E desc[UR6][R16.64], R15 ;  /* 0x0000000f10007986 */ /* 0x0005e4000c101906 */
.L_x_41:
[----:B------:R-:W-:Y:S05]  /*2530*/  @!P1 BRA `(.L_x_38) ;  /* 0x0000000000949947 */ /* 0x000fea0003800000 */
[----:B-1----:R-:W-:Y:S02]  /*2540*/  IADD3 R8, PT, PT, R26, -0x1, RZ ;  /* 0xffffffff1a087810 */ /* 0x002fe40007ffe0ff */
[----:B------:R-:W-:Y:S02]  /*2550*/  ISETP.NE.AND P2, PT, R5, RZ, PT ;  /* 0x000000ff0500720c */ /* 0x000fe40003f45270 */
[----:B------:R-:W-:-:S13]  /*2560*/  ISETP.GE.U32.AND P1, PT, R8, 0x3, PT ;  /* 0x000000030800780c */ /* 0x000fda0003f26070 */
[----:B------:R-:W-:Y:S05]  /*2570*/  @!P1 BRA `(.L_x_42) ;  /* 0x0000000000409947 */ /* 0x000fea0003800000 */
[----:B------:R-:W-:Y:S01]  /*2580*/  LEA R8, R34, R1, 0x2 ;  /* 0x0000000122087211 */ /* 0x000fe200078e10ff */
[----:B--2---:R-:W1:Y:S05]  /*2590*/  LDC.64 R16, c[0x0][0x390] ;  /* 0x0000e400ff107b82 */ /* 0x004e6a0000000a00 */
[----:B------:R-:W2:Y:S01]  /*25a0*/  LDL.128 R8, [R8] ;  /* 0x0000000008087983 */ /* 0x000ea20000100c00 */
[----:B------:R-:W-:Y:S01]  /*25b0*/  IMAD R19, R28, R7, R34 ;  /* 0x000000071c137224 */ /* 0x000fe200078e0222 */
[----:B------:R-:W-:-:S03]  /*25c0*/  IADD3 R34, PT, PT, R34, 0x4, RZ ;  /* 0x0000000422227810 */ /* 0x000fc60007ffe0ff */
[C---:B------:R-:W-:Y:S01]  /*25d0*/  VIADD R13, R19.reuse, 0x1 ;  /* 0x00000001130d7836 */ /* 0x040fe20000000000 */
[C---:B------:R-:W-:Y:S02]  /*25e0*/  IADD3 R15, PT, PT, R19.reuse, 0x2, RZ ;  /* 0x00000002130f7810 */ /* 0x040fe40007ffe0ff */
[C---:B------:R-:W-:Y:S01]  /*25f0*/  IADD3 R21, PT, PT, R19.reuse, 0x3, RZ ;  /* 0x0000000313157810 */ /* 0x040fe20007ffe0ff */
[----:B-1----:R-:W-:-:S04]  /*2600*/  IMAD.WIDE.U32 R18, R19, 0x4, R16 ;  /* 0x0000000413127825 */ /* 0x002fc800078e0010 */
[----:B------:R-:W-:-:S04]  /*2610*/  IMAD.WIDE.U32 R12, R13, 0x4, R16 ;  /* 0x000000040d0c7825 */ /* 0x000fc800078e0010 */
[----:B------:R-:W-:-:S04]  /*2620*/  IMAD.WIDE.U32 R14, R15, 0x4, R16 ;  /* 0x000000040f0e7825 */ /* 0x000fc800078e0010 */
[----:B------:R-:W-:Y:S01]  /*2630*/  IMAD.WIDE.U32 R16, R21, 0x4, R16 ;  /* 0x0000000415107825 */ /* 0x000fe200078e0010 */
[----:B--2---:R1:W-:Y:S04]  /*2640*/  STG.E desc[UR6][R18.64], R8 ;  /* 0x0000000812007986 */ /* 0x0043e8000c101906 */
[----:B------:R1:W-:Y:S04]  /*2650*/  STG.E desc[UR6][R12.64], R9 ;  /* 0x000000090c007986 */ /* 0x0003e8000c101906 */
[----:B------:R1:W-:Y:S04]  /*2660*/  STG.E desc[UR6][R14.64], R10 ;  /* 0x0000000a0e007986 */ /* 0x0003e8000c101906 */
[----:B------:R1:W-:Y:S02]  /*2670*/  STG.E desc[UR6][R16.64], R11 ;  /* 0x0000000b10007986 */ /* 0x0003e4000c101906 */
.L_x_42:
[----:B------:R-:W-:Y:S05]  /*2680*/  @!P2 BRA `(.L_x_38) ;  /* 0x000000000040a947 */ /* 0x000fea0003800000 */
[----:B-12---:R-:W-:Y:S01]  /*2690*/  IMAD R14, R34, 0x4, R1 ;  /* 0x00000004220e7824 */ /* 0x006fe200078e0201 */
[----:B------:R-:W1:Y:S04]  /*26a0*/  LDC.64 R10, c[0x0][0x390] ;  /* 0x0000e400ff0a7b82 */ /* 0x000e680000000a00 */
[----:B------:R-:W2:Y:S01]  /*26b0*/  LDL.64 R8, [R14] ;  /* 0x000000000e087983 */ /* 0x000ea20000100a00 */
[----:B------:R-:W-:Y:S01]  /*26c0*/  IMAD R7, R28, R7, R34 ;  /* 0x000000071c077224 */ /* 0x000fe200078e0222 */
[----:B------:R-:W-:-:S03]  /*26d0*/  ISETP.NE.AND P1, PT, R5, 0x1, PT ;  /* 0x000000010500780c */ /* 0x000fc60003f25270 */
[----:B-1----:R-:W-:-:S05]  /*26e0*/  IMAD.WIDE.U32 R12, R7, 0x4, R10 ;  /* 0x00000004070c7825 */ /* 0x002fca00078e000a */
[----:B--2---:R3:W-:Y:S05]  /*26f0*/  STG.E desc[UR6][R12.64], R8 ;  /* 0x000000080c007986 */ /* 0x0047ea000c101906 */
[----:B------:R-:W-:Y:S05]  /*2700*/  @!P1 BRA `(.L_x_38) ;  /* 0x0000000000209947 */ /* 0x000fea0003800000 */
[----:B------:R-:W2:Y:S01]  /*2710*/  LDL R15, [R14+0x8] ;  /* 0x000008000e0f7983 */ /* 0x000ea20000100800 */
[----:B------:R-:W-:Y:S02]  /*2720*/  ISETP.NE.AND P1, PT, R5, 0x2, PT ;  /* 0x000000020500780c */ /* 0x000fe40003f25270 */
[----:B---3--:R-:W-:-:S05]  /*2730*/  IADD3 R13, PT, PT, R7, 0x1, RZ ;  /* 0x00000001070d7810 */ /* 0x008fca0007ffe0ff */
[----:B------:R-:W-:-:S05]  /*2740*/  IMAD.WIDE.U32 R12, R13, 0x4, R10 ;  /* 0x000000040d0c7825 */ /* 0x000fca00078e000a */
[----:B------:R4:W-:Y:S01]  /*2750*/  STG.E desc[UR6][R12.64], R9 ;  /* 0x000000090c007986 */ /* 0x0009e2000c101906 */
[----:B------:R-:W-:-:S05]  /*2760*/  @P1 IADD3 R7, PT, PT, R7, 0x2, RZ ;  /* 0x0000000207071810 */ /* 0x000fca0007ffe0ff */
[----:B------:R-:W-:-:S05]  /*2770*/  @P1 IMAD.WIDE.U32 R10, R7, 0x4, R10 ;  /* 0x00000004070a1825 */ /* 0x000fca00078e000a */
[----:B--2---:R4:W-:Y:S02]  /*2780*/  @P1 STG.E desc[UR6][R10.64], R15 ;  /* 0x0000000f0a001986 */ /* 0x0049e4000c101906 */
.L_x_38:
[----:B------:R-:W-:Y:S05]  /*2790*/  BSYNC.RECONVERGENT B1 ;  /* 0x0000000000017941 */ /* 0x000fea0003800200 */
.L_x_37:
[----:B0-----:R-:W-:-:S04]  /*27a0*/  IADD3 R4, PT, PT, R3, R4, RZ ;  /* 0x0000000403047210 */ /* 0x001fc80007ffe0ff */
[----:B------:R-:W-:-:S13]  /*27b0*/  ISETP.GE.U32.AND P1, PT, R4, R2, PT ;  /* 0x000000020400720c */ /* 0x000fda0003f26070 */
[----:B------:R-:W-:Y:S05]  /*27c0*/  @!P1 BRA `(.L_x_43) ;  /* 0xffffffdc00ac9947 */ /* 0x000fea000383ffff */
.L_x_29:
[----:B------:R-:W-:Y:S05]  /*27d0*/  BSYNC.RECONVERGENT B0 ;  /* 0x0000000000007941 */ /* 0x000fea0003800200 */
.L_x_28:
[----:B------:R-:W0:Y:S01]  /*27e0*/  S2R R2, SR_TID.X ;  /* 0x0000000000027919 */ /* 0x000e220000002100 */
[----:B------:R-:W-:Y:S01]  /*27f0*/  BAR.SYNC.DEFER_BLOCKING 0x0 ;  /* 0x0000000000007b1d */ /* 0x000fe20000010000 */
[----:B0-----:R-:W-:-:S13]  /*2800*/  ISETP.NE.AND P0, PT, R2, RZ, PT ;  /* 0x000000ff0200720c */ /* 0x001fda0003f05270 */
[----:B------:R-:W-:Y:S05]  /*2810*/  @P0 EXIT ;  /* 0x000000000000094d */ /* 0x000fea0003800000 */
[----:B------:R-:W0:Y:S01]  /*2820*/  S2UR UR5, SR_CgaCtaId ;  /* 0x00000000000579c3 */ /* 0x000e220000008800 */
[----:B------:R-:W-:-:S07]  /*2830*/  UMOV UR4, 0x400 ;  /* 0x0000040000047882 */ /* 0x000fce0000000000 */
[----:B------:R-:W5:Y:S01]  /*2840*/  LDC.64 R2, c[0x0][0x3a0] ;  /* 0x0000e800ff027b82 */ /* 0x000f620000000a00 */
[----:B0-----:R-:W-:Y:S01]  /*2850*/  ULEA UR4, UR5, UR4, 0x18 ;  /* 0x0000000405047291 */ /* 0x001fe2000f8ec0ff */
[----:B-----5:R-:W-:-:S08]  /*2860*/  IMAD.WIDE.U32 R2, R0, 0x4, R2 ;  /* 0x0000000400027825 */ /* 0x020fd000078e0002 */
[----:B------:R-:W0:Y:S02]  /*2870*/  LDS R4, [UR4] ;  /* 0x00000004ff047984 */ /* 0x000e240008000800 */
[----:B------:R-:W0:Y:S02]  /*2880*/  LDCU UR4, c[0x0][0x3b4] ;  /* 0x00007680ff0477ac */ /* 0x000e240008000800 */
[----:B0-----:R-:W-:-:S05]  /*2890*/  VIMNMX.U32 R5, PT, PT, R4, UR4, PT ;  /* 0x0000000404057c48 */ /* 0x001fca000bfe0000 */
[----:B------:R-:W-:Y:S01]  /*28a0*/  STG.E desc[UR6][R2.64], R5 ;  /* 0x0000000502007986 */ /* 0x000fe2000c101906 */
[----:B------:R-:W-:Y:S05]  /*28b0*/  EXIT ;  /* 0x000000000000794d */ /* 0x000fea0003800000 */
.L_x_44:
        /* <DEDUP_REMOVED lines=12> */
.L_x_149:


//--------------------- .text.medusa_build_candidates_f32 --------------------------
	.section	.text.medusa_build_candidates_f32,"ax",@progbits
	.align	128
        .global         medusa_build_candidates_f32
        .type           medusa_build_candidates_f32,@function
        .size           medusa_build_candidates_f32,(.L_x_150 - medusa_build_candidates_f32)
        .other          medusa_build_candidates_f32,@"STO_CUDA_ENTRY STV_DEFAULT"
medusa_build_candidates_f32:
.text.medusa_build_candidates_f32:
        /* <DEDUP_REMOVED lines=30> */
.L_x_49:
[----:B------:R-:W-:Y:S01]  /*01e0*/  IADD3 R6, PT, PT, R6, 0x10, RZ ;  /* 0x0000001006067810 */ /* 0x000fe20007ffe0ff */
[----:B------:R-:W-:-:S03]  /*01f0*/  IMAD R2, R2, R11, RZ ;  /* 0x0000000b02027224 */ /* 0x000fc600078e02ff */
[----:B------:R-:W-:Y:S01]  /*0200*/  ISETP.GE.AND P1, PT, R6, R9, PT ;  /* 0x000000090600720c */ /* 0x000fe20003f26270 */
[----:B------:R-:W-:-:S12]  /*0210*/  IMAD R2, R2, R11, RZ ;  /* 0x0000000b02027224 */ /* 0x000fd800078e02ff */
[----:B------:R-:W-:Y:S05]  /*0220*/  @!P1 BRA `(.L_x_49) ;  /* 0xfffffffc00ec9947 */ /* 0x000fea000383ffff */
.L_x_48:
        /* <DEDUP_REMOVED lines=8> */
.L_x_47:
[----:B------:R-:W-:Y:S01]  /*02b0*/  IADD3 R6, PT, PT, R6, 0x4, RZ ;  /* 0x0000000406067810 */ /* 0x000fe20007ffe0ff */
[----:B------:R-:W-:-:S03]  /*02c0*/  IMAD R2, R5, R2, RZ ;  /* 0x0000000205027224 */ /* 0x000fc600078e02ff */
[----:B------:R-:W-:-:S13]  /*02d0*/  ISETP.NE.AND P0, PT, R6, R3, PT ;  /* 0x000000030600720c */ /* 0x000fda0003f05270 */
[----:B------:R-:W-:Y:S05]  /*02e0*/  @P0 BRA `(.L_x_47) ;  /* 0xfffffffc00f00947 */ /* 0x000fea000383ffff */
.L_x_46:
[----:B------:R-:W-:-:S13]  /*02f0*/  ISETP.NE.AND P0, PT, R10, RZ, PT ;  /* 0x000000ff0a00720c */ /* 0x000fda0003f05270 */
[----:B------:R-:W-:Y:S05]  /*0300*/  @!P0 BRA `(.L_x_45) ;  /* 0x0000000000188947 */ /* 0x000fea0003800000 */
[----:B------:R-:W0:Y:S01]  /*0310*/  LDC R3, c[0x0][0x3b0] ;  /* 0x0000ec00ff037b82 */ /* 0x000e220000000800 */
[----:B------:R-:W-:-:S05]  /*0320*/  UMOV UR4, URZ ;  /* 0x000000ff00047c82 */ /* 0x000fca0008000000 */
.L_x_50:
[----:B------:R-:W-:Y:S01]  /*0330*/  UIADD3 UR4, UPT, UPT, UR4, 0x1, URZ ;  /* 0x0000000104047890 */ /* 0x000fe2000fffe0ff */
[----:B0-----:R-:W-:-:S05]  /*0340*/  IMAD R2, R2, R3, RZ ;  /* 0x0000000302027224 */ /* 0x001fca00078e02ff */
[----:B------:R-:W-:-:S13]  /*0350*/  ISETP.NE.AND P0, PT, R10, UR4, PT ;  /* 0x000000040a007c0c */ /* 0x000fda000bf05270 */
[----:B------:R-:W-:Y:S05]  /*0360*/  @P0 BRA `(.L_x_50) ;  /* 0xfffffffc00f00947 */ /* 0x000fea000383ffff */
.L_x_45:
        /* <DEDUP_REMOVED lines=22> */
.L_x_54:
[----:B------:R-:W-:Y:S01]  /*04d0*/  VOTEU.ANY UR4, UPT, PT ;  /* 0x0000000000047886 */ /* 0x000fe200038e0100 */
[----:B0-----:R-:W-:Y:S01]  /*04e0*/  IMAD.IADD R6, R3, 0x1, R6 ;  /* 0x0000000103067824 */ /* 0x001fe200078e0206 */
[----:B------:R-:W3:Y:S01]  /*04f0*/  FLO.U32 R9, UR4 ;  /* 0x0000000400097d00 */ /* 0x000ee200080e0000 */
[----:B----4-:R-:W-:-:S07]  /*0500*/  LOP3.LUT R11, R14, UR4, RZ, 0xc0, !PT ;  /* 0x000000040e0b7c12 */ /* 0x010fce000f8ec0ff */
        /* <DEDUP_REMOVED lines=8> */
[----:B------:R-:W-:Y:S01]  /*0590*/  @!P0 IMAD R7, R0, R12, R7 ;  /* 0x0000000c00078224 */ /* 0x000fe200078e0207 */
[----:B------:R-:W-:-:S03]  /*05a0*/  @!P0 MOV R13, 0x3f800000 ;  /* 0x3f800000000d8802 */ /* 0x000fc60000000f00 */
[----:B0-----:R-:W-:-:S05]  /*05b0*/  @!P0 IMAD.WIDE.U32 R4, R7, 0x4, R4 ;  /* 0x0000000407048825 */ /* 0x001fca00078e0004 */
[----:B------:R1:W-:Y:S01]  /*05c0*/  @!P0 STG.E desc[UR6][R4.64], R13 ;  /* 0x0000000d04008986 */ /* 0x0003e2000c101906 */
[----:B------:R-:W-:-:S13]  /*05d0*/  ISETP.GE.U32.AND P0, PT, R6, R2, PT ;  /* 0x000000020600720c */ /* 0x000fda0003f06070 */
[----:B-1----:R-:W-:Y:S05]  /*05e0*/  @!P0 BRA `(.L_x_54) ;  /* 0xfffffffc00b88947 */ /* 0x002fea000383ffff */
[----:B------:R-:W-:Y:S05]  /*05f0*/  BRA `(.L_x_52) ;  /* 0x0000002000347947 */ /* 0x000fea0003800000 */
.L_x_53:
        /* <DEDUP_REMOVED lines=8> */
.L_x_66:
        /* <DEDUP_REMOVED lines=21> */
.L_x_56:
        /* <DEDUP_REMOVED lines=30> */
[----:B------:R-:W-:Y:S01]  /*09b0*/  ISETP.GE.U32.AND P3, PT, R9, R28, PT ;  /* 0x0000001c0900720c */ /* 0x000fe20003f66070 */
[----:B-1----:R-:W-:-:S04]  /*09c0*/  IMAD.WIDE.U32 R8, R10, 0x4, R18 ;  /* 0x000000040a087825 */ /* 0x002fc800078e0012 */
[----:B------:R-:W-:Y:S01]  /*09d0*/  IMAD R12, R35, R28, R28 ;  /* 0x0000001c230c7224 */ /* 0x000fe200078e021c */
[----:B------:R1:W2:Y:S07]  /*09e0*/  LDG.E.CONSTANT R17, desc[UR6][R8.64] ;  /* 0x0000000608117981 */ /* 0x0002ae000c1e9900 */
[----:B------:R-:W-:-:S04]  /*09f0*/  @P3 IADD3 R13, PT, PT, R13, 0x1, RZ ;  /* 0x000000010d0d3810 */ /* 0x000fc80007ffe0ff */
[----:B------:R-:W-:-:S05]  /*0a00*/  SEL R13, R20, R13, !P1 ;  /* 0x0000000d140d7207 */ /* 0x000fca0004800000 */
[----:B------:R-:W-:-:S04]  /*0a10*/  IMAD.HI.U32 R21, R30, R13, RZ ;  /* 0x0000000d1e157227 */ /* 0x000fc800078e00ff */
[----:B------:R-:W-:-:S04]  /*0a20*/  IMAD.MOV R23, RZ, RZ, -R21 ;  /* 0x000000ffff177224 */ /* 0x000fc800078e0a15 */
[----:B------:R-:W-:-:S05]  /*0a30*/  IMAD R23, R28, R23, R13 ;  /* 0x000000171c177224 */ /* 0x000fca00078e020d */
[----:B------:R-:W-:-:S13]  /*0a40*/  ISETP.GE.U32.AND P2, PT, R23, R28, PT ;  /* 0x0000001c1700720c */ /* 0x000fda0003f46070 */
[----:B------:R-:W-:-:S04]  /*0a50*/  @P2 IADD3 R23, PT, PT, R23, -R28, RZ ;  /* 0x8000001c17172210 */ /* 0x000fc80007ffe0ff */
[----:B------:R-:W-:Y:S01]  /*0a60*/  ISETP.GE.U32.AND P3, PT, R23, R28, PT ;  /* 0x0000001c1700720c */ /* 0x000fe20003f66070 */
[----:B------:R-:W-:Y:S01]  /*0a70*/  @P2 VIADD R21, R21, 0x1 ;  /* 0x0000000115152836 */ /* 0x000fe20000000000 */
[----:B------:R-:W-:Y:S02]  /*0a80*/  IADD3 R23, PT, PT, -R11, RZ, RZ ;  /* 0x000000ff0b177210 */ /* 0x000fe40007ffe1ff */
[----:B------:R-:W-:-:S03]  /*0a90*/  IADD3 R14, PT, PT, -R13, RZ, RZ ;  /* 0x000000ff0d0e7210 */ /* 0x000fc60007ffe1ff */
[----:B------:R-:W-:-:S06]  /*0aa0*/  IMAD R23, R28, R23, R15 ;  /* 0x000000171c177224 */ /* 0x000fcc00078e020f */
[----:B------:R-:W-:Y:S01]  /*0ab0*/  @P3 IADD3 R21, PT, PT, R21, 0x1, RZ ;  /* 0x0000000115153810 */ /* 0x000fe20007ffe0ff */
[----:B------:R-:W-:-:S03]  /*0ac0*/  IMAD.IADD R23, R23, 0x1, R12 ;  /* 0x0000000117177824 */ /* 0x000fc600078e020c */
[----:B------:R-:W-:Y:S01]  /*0ad0*/  SEL R21, R20, R21, !P1 ;  /* 0x0000001514157207 */ /* 0x000fe20004800000 */
[----:B------:R-:W-:Y:S01]  /*0ae0*/  IMAD R11, R28, R14, R11 ;  /* 0x0000000e1c0b7224 */ /* 0x000fe200078e020b */
[----:B-1----:R-:W-:Y:S01]  /*0af0*/  IADD3 R8, PT, PT, R35, 0x2, RZ ;  /* 0x0000000223087810 */ /* 0x002fe20007ffe0ff */
[----:B------:R-:W-:Y:S01]  /*0b00*/  IMAD.WIDE.U32 R14, R23, 0x4, R18 ;  /* 0x00000004170e7825 */ /* 0x000fe200078e0012 */
[----:B------:R-:W-:-:S03]  /*0b10*/  IADD3 R37, PT, PT, -R21, RZ, RZ ;  /* 0x000000ff15257210 */ /* 0x000fc60007ffe1ff */
[----:B------:R-:W-:Y:S02]  /*0b20*/  IMAD R11, R8, R28, R11 ;  /* 0x0000001c080b7224 */ /* 0x000fe400078e020b */
[----:B------:R-:W-:Y:S01]  /*0b30*/  IMAD R37, R28, R37, R13 ;  /* 0x000000251c257224 */ /* 0x000fe200078e020d */
[----:B------:R1:W3:Y:S01]  /*0b40*/  LDG.E.CONSTANT R14, desc[UR6][R14.64] ;  /* 0x000000060e0e7981 */ /* 0x0002e2000c1e9900 */
[----:B------:R-:W-:Y:S02]  /*0b50*/  VIADD R8, R35, 0x3 ;  /* 0x0000000323087836 */ /* 0x000fe40000000000 */
[----:B------:R-:W-:-:S04]  /*0b60*/  IMAD.WIDE.U32 R12, R11, 0x4, R18 ;  /* 0x000000040b0c7825 */ /* 0x000fc800078e0012 */
[----:B------:R-:W-:Y:S02]  /*0b70*/  IMAD R37, R8, R28, R37 ;  /* 0x0000001c08257224 */ /* 0x000fe400078e0225 */
[----:B------:R-:W4:Y:S02]  /*0b80*/  LDG.E.CONSTANT R13, desc[UR6][R12.64] ;  /* 0x000000060c0d7981 */ /* 0x000f24000c1e9900 */
[----:B------:R-:W-:-:S06]  /*0b90*/  IMAD.WIDE.U32 R8, R37, 0x4, R18 ;  /* 0x0000000425087825 */ /* 0x000fcc00078e0012 */
[----:B------:R5:W4:Y:S01]  /*0ba0*/  LDG.E.CONSTANT R8, desc[UR6][R8.64] ;  /* 0x0000000608087981 */ /* 0x000b22000c1e9900 */
[----:B------:R-:W-:-:S05]  /*0bb0*/  IMAD.HI.U32 R31, R30, R21, RZ ;  /* 0x000000151e1f7227 */ /* 0x000fca00078e00ff */
[----:B------:R-:W-:-:S05]  /*0bc0*/  IADD3 R33, PT, PT, -R31, RZ, RZ ;  /* 0x000000ff1f217210 */ /* 0x000fca0007ffe1ff */
[----:B------:R-:W-:-:S05]  /*0bd0*/  IMAD R33, R28, R33, R21 ;  /* 0x000000211c217224 */ /* 0x000fca00078e0215 */
[----:B------:R-:W-:-:S13]  /*0be0*/  ISETP.GE.U32.AND P2, PT, R33, R28, PT ;  /* 0x0000001c2100720c */ /* 0x000fda0003f46070 */
[----:B------:R-:W-:-:S04]  /*0bf0*/  @P2 IADD3 R33, PT, PT, R33, -R28, RZ ;  /* 0x8000001c21212210 */ /* 0x000fc80007ffe0ff */
[----:B------:R-:W-:Y:S01]  /*0c00*/  ISETP.GE.U32.AND P3, PT, R33, R28, PT ;  /* 0x0000001c2100720c */ /* 0x000fe20003f66070 */
[----:B------:R-:W-:-:S12]  /*0c10*/  @P2 VIADD R31, R31, 0x1 ;  /* 0x000000011f1f2836 */ /* 0x000fd80000000000 */
[----:B------:R-:W-:-:S04]  /*0c20*/  @P3 IADD3 R31, PT, PT, R31, 0x1, RZ ;  /* 0x000000011f1f3810 */ /* 0x000fc80007ffe0ff */
[----:B-1----:R-:W-:-:S05]  /*0c30*/  SEL R15, R20, R31, !P1 ;  /* 0x0000001f140f7207 */ /* 0x002fca0004800000 */
[----:B------:R-:W-:-:S05]  /*0c40*/  IMAD.HI.U32 R31, R30, R15, RZ ;  /* 0x0000000f1e1f7227 */ /* 0x000fca00078e00ff */
[----:B-----5:R-:W-:-:S05]  /*0c50*/  IADD3 R9, PT, PT, -R31, RZ, RZ ;  /* 0x000000ff1f097210 */ /* 0x020fca0007ffe1ff */
        /* <DEDUP_REMOVED lines=15> */
[----:B------:R-:W-:-:S05]  /*0d50*/  SEL R12, R20, R31, !P1 ;  /* 0x0000001f140c7207 */ /* 0x000fca0004800000 */
[----:B------:R-:W-:-:S05]  /*0d60*/  IMAD.HI.U32 R31, R30, R12, RZ ;  /* 0x0000000c1e1f7227 */ /* 0x000fca00078e00ff */
[----:B------:R-:W-:-:S05]  /*0d70*/  IADD3 R33, PT, PT, -R31, RZ, RZ ;  /* 0x000000ff1f217210 */ /* 0x000fca0007ffe1ff */
[----:B------:R-:W-:-:S05]  /*0d80*/  IMAD R33, R28, R33, R12 ;  /* 0x000000211c217224 */ /* 0x000fca00078e020c */
[----:B------:R-:W-:-:S13]  /*0d90*/  ISETP.GE.U32.AND P2, PT, R33, R28, PT ;  /* 0x0000001c2100720c */ /* 0x000fda0003f46070 */
[----:B------:R-:W-:-:S04]  /*0da0*/  @P2 IADD3 R33, PT, PT, R33, -R28, RZ ;  /* 0x8000001c21212210 */ /* 0x000fc80007ffe0ff */
[----:B------:R-:W-:Y:S01]  /*0db0*/  ISETP.GE.U32.AND P3, PT, R33, R28, PT ;  /* 0x0000001c2100720c */ /* 0x000fe20003f66070 */
[----:B------:R-:W-:Y:S01]  /*0dc0*/  @P2 VIADD R31, R31, 0x1 ;  /* 0x000000011f1f2836 */ /* 0x000fe20000000000 */
[----:B------:R-:W-:-:S05]  /*0dd0*/  IADD3 R33, PT, PT, -R15, RZ, RZ ;  /* 0x000000ff0f217210 */ /* 0x000fca0007ffe1ff */
[----:B------:R-:W-:-:S06]  /*0de0*/  IMAD R33, R28, R33, R21 ;  /* 0x000000211c217224 */ /* 0x000fcc00078e0215 */
[----:B------:R-:W-:Y:S01]  /*0df0*/  @P3 IADD3 R31, PT, PT, R31, 0x1, RZ ;  /* 0x000000011f1f3810 */ /* 0x000fe20007ffe0ff */
[----:B--2---:R-:W-:-:S04]  /*0e00*/  FMUL R17, R17, R22 ;  /* 0x0000001611117220 */ /* 0x004fc80000400000 */
[----:B---3--:R-:W-:Y:S01]  /*0e10*/  FMUL R14, R17, R14 ;  /* 0x0000000e110e7220 */ /* 0x008fe20000400000 */
[----:B------:R-:W-:Y:S02]  /*0e20*/  SEL R17, R20, R31, !P1 ;  /* 0x0000001f14117207 */ /* 0x000fe40004800000 */
[----:B------:R-:W1:Y:S01]  /*0e30*/  LDC.64 R20, c[0x0][0x380] ;  /* 0x0000e000ff147b82 */ /* 0x000e620000000a00 */
[----:B----4-:R-:W-:Y:S01]  /*0e40*/  FMUL R13, R14, R13 ;  /* 0x0000000d0e0d7220 */ /* 0x010fe20000400000 */
[----:B------:R-:W-:-:S03]  /*0e50*/  VIADD R14, R35, 0x4 ;  /* 0x00000004230e7836 */ /* 0x000fc60000000000 */
        /* <DEDUP_REMOVED lines=10> */
[----:B-1----:R-:W-:-:S04]  /*0f00*/  IMAD.WIDE.U32 R8, R10, 0x4, R20 ;  /* 0x000000040a087825 */ /* 0x002fc800078e0014 */
[--C-:B------:R-:W-:Y:S02]  /*0f10*/  IMAD.WIDE.U32 R22, R23, 0x4, R20.reuse ;  /* 0x0000000417167825 */ /* 0x100fe400078e0014 */
[----:B------:R-:W2:Y:S01]  /*0f20*/  LDG.E.CONSTANT R8, desc[UR6][R8.64] ;  /* 0x0000000608087981 */ /* 0x000ea2000c1e9900 */
[----:B------:R-:W-:Y:S01]  /*0f30*/  IADD3 R14, PT, PT, -R17, RZ, RZ ;  /* 0x000000ff110e7210 */ /* 0x000fe20007ffe1ff */
[----:B------:R-:W-:Y:S02]  /*0f40*/  IMAD.WIDE.U32 R10, R11, 0x4, R20 ;  /* 0x000000040b0a7825 */ /* 0x000fe400078e0014 */
[----:B------:R1:W2:Y:S02]  /*0f50*/  LDG.E.CONSTANT R9, desc[UR6][R22.64] ;  /* 0x0000000616097981 */ /* 0x0002a4000c1e9900 */
[----:B------:R-:W-:Y:S02]  /*0f60*/  IMAD R12, R28, R14, R12 ;  /* 0x0000000e1c0c7224 */ /* 0x000fe400078e020c */
[----:B------:R-:W-:Y:S01]  /*0f70*/  VIADD R35, R35, 0x7 ;  /* 0x0000000723237836 */ /* 0x000fe20000000000 */
[----:B------:R-:W2:Y:S01]  /*0f80*/  LDG.E.CONSTANT R10, desc[UR6][R10.64] ;  /* 0x000000060a0a7981 */ /* 0x000ea2000c1e9900 */
[----:B-1----:R-:W-:-:S04]  /*0f90*/  IMAD.WIDE.U32 R22, R13, 0x4, R18 ;  /* 0x000000040d167825 */ /* 0x002fc800078e0012 */
[----:B------:R-:W-:Y:S01]  /*0fa0*/  IMAD.WIDE.U32 R36, R37, 0x4, R20 ;  /* 0x0000000425247825 */ /* 0x000fe200078e0014 */
[----:B------:R1:W3:Y:S03]  /*0fb0*/  LDG.E.CONSTANT R32, desc[UR6][R22.64] ;  /* 0x0000000616207981 */ /* 0x0002e6000c1e9900 */
[----:B------:R-:W-:Y:S01]  /*0fc0*/  IMAD R35, R35, R28, R12 ;  /* 0x0000001c23237224 */ /* 0x000fe200078e020c */
[----:B------:R4:W2:Y:S01]  /*0fd0*/  LDG.E.CONSTANT R11, desc[UR6][R36.64] ;  /* 0x00000006240b7981 */ /* 0x0008a2000c1e9900 */
[----:B-1----:R-:W-:-:S04]  /*0fe0*/  IMAD.WIDE.U32 R22, R15, 0x4, R18 ;  /* 0x000000040f167825 */ /* 0x002fc800078e0012 */
[--C-:B------:R-:W-:Y:S01]  /*0ff0*/  IMAD.WIDE.U32 R12, R13, 0x4, R20.reuse ;  /* 0x000000040d0c7825 */ /* 0x100fe200078e0014 */
[----:B------:R1:W5:Y:S03]  /*1000*/  LDG.E.CONSTANT R34, desc[UR6][R22.64] ;  /* 0x0000000616227981 */ /* 0x000366000c1e9900 */
[--C-:B----4-:R-:W-:Y:S02]  /*1010*/  IMAD.WIDE.U32 R36, R15, 0x4, R20.reuse ;  /* 0x000000040f247825 */ /* 0x110fe400078e0014 */
[----:B------:R-:W4:Y:S02]  /*1020*/  LDG.E.CONSTANT R12, desc[UR6][R12.64] ;  /* 0x000000060c0c7981 */ /* 0x000f24000c1e9900 */
[----:B-1----:R-:W-:-:S04]  /*1030*/  IMAD.WIDE.U32 R22, R33, 0x4, R20 ;  /* 0x0000000421167825 */ /* 0x002fc800078e0014 */
[----:B------:R-:W-:Y:S01]  /*1040*/  IMAD.WIDE.U32 R20, R35, 0x4, R20 ;  /* 0x0000000423147825 */ /* 0x000fe200078e0014 */
[----:B------:R-:W4:Y:S04]  /*1050*/  LDG.E.CONSTANT R13, desc[UR6][R36.64] ;  /* 0x00000006240d7981 */ /* 0x000f28000c1e9900 */
[----:B------:R1:W4:Y:S04]  /*1060*/  LDG.E.CONSTANT R15, desc[UR6][R20.64] ;  /* 0x00000006140f7981 */ /* 0x000328000c1e9900 */
[----:B------:R-:W4:Y:S01]  /*1070*/  LDG.E.CONSTANT R14, desc[UR6][R22.64] ;  /* 0x00000006160e7981 */ /* 0x000f22000c1e9900 */
[----:B-1----:R-:W-:-:S04]  /*1080*/  IMAD.WIDE.U32 R20, R33, 0x4, R18 ;  /* 0x0000000421147825 */ /* 0x002fc800078e0012 */
[----:B------:R-:W-:Y:S01]  /*1090*/  IMAD.WIDE.U32 R18, R35, 0x4, R18 ;  /* 0x0000000423127825 */ /* 0x000fe200078e0012 */
[----:B------:R-:W4:Y:S05]  /*10a0*/  LDG.E.CONSTANT R33, desc[UR6][R20.64] ;  /* 0x0000000614217981 */ /* 0x000f2a000c1e9900 */
[----:B------:R-:W4:Y:S01]  /*10b0*/  LDG.E.CONSTANT R18, desc[UR6][R18.64] ;  /* 0x0000000612127981 */ /* 0x000f22000c1e9900 */
[----:B------:R-:W-:-:S04]  /*10c0*/  IADD3 R29, PT, PT, R29, 0x8, RZ ;  /* 0x000000081d1d7810 */ /* 0x000fc80007ffe0ff */
[----:B------:R-:W-:Y:S02]  /*10d0*/  ISETP.NE.AND P2, PT, R29, RZ, PT ;  /* 0x000000ff1d00720c */ /* 0x000fe40003f45270 */
[----:B------:R-:W-:Y:S01]  /*10e0*/  IADD3 R16, PT, PT, R16, 0x8, RZ ;  /* 0x0000000810107810 */ /* 0x000fe20007ffe0ff */
[----:B---3--:R-:W-:Y:S01]  /*10f0*/  FMUL R31, R31, R32 ;  /* 0x000000201f1f7220 */ /* 0x008fe20000400000 */
[----:B--2---:R-:W-:Y:S03]  /*1100*/  STL.128 [R27+-0x10], R8 ;  /* 0xfffff0081b007387 */ /* 0x004fe60000100c00 */
[----:B-----5:R-:W-:Y:S01]  /*1110*/  FMUL R31, R31, R34 ;  /* 0x000000221f1f7220 */ /* 0x020fe20000400000 */
[----:B----4-:R1:W-:Y:S03]  /*1120*/  STL.128 [R27], R12 ;  /* 0x0000000c1b007387 */ /* 0x0103e60000100c00 */
[----:B------:R-:W-:-:S04]  /*1130*/  FMUL R31, R31, R33 ;  /* 0x000000211f1f7220 */ /* 0x000fc80000400000 */
[----:B------:R-:W-:Y:S01]  /*1140*/  FMUL R22, R31, R18 ;  /* 0x000000121f167220 */ /* 0x000fe20000400000 */
[----:B-1----:R-:W-:Y:S01]  /*1150*/  VIADD R27, R27, 0x20 ;  /* 0x000000201b1b7836 */ /* 0x002fe20000000000 */
[----:B------:R-:W-:Y:S06]  /*1160*/  @P2 BRA `(.L_x_56) ;  /* 0xfffffff400982947 */ /* 0x000fec000383ffff */
[----:B------:R-:W-:-:S07]  /*1170*/  MOV R16, R24 ;  /* 0x0000001800107202 */ /* 0x000fce0000000f00 */
.L_x_55:
        /* <DEDUP_REMOVED lines=10> */
[----:B-1----:R-:W-:Y:S02]  /*1220*/  VIADD R10, R12, 0xffffffe ;  /* 0x0ffffffe0c0a7836 */ /* 0x002fe40000000000 */
[----:B------:R-:W1:Y:S04]  /*1230*/  LDC.64 R12, c[0x0][0x388] ;  /* 0x0000e200ff0c7b82 */ /* 0x000e680000000a00 */
[----:B------:R2:W3:Y:S02]  /*1240*/  F2I.FTZ.U32.TRUNC.NTZ R11, R10 ;  /* 0x0000000a000b7305 */ /* 0x0004e4000021f000 */
[----:B--2---:R-:W-:Y:S01]  /*1250*/  HFMA2 R10, -RZ, RZ, 0, 0 ;  /* 0x00000000ff0a7431 */ /* 0x004fe200000001ff */
[----:B---3--:R-:W-:-:S05]  /*1260*/  IADD3 R9, PT, PT, RZ, -R11, RZ ;  /* 0x8000000bff097210 */ /* 0x008fca0007ffe0ff */
        /* <DEDUP_REMOVED lines=10> */
[----:B------:R-:W-:-:S05]  /*1310*/  @P4 VIADD R15, R15, 0x1 ;  /* 0x000000010f0f4836 */ /* 0x000fca0000000000 */
[----:B------:R-:W-:-:S05]  /*1320*/  SEL R15, R14, R15, !P3 ;  /* 0x0000000f0e0f7207 */ /* 0x000fca0005800000 */
[----:B------:R-:W-:-:S04]  /*1330*/  IMAD.HI.U32 R9, R18, R15, RZ ;  /* 0x0000000f12097227 */ /* 0x000fc800078e00ff */
[----:B------:R-:W-:Y:S01]  /*1340*/  IMAD.MOV R29, RZ, RZ, -R15 ;  /* 0x000000ffff1d7224 */ /* 0x000fe200078e0a0f */
[----:B------:R-:W-:-:S03]  /*1350*/  IADD3 R11, PT, PT, -R9, RZ, RZ ;  /* 0x000000ff090b7210 */ /* 0x000fc60007ffe1ff */
[C---:B------:R-:W-:Y:S02]  /*1360*/  IMAD R29, R8.reuse, R29, R17 ;  /* 0x0000001d081d7224 */ /* 0x040fe400078e0211 */
[----:B------:R-:W-:-:S05]  /*1370*/  IMAD R11, R8, R11, R15 ;  /* 0x0000000b080b7224 */ /* 0x000fca00078e020f */
[----:B------:R-:W-:-:S13]  /*1380*/  ISETP.GE.U32.AND P4, PT, R11, R8, PT ;  /* 0x000000080b00720c */ /* 0x000fda0003f86070 */
[----:B------:R-:W-:Y:S01]  /*1390*/  @P4 IADD3 R11, PT, PT, R11, -R8, RZ ;  /* 0x800000080b0b4210 */ /* 0x000fe20007ffe0ff */
[----:B------:R-:W-:-:S03]  /*13a0*/  @P4 VIADD R9, R9, 0x1 ;  /* 0x0000000109094836 */ /* 0x000fc60000000000 */
[----:B------:R-:W-:-:S13]  /*13b0*/  ISETP.GE.U32.AND P5, PT, R11, R8, PT ;  /* 0x000000080b00720c */ /* 0x000fda0003fa6070 */
[----:B------:R-:W-:-:S04]  /*13c0*/  @P5 IADD3 R9, PT, PT, R9, 0x1, RZ ;  /* 0x0000000109095810 */ /* 0x000fc80007ffe0ff */
[----:B------:R-:W-:-:S04]  /*13d0*/  SEL R21, R14, R9, !P3 ;  /* 0x000000090e157207 */ /* 0x000fc80005800000 */
[----:B------:R-:W-:Y:S01]  /*13e0*/  IADD3 R33, PT, PT, -R21, RZ, RZ ;  /* 0x000000ff15217210 */ /* 0x000fe20007ffe1ff */
[----:B------:R-:W-:-:S04]  /*13f0*/  IMAD.HI.U32 R9, R18, R21, RZ ;  /* 0x0000001512097227 */ /* 0x000fc800078e00ff */
        /* <DEDUP_REMOVED lines=8> */
[----:B------:R-:W-:-:S05]  /*1480*/  SEL R9, R14, R9, !P3 ;  /* 0x000000090e097207 */ /* 0x000fca0005800000 */
[----:B------:R-:W-:-:S04]  /*1490*/  IMAD.HI.U32 R19, R18, R9, RZ ;  /* 0x0000000912137227 */ /* 0x000fc800078e00ff */
[----:B------:R-:W-:Y:S02]  /*14a0*/  IMAD.MOV R11, RZ, RZ, -R19 ;  /* 0x000000ffff0b7224 */ /* 0x000fe400078e0a13 */
[--C-:B------:R-:W-:Y:S02]  /*14b0*/  IMAD.MOV R35, RZ, RZ, -R9.reuse ;  /* 0x000000ffff237224 */ /* 0x100fe400078e0a09 */
[C---:B------:R-:W-:Y:S02]  /*14c0*/  IMAD R11, R8.reuse, R11, R9 ;  /* 0x0000000b080b7224 */ /* 0x040fe400078e0209 */
[----:B------:R-:W-:-:S03]  /*14d0*/  IMAD R35, R8, R35, R21 ;  /* 0x0000002308237224 */ /* 0x000fc600078e0215 */
[----:B------:R-:W-:-:S13]  /*14e0*/  ISETP.GE.U32.AND P4, PT, R11, R8, PT ;  /* 0x000000080b00720c */ /* 0x000fda0003f86070 */
[-C--:B------:R-:W-:Y:S02]  /*14f0*/  @P4 IADD3 R11, PT, PT, R11, -R8.reuse, RZ ;  /* 0x800000080b0b4210 */ /* 0x080fe40007ffe0ff */
[----:B------:R-:W-:Y:S02]  /*1500*/  @P4 IADD3 R19, PT, PT, R19, 0x1, RZ ;  /* 0x0000000113134810 */ /* 0x000fe40007ffe0ff */
[----:B------:R-:W-:Y:S02]  /*1510*/  ISETP.GE.U32.AND P5, PT, R11, R8, PT ;  /* 0x000000080b00720c */ /* 0x000fe40003fa6070 */
[----:B------:R-:W2:Y:S11]  /*1520*/  LDC.64 R10, c[0x0][0x380] ;  /* 0x0000e000ff0a7b82 */ /* 0x000eb60000000a00 */
[----:B------:R-:W-:-:S04]  /*1530*/  @P5 IADD3 R19, PT, PT, R19, 0x1, RZ ;  /* 0x0000000113135810 */ /* 0x000fc80007ffe0ff */
[----:B------:R-:W-:Y:S01]  /*1540*/  SEL R17, R14, R19, !P3 ;  /* 0x000000130e117207 */ /* 0x000fe20005800000 */
[----:B------:R-:W-:-:S03]  /*1550*/  IMAD R19, R0, R7, R16 ;  /* 0x0000000700137224 */ /* 0x000fc600078e0210 */
[----:B------:R-:W-:Y:S01]  /*1560*/  IADD3 R23, PT, PT, -R17, RZ, RZ ;  /* 0x000000ff11177210 */ /* 0x000fe20007ffe1ff */
[CC--:B------:R-:W-:Y:S01]  /*1570*/  IMAD R14, R19.reuse, R8.reuse, R8 ;  /* 0x00000008130e7224 */ /* 0x0c0fe200078e0208 */
[C---:B------:R-:W-:Y:S01]  /*1580*/  IADD3 R15, PT, PT, R19.reuse, 0x2, RZ ;  /* 0x00000002130f7810 */ /* 0x040fe20007ffe0ff */
[C---:B------:R-:W-:Y:S02]  /*1590*/  IMAD R29, R19.reuse, R8, R29 ;  /* 0x00000008131d7224 */ /* 0x040fe400078e021d */
[----:B------:R-:W-:Y:S01]  /*15a0*/  VIADD R19, R19, 0x3 ;  /* 0x0000000313137836 */ /* 0x000fe20000000000 */
[----:B------:R-:W-:Y:S01]  /*15b0*/  IADD3 R33, PT, PT, R33, R14, RZ ;  /* 0x0000000e21217210 */ /* 0x000fe20007ffe0ff */
[----:B------:R-:W-:Y:S02]  /*15c0*/  IMAD R23, R8, R23, R9 ;  /* 0x0000001708177224 */ /* 0x000fe400078e0209 */
[-C--:B------:R-:W-:Y:S02]  /*15d0*/  IMAD R35, R15, R8.reuse, R35 ;  /* 0x000000080f237224 */ /* 0x080fe400078e0223 */
[----:B------:R-:W-:-:S02]  /*15e0*/  IMAD R23, R19, R8, R23 ;  /* 0x0000000813177224 */ /* 0x000fc400078e0217 */
[----:B--2---:R-:W-:-:S04]  /*15f0*/  IMAD.WIDE.U32 R30, R29, 0x4, R10 ;  /* 0x000000041d1e7825 */ /* 0x004fc800078e000a */
[--C-:B------:R-:W-:Y:S01]  /*1600*/  IMAD.WIDE.U32 R14, R33, 0x4, R10.reuse ;  /* 0x00000004210e7825 */ /* 0x100fe200078e000a */
[----:B------:R-:W2:Y:S03]  /*1610*/  LDG.E.CONSTANT R8, desc[UR6][R30.64] ;  /* 0x000000061e087981 */ /* 0x000ea6000c1e9900 */
[--C-:B------:R-:W-:Y:S01]  /*1620*/  IMAD.WIDE.U32 R18, R35, 0x4, R10.reuse ;  /* 0x0000000423127825 */ /* 0x100fe200078e000a */
[----:B------:R3:W2:Y:S03]  /*1630*/  LDG.E.CONSTANT R9, desc[UR6][R14.64] ;  /* 0x000000060e097981 */ /* 0x0006a6000c1e9900 */
[----:B------:R-:W-:Y:S01]  /*1640*/  IMAD.WIDE.U32 R10, R23, 0x4, R10 ;  /* 0x00000004170a7825 */ /* 0x000fe200078e000a */
[----:B------:R-:W4:Y:S04]  /*1650*/  LDG.E.CONSTANT R20, desc[UR6][R18.64] ;  /* 0x0000000612147981 */ /* 0x000f28000c1e9900 */
[----:B------:R-:W4:Y:S01]  /*1660*/  LDG.E.CONSTANT R21, desc[UR6][R10.64] ;  /* 0x000000060a157981 */ /* 0x000f22000c1e9900 */
[----:B-1----:R-:W-:-:S04]  /*1670*/  IMAD.WIDE.U32 R28, R29, 0x4, R12 ;  /* 0x000000041d1c7825 */ /* 0x002fc800078e000c */
[--C-:B------:R-:W-:Y:S02]  /*1680*/  IMAD.WIDE.U32 R32, R33, 0x4, R12.reuse ;  /* 0x0000000421207825 */ /* 0x100fe400078e000c */
[----:B------:R-:W5:Y:S02]  /*1690*/  LDG.E.CONSTANT R29, desc[UR6][R28.64] ;  /* 0x000000061c1d7981 */ /* 0x000f64000c1e9900 */
[--C-:B------:R-:W-:Y:S02]  /*16a0*/  IMAD.WIDE.U32 R34, R35, 0x4, R12.reuse ;  /* 0x0000000423227825 */ /* 0x100fe400078e000c */
[----:B------:R-:W5:Y:S02]  /*16b0*/  LDG.E.CONSTANT R33, desc[UR6][R32.64] ;  /* 0x0000000620217981 */ /* 0x000f64000c1e9900 */
[----:B------:R-:W-:Y:S02]  /*16c0*/  IMAD.WIDE.U32 R12, R23, 0x4, R12 ;  /* 0x00000004170c7825 */ /* 0x000fe400078e000c */
[----:B------:R-:W5:Y:S04]  /*16d0*/  LDG.E.CONSTANT R35, desc[UR6][R34.64] ;  /* 0x0000000622237981 */ /* 0x000f68000c1e9900 */
[----:B------:R-:W5:Y:S01]  /*16e0*/  LDG.E.CONSTANT R13, desc[UR6][R12.64] ;  /* 0x000000060c0d7981 */ /* 0x000f62000c1e9900 */
[C---:B---3--:R-:W-:Y:S01]  /*16f0*/  LEA R14, R16.reuse, R1, 0x2 ;  /* 0x00000001100e7211 */ /* 0x048fe200078e10ff */
[----:B------:R-:W-:-:S04]  /*1700*/  VIADD R16, R16, 0x4 ;  /* 0x0000000410107836 */ /* 0x000fc80000000000 */
[----:B--2---:R1:W-:Y:S04]  /*1710*/  STL.64 [R14], R8 ;  /* 0x000000080e007387 */ /* 0x0043e80000100a00 */
[----:B----4-:R1:W-:Y:S01]  /*1720*/  STL.64 [R14+0x8], R20 ;  /* 0x000008140e007387 */ /* 0x0103e20000100a00 */
[----:B-----5:R-:W-:-:S04]  /*1730*/  FMUL R22, R22, R29 ;  /* 0x0000001d16167220 */ /* 0x020fc80000400000 */
[----:B------:R-:W-:-:S04]  /*1740*/  FMUL R22, R22, R33 ;  /* 0x0000002116167220 */ /* 0x000fc80000400000 */
[----:B------:R-:W-:-:S04]  /*1750*/  FMUL R22, R22, R35 ;  /* 0x0000002316167220 */ /* 0x000fc80000400000 */
[----:B-1----:R-:W-:-:S07]  /*1760*/  FMUL R22, R22, R13 ;  /* 0x0000000d16167220 */ /* 0x002fce0000400000 */
.L_x_58:
        /* <DEDUP_REMOVED lines=9> */
[----:B-1----:R-:W-:Y:S01]  /*1800*/  IMAD.MOV.U32 R8, RZ, RZ, RZ ;  /* 0x000000ffff087224 */ /* 0x002fe200078e00ff */
[----:B--2---:R-:W-:-:S05]  /*1810*/  IADD3 R11, PT, PT, RZ, -R9, RZ ;  /* 0x80000009ff0b7210 */ /* 0x004fca0007ffe0ff */
[----:B------:R-:W-:-:S04]  /*1820*/  IMAD R11, R11, R12, RZ ;  /* 0x0000000c0b0b7224 */ /* 0x000fc800078e02ff */
[----:B------:R-:W-:Y:S01]  /*1830*/  IMAD.HI.U32 R14, R9, R11, R8 ;  /* 0x0000000b090e7227 */ /* 0x000fe200078e0008 */
[----:B------:R-:W-:-:S05]  /*1840*/  LOP3.LUT R8, RZ, R12, RZ, 0x33, !PT ;  /* 0x0000000cff087212 */ /* 0x000fca00078e33ff */
[----:B------:R-:W-:-:S05]  /*1850*/  IMAD.HI.U32 R9, R14, R17, RZ ;  /* 0x000000110e097227 */ /* 0x000fca00078e00ff */
[----:B------:R-:W-:-:S05]  /*1860*/  IADD3 R11, PT, PT, -R9, RZ, RZ ;  /* 0x000000ff090b7210 */ /* 0x000fca0007ffe1ff */
[----:B------:R-:W-:-:S05]  /*1870*/  IMAD R11, R12, R11, R17 ;  /* 0x0000000b0c0b7224 */ /* 0x000fca00078e0211 */
[----:B------:R-:W-:-:S13]  /*1880*/  ISETP.GE.U32.AND P3, PT, R11, R12, PT ;  /* 0x0000000c0b00720c */ /* 0x000fda0003f66070 */
[-C--:B------:R-:W-:Y:S01]  /*1890*/  @P3 IADD3 R11, PT, PT, R11, -R12.reuse, RZ ;  /* 0x8000000c0b0b3210 */ /* 0x080fe20007ffe0ff */
[----:B------:R-:W-:Y:S01]  /*18a0*/  @P3 VIADD R9, R9, 0x1 ;  /* 0x0000000109093836 */ /* 0x000fe20000000000 */
[----:B------:R-:W-:Y:S02]  /*18b0*/  ISETP.NE.U32.AND P3, PT, R12, RZ, PT ;  /* 0x000000ff0c00720c */ /* 0x000fe40003f65070 */
        /* <DEDUP_REMOVED lines=11> */
[----:B------:R-:W-:Y:S02]  /*1970*/  ISETP.GE.U32.AND P5, PT, R11, R12, PT ;  /* 0x0000000c0b00720c */ /* 0x000fe40003fa6070 */
[----:B------:R-:W1:Y:S11]  /*1980*/  LDC.64 R10, c[0x0][0x380] ;  /* 0x0000e000ff0a7b82 */ /* 0x000e760000000a00 */
[----:B------:R-:W-:-:S05]  /*1990*/  @P5 VIADD R15, R15, 0x1 ;  /* 0x000000010f0f5836 */ /* 0x000fca0000000000 */
[----:B------:R-:W-:Y:S01]  /*19a0*/  SEL R17, R8, R15, !P3 ;  /* 0x0000000f08117207 */ /* 0x000fe20005800000 */
[----:B------:R-:W-:-:S03]  /*19b0*/  IMAD R15, R0, R7, R16 ;  /* 0x00000007000f7224 */ /* 0x000fc600078e0210 */
[----:B------:R-:W-:Y:S01]  /*19c0*/  IADD3 R8, PT, PT, -R17, RZ, RZ ;  /* 0x000000ff11087210 */ /* 0x000fe20007ffe1ff */
[CC--:B------:R-:W-:Y:S02]  /*19d0*/  IMAD R21, R15.reuse, R12.reuse, R12 ;  /* 0x0000000c0f157224 */ /* 0x0c0fe400078e020c */
[----:B------:R-:W-:Y:S02]  /*19e0*/  IMAD R19, R15, R12, R13 ;  /* 0x0000000c0f137224 */ /* 0x000fe400078e020d */
[----:B------:R-:W-:Y:S02]  /*19f0*/  IMAD R14, R12, R8, R9 ;  /* 0x000000080c0e7224 */ /* 0x000fe400078e0209 */
[----:B------:R-:W2:Y:S01]  /*1a00*/  LDC.64 R8, c[0x0][0x388] ;  /* 0x0000e200ff087b82 */ /* 0x000ea20000000a00 */
[----:B-1----:R-:W-:Y:S02]  /*1a10*/  IMAD.WIDE.U32 R12, R19, 0x4, R10 ;  /* 0x00000004130c7825 */ /* 0x002fe400078e000a */
[----:B------:R-:W-:-:S05]  /*1a20*/  IADD3 R21, PT, PT, R14, R21, RZ ;  /* 0x000000150e157210 */ /* 0x000fca0007ffe0ff */
[----:B------:R-:W-:Y:S02]  /*1a30*/  IMAD.WIDE.U32 R14, R21, 0x4, R10 ;  /* 0x00000004150e7825 */ /* 0x000fe400078e000a */
[----:B------:R-:W3:Y:S04]  /*1a40*/  LDG.E.CONSTANT R10, desc[UR6][R12.64] ;  /* 0x000000060c0a7981 */ /* 0x000ee8000c1e9900 */
[----:B------:R-:W3:Y:S01]  /*1a50*/  LDG.E.CONSTANT R11, desc[UR6][R14.64] ;  /* 0x000000060e0b7981 */ /* 0x000ee2000c1e9900 */
[----:B--2---:R-:W-:-:S04]  /*1a60*/  IMAD.WIDE.U32 R18, R19, 0x4, R8 ;  /* 0x0000000413127825 */ /* 0x004fc800078e0008 */
[----:B------:R-:W-:Y:S02]  /*1a70*/  IMAD.WIDE.U32 R8, R21, 0x4, R8 ;  /* 0x0000000415087825 */ /* 0x000fe400078e0008 */
[----:B------:R-:W2:Y:S04]  /*1a80*/  LDG.E.CONSTANT R19, desc[UR6][R18.64] ;  /* 0x0000000612137981 */ /* 0x000ea8000c1e9900 */
[----:B------:R-:W4:Y:S01]  /*1a90*/  LDG.E.CONSTANT R9, desc[UR6][R8.64] ;  /* 0x0000000608097981 */ /* 0x000f22000c1e9900 */
[C---:B------:R-:W-:Y:S01]  /*1aa0*/  IMAD R20, R16.reuse, 0x4, R1 ;  /* 0x0000000410147824 */ /* 0x040fe200078e0201 */
[----:B------:R-:W-:-:S04]  /*1ab0*/  IADD3 R16, PT, PT, R16, 0x2, RZ ;  /* 0x0000000210107810 */ /* 0x000fc80007ffe0ff */
[----:B---3--:R1:W-:Y:S01]  /*1ac0*/  STL.64 [R20], R10 ;  /* 0x0000000a14007387 */ /* 0x0083e20000100a00 */
[----:B--2---:R-:W-:-:S04]  /*1ad0*/  FMUL R22, R22, R19 ;  /* 0x0000001316167220 */ /* 0x004fc80000400000 */
[----:B-1--4-:R-:W-:-:S07]  /*1ae0*/  FMUL R22, R22, R9 ;  /* 0x0000000916167220 */ /* 0x012fce0000400000 */
.L_x_59:
[----:B------:R-:W-:Y:S05]  /*1af0*/  @!P2 BRA `(.L_x_57) ;  /* 0x000000000074a947 */ /* 0x000fea0003800000 */
[----:B------:R-:W1:Y:S01]  /*1b00*/  LDCU UR4, c[0x0][0x3b0] ;  /* 0x00007600ff0477ac */ /* 0x000e620008000800 */
[----:B------:R-:W-:Y:S01]  /*1b10*/  MOV R8, RZ ;  /* 0x000000ff00087202 */ /* 0x000fe20000000f00 */
[----:B------:R-:W-:Y:S01]  /*1b20*/  IMAD R13, R0, R7, R16 ;  /* 0x00000007000d7224 */ /* 0x000fe200078e0210 */
[----:B-1----:R-:W1:Y:S01]  /*1b30*/  I2F.U32.RP R10, UR4 ;  /* 0x00000004000a7d06 */ /* 0x002e620008209000 */
[----:B------:R-:W-:-:S07]  /*1b40*/  ISETP.NE.U32.AND P3, PT, RZ, UR4, PT ;  /* 0x00000004ff007c0c */ /* 0x000fce000bf65070 */
[----:B-1----:R-:W1:Y:S02]  /*1b50*/  MUFU.RCP R10, R10 ;  /* 0x0000000a000a7308 */ /* 0x002e640000001000 */
[----:B-1----:R-:W-:-:S06]  /*1b60*/  IADD3 R9, PT, PT, R10, 0xffffffe, RZ ;  /* 0x0ffffffe0a097810 */ /* 0x002fcc0007ffe0ff */
[----:B------:R-:W1:Y:S02]  /*1b70*/  F2I.FTZ.U32.TRUNC.NTZ R9, R9 ;  /* 0x0000000900097305 */ /* 0x000e64000021f000 */
[----:B-1----:R-:W-:-:S04]  /*1b80*/  IMAD.MOV R11, RZ, RZ, -R9 ;  /* 0x000000ffff0b7224 */ /* 0x002fc800078e0a09 */
[----:B------:R-:W-:-:S04]  /*1b90*/  IMAD R11, R11, UR4, RZ ;  /* 0x000000040b0b7c24 */ /* 0x000fc8000f8e02ff */
[----:B------:R-:W-:Y:S02]  /*1ba0*/  IMAD.HI.U32 R8, R9, R11, R8 ;  /* 0x0000000b09087227 */ /* 0x000fe400078e0008 */
[----:B------:R-:W1:Y:S04]  /*1bb0*/  LDC.64 R10, c[0x0][0x380] ;  /* 0x0000e000ff0a7b82 */ /* 0x000e680000000a00 */
[----:B------:R-:W-:-:S05]  /*1bc0*/  IMAD.HI.U32 R8, R8, R17, RZ ;  /* 0x0000001108087227 */ /* 0x000fca00078e00ff */
[----:B------:R-:W-:-:S05]  /*1bd0*/  IADD3 R8, PT, PT, -R8, RZ, RZ ;  /* 0x000000ff08087210 */ /* 0x000fca0007ffe1ff */
[----:B------:R-:W-:Y:S02]  /*1be0*/  IMAD R12, R8, UR4, R17 ;  /* 0x00000004080c7c24 */ /* 0x000fe4000f8e0211 */
[----:B------:R-:W2:Y:S03]  /*1bf0*/  LDC.64 R8, c[0x0][0x388] ;  /* 0x0000e200ff087b82 */ /* 0x000ea60000000a00 */
[----:B------:R-:W-:-:S13]  /*1c00*/  ISETP.GE.U32.AND P2, PT, R12, UR4, PT ;  /* 0x000000040c007c0c */ /* 0x000fda000bf46070 */
[----:B------:R-:W-:-:S05]  /*1c10*/  @P2 VIADD R12, R12, -UR4 ;  /* 0x800000040c0c2c36 */ /* 0x000fca0008000000 */
[----:B------:R-:W-:-:S13]  /*1c20*/  ISETP.GE.U32.AND P2, PT, R12, UR4, PT ;  /* 0x000000040c007c0c */ /* 0x000fda000bf46070 */
[----:B------:R-:W-:Y:S02]  /*1c30*/  @P2 IADD3 R12, PT, PT, R12, -UR4, RZ ;  /* 0x800000040c0c2c10 */ /* 0x000fe4000fffe0ff */
[----:B------:R-:W-:-:S05]  /*1c40*/  @!P3 LOP3.LUT R12, RZ, UR4, RZ, 0x33, !PT ;  /* 0x00000004ff0cbc12 */ /* 0x000fca000f8e33ff */
[----:B------:R-:W-:-:S04]  /*1c50*/  IMAD R13, R13, UR4, R12 ;  /* 0x000000040d0d7c24 */ /* 0x000fc8000f8e020c */
[----:B-1----:R-:W-:-:S06]  /*1c60*/  IMAD.WIDE.U32 R10, R13, 0x4, R10 ;  /* 0x000000040d0a7825 */ /* 0x002fcc00078e000a */
[----:B------:R-:W3:Y:S01]  /*1c70*/  LDG.E.CONSTANT R10, desc[UR6][R10.64] ;  /* 0x000000060a0a7981 */ /* 0x000ee2000c1e9900 */
[----:B--2---:R-:W-:-:S06]  /*1c80*/  IMAD.WIDE.U32 R8, R13, 0x4, R8 ;  /* 0x000000040d087825 */ /* 0x004fcc00078e0008 */
[----:B------:R-:W2:Y:S01]  /*1c90*/  LDG.E.CONSTANT R9, desc[UR6][R8.64] ;  /* 0x0000000608097981 */ /* 0x000ea2000c1e9900 */
[----:B------:R-:W-:-:S05]  /*1ca0*/  LEA R13, R16, R1, 0x2 ;  /* 0x00000001100d7211 */ /* 0x000fca00078e10ff */
[----:B---3--:R1:W-:Y:S01]  /*1cb0*/  STL [R13], R10 ;  /* 0x0000000a0d007387 */ /* 0x0083e20000100800 */
[----:B--2---:R-:W-:-:S07]  /*1cc0*/  FMUL R22, R22, R9 ;  /* 0x0000000916167220 */ /* 0x004fce0000400000 */
.L_x_57:
[----:B------:R-:W-:Y:S01]  /*1cd0*/  FSETP.GT.AND P2, PT, R22, 0.0010000000474974513054, PT ;  /* 0x3a83126f1600780b */ /* 0x000fe20003f44000 */
[----:B------:R-:W-:-:S12]  /*1ce0*/  BSSY.RECONVERGENT B1, `(.L_x_60) ;  /* 0x000009b000017945 */ /* 0x000fd80003800200 */
[----:B------:R-:W-:Y:S05]  /*1cf0*/  @!P2 BRA `(.L_x_61) ;  /* 0x000000080064a947 */ /* 0x000fea0003800000 */
[----:B-1----:R-:W1:Y:S01]  /*1d00*/  S2R R10, SR_LANEID ;  /* 0x00000000000a7919 */ /* 0x002e620000000000 */
        /* <DEDUP_REMOVED lines=18> */
[----:B------:R-:W-:Y:S01]  /*1e30*/  ISETP.GE.U32.AND P2, PT, R7, 0x10, PT ;  /* 0x000000100700780c */ /* 0x000fe20003f46070 */
[----:B------:R-:W-:Y:S02]  /*1e40*/  HFMA2 R34, -RZ, RZ, 0, 0 ;  /* 0x00000000ff227431 */ /* 0x000fe400000001ff */
[----:B-1----:R-:W-:-:S05]  /*1e50*/  IMAD.WIDE.U32 R8, R28, 0x4, R8 ;  /* 0x000000041c087825 */ /* 0x002fca00078e0008 */
[----:B------:R1:W-:Y:S05]  /*1e60*/  STG.E desc[UR6][R8.64], R22 ;  /* 0x0000001608007986 */ /* 0x0003ea000c101906 */
[----:B------:R-:W-:Y:S05]  /*1e70*/  @!P2 BRA `(.L_x_62) ;  /* 0x0000000000eca947 */ /* 0x000fea0003800000 */
[----:B------:R-:W2:Y:S01]  /*1e80*/  LDC.64 R30, c[0x0][0x390] ;  /* 0x0000e400ff1e7b82 */ /* 0x000ea20000000a00 */
[----:B------:R-:W-:-:S07]  /*1e90*/  MOV R27, RZ ;  /* 0x000000ff001b7202 */ /* 0x000fce0000000f00 */
.L_x_63:
[----:B---3--:R-:W-:-:S05]  /*1ea0*/  IMAD R36, R27, 0x4, R1 ;  /* 0x000000041b247824 */ /* 0x008fca00078e0201 */
[----:B-1----:R-:W3:Y:S04]  /*1eb0*/  LDL.128 R8, [R36] ;  /* 0x0000000024087983 */ /* 0x002ee80000100c00 */
[----:B------:R-:W4:Y:S04]  /*1ec0*/  LDL.128 R12, [R36+0x10] ;  /* 0x00001000240c7983 */ /* 0x000f280000100c00 */
[----:B------:R-:W5:Y:S04]  /*1ed0*/  LDL.128 R16, [R36+0x20] ;  /* 0x0000200024107983 */ /* 0x000f680000100c00 */
[----:B------:R1:W5:Y:S01]  /*1ee0*/  LDL.128 R20, [R36+0x30] ;  /* 0x0000300024147983 */ /* 0x0003620000100c00 */
[----:B------:R-:W-:Y:S01]  /*1ef0*/  IMAD R29, R28, R7, R27 ;  /* 0x000000071c1d7224 */ /* 0x000fe200078e021b */
[----:B------:R-:W-:-:S03]  /*1f00*/  IADD3 R27, PT, PT, R27, 0x10, RZ ;  /* 0x000000101b1b7810 */ /* 0x000fc60007ffe0ff */
[C-C-:B--2---:R-:W-:Y:S01]  /*1f10*/  IMAD.WIDE.U32 R34, R29.reuse, 0x4, R30.reuse ;  /* 0x000000041d227825 */ /* 0x144fe200078e001e */
[C---:B------:R-:W-:Y:S02]  /*1f20*/  IADD3 R33, PT, PT, R29.reuse, 0x1, RZ ;  /* 0x000000011d217810 */ /* 0x040fe40007ffe0ff */
[----:B------:R-:W-:Y:S02]  /*1f30*/  IADD3 R37, PT, PT, R29, 0x2, RZ ;  /* 0x000000021d257810 */ /* 0x000fe40007ffe0ff */
[----:B------:R-:W-:Y:S01]  /*1f40*/  ISETP.NE.AND P2, PT, R27, R6, PT ;  /* 0x000000061b00720c */ /* 0x000fe20003f45270 */
[--C-:B------:R-:W-:Y:S01]  /*1f50*/  IMAD.WIDE.U32 R32, R33, 0x4, R30.reuse ;  /* 0x0000000421207825 */ /* 0x100fe200078e001e */
[----:B---3--:R2:W-:Y:S04]  /*1f60*/  STG.E desc[UR6][R34.64], R8 ;  /* 0x0000000822007986 */ /* 0x0085e8000c101906 */
[----:B------:R3:W-:Y:S01]  /*1f70*/  STG.E desc[UR6][R32.64], R9 ;  /* 0x0000000920007986 */ /* 0x0007e2000c101906 */
[----:B--2---:R-:W-:Y:S01]  /*1f80*/  IMAD.WIDE.U32 R34, R37, 0x4, R30 ;  /* 0x0000000425227825 */ /* 0x004fe200078e001e */
[----:B------:R-:W-:-:S02]  /*1f90*/  IADD3 R8, PT, PT, R29, 0x5, RZ ;  /* 0x000000051d087810 */ /* 0x000fc40007ffe0ff */
[C---:B---3--:R-:W-:Y:S01]  /*1fa0*/  IADD3 R9, PT, PT, R29.reuse, 0x4, RZ ;  /* 0x000000041d097810 */ /* 0x048fe20007ffe0ff */
[----:B------:R-:W-:Y:S01]  /*1fb0*/  VIADD R37, R29, 0x3 ;  /* 0x000000031d257836 */ /* 0x000fe20000000000 */
[----:B------:R2:W-:Y:S01]  /*1fc0*/  STG.E desc[UR6][R34.64], R10 ;  /* 0x0000000a22007986 */ /* 0x0005e2000c101906 */
[----:B------:R-:W-:-:S04]  /*1fd0*/  IMAD.WIDE.U32 R32, R8, 0x4, R30 ;  /* 0x0000000408207825 */ /* 0x000fc800078e001e */
[----:B-1----:R-:W-:-:S05]  /*1fe0*/  IMAD.WIDE.U32 R36, R37, 0x4, R30 ;  /* 0x0000000425247825 */ /* 0x002fca00078e001e */
[----:B------:R1:W-:Y:S01]  /*1ff0*/  STG.E desc[UR6][R36.64], R11 ;  /* 0x0000000b24007986 */ /* 0x0003e2000c101906 */
[----:B--2---:R-:W-:-:S04]  /*2000*/  IMAD.WIDE.U32 R34, R9, 0x4, R30 ;  /* 0x0000000409227825 */ /* 0x004fc800078e001e */
[----:B------:R-:W-:Y:S01]  /*2010*/  VIADD R9, R29, 0x6 ;  /* 0x000000061d097836 */ /* 0x000fe20000000000 */
[----:B----4-:R2:W-:Y:S03]  /*2020*/  STG.E desc[UR6][R34.64], R12 ;  /* 0x0000000c22007986 */ /* 0x0105e6000c101906 */
[--C-:B------:R-:W-:Y:S01]  /*2030*/  IMAD.WIDE.U32 R8, R9, 0x4, R30.reuse ;  /* 0x0000000409087825 */ /* 0x100fe200078e001e */
[----:B------:R3:W-:Y:S01]  /*2040*/  STG.E desc[UR6][R32.64], R13 ;  /* 0x0000000d20007986 */ /* 0x0007e2000c101906 */
[C---:B-1----:R-:W-:Y:S02]  /*2050*/  IADD3 R11, PT, PT, R29.reuse, 0x7, RZ ;  /* 0x000000071d0b7810 */ /* 0x042fe40007ffe0ff */
[----:B------:R-:W-:Y:S01]  /*2060*/  VIADD R37, R29, 0x9 ;  /* 0x000000091d257836 */ /* 0x000fe20000000000 */
[----:B------:R1:W-:Y:S03]  /*2070*/  STG.E desc[UR6][R8.64], R14 ;  /* 0x0000000e08007986 */ /* 0x0003e6000c101906 */
[----:B------:R-:W-:Y:S01]  /*2080*/  IMAD.WIDE.U32 R36, R37, 0x4, R30 ;  /* 0x0000000425247825 */ /* 0x000fe200078e001e */
[----:B--2---:R-:W-:-:S02]  /*2090*/  IADD3 R35, PT, PT, R29, 0xa, RZ ;  /* 0x0000000a1d237810 */ /* 0x004fc40007ffe0ff */
[C---:B------:R-:W-:Y:S02]  /*20a0*/  IADD3 R12, PT, PT, R29.reuse, 0xd, RZ ;  /* 0x0000000d1d0c7810 */ /* 0x040fe40007ffe0ff */
[C---:B---3--:R-:W-:Y:S01]  /*20b0*/  IADD3 R33, PT, PT, R29.reuse, 0xb, RZ ;  /* 0x0000000b1d217810 */ /* 0x048fe20007ffe0ff */
[----:B------:R-:W-:Y:S02]  /*20c0*/  VIADD R13, R29, 0xc ;  /* 0x0000000c1d0d7836 */ /* 0x000fe40000000000 */
[----:B------:R-:W-:-:S04]  /*20d0*/  IMAD.WIDE.U32 R34, R35, 0x4, R30 ;  /* 0x0000000423227825 */ /* 0x000fc800078e001e */
[----:B-1----:R-:W-:Y:S01]  /*20e0*/  IMAD.WIDE.U32 R8, R11, 0x4, R30 ;  /* 0x000000040b087825 */ /* 0x002fe200078e001e */
[----:B------:R-:W-:-:S03]  /*20f0*/  IADD3 R11, PT, PT, R29, 0x8, RZ ;  /* 0x000000081d0b7810 */ /* 0x000fc60007ffe0ff */
[--C-:B------:R-:W-:Y:S01]  /*2100*/  IMAD.WIDE.U32 R32, R33, 0x4, R30.reuse ;  /* 0x0000000421207825 */ /* 0x100fe200078e001e */
[----:B------:R1:W-:Y:S03]  /*2110*/  STG.E desc[UR6][R8.64], R15 ;  /* 0x0000000f08007986 */ /* 0x0003e6000c101906 */
[----:B------:R-:W-:-:S05]  /*2120*/  IMAD.WIDE.U32 R10, R11, 0x4, R30 ;  /* 0x000000040b0a7825 */ /* 0x000fca00078e001e */
[----:B-----5:R2:W-:Y:S01]  /*2130*/  STG.E desc[UR6][R10.64], R16 ;  /* 0x000000100a007986 */ /* 0x0205e2000c101906 */
[----:B-1----:R-:W-:-:S03]  /*2140*/  VIADD R9, R29, 0xf ;  /* 0x0000000f1d097836 */ /* 0x002fc60000000000 */
[----:B------:R3:W-:Y:S01]  /*2150*/  STG.E desc[UR6][R36.64], R17 ;  /* 0x0000001124007986 */ /* 0x0007e2000c101906 */
[----:B------:R-:W-:-:S03]  /*2160*/  IMAD.WIDE.U32 R14, R13, 0x4, R30 ;  /* 0x000000040d0e7825 */ /* 0x000fc600078e001e */
[----:B------:R3:W-:Y:S01]  /*2170*/  STG.E desc[UR6][R34.64], R18 ;  /* 0x0000001222007986 */ /* 0x0007e2000c101906 */
[--C-:B------:R-:W-:Y:S01]  /*2180*/  IMAD.WIDE.U32 R12, R12, 0x4, R30.reuse ;  /* 0x000000040c0c7825 */ /* 0x100fe200078e001e */
[----:B--2---:R-:W-:Y:S02]  /*2190*/  IADD3 R11, PT, PT, R29, 0xe, RZ ;  /* 0x0000000e1d0b7810 */ /* 0x004fe40007ffe0ff */
[----:B------:R3:W-:Y:S01]  /*21a0*/  STG.E desc[UR6][R32.64], R19 ;  /* 0x0000001320007986 */ /* 0x0007e2000c101906 */
[----:B------:R-:W-:-:S03]  /*21b0*/  IMAD.WIDE.U32 R8, R9, 0x4, R30 ;  /* 0x0000000409087825 */ /* 0x000fc600078e001e */
[----:B------:R3:W-:Y:S01]  /*21c0*/  STG.E desc[UR6][R14.64], R20 ;  /* 0x000000140e007986 */ /* 0x0007e2000c101906 */
[----:B------:R-:W-:-:S03]  /*21d0*/  IMAD.WIDE.U32 R10, R11, 0x4, R30 ;  /* 0x000000040b0a7825 */ /* 0x000fc600078e001e */
[----:B------:R3:W-:Y:S04]  /*21e0*/  STG.E desc[UR6][R12.64], R21 ;  /* 0x000000150c007986 */ /* 0x0007e8000c101906 */
[----:B------:R3:W-:Y:S04]  /*21f0*/  STG.E desc[UR6][R10.64], R22 ;  /* 0x000000160a007986 */ /* 0x0007e8000c101906 */
[----:B------:R3:W-:Y:S01]  /*2200*/  STG.E desc[UR6][R8.64], R23 ;  /* 0x0000001708007986 */ /* 0x0007e2000c101906 */
[----:B------:R-:W-:Y:S05]  /*2210*/  @P2 BRA `(.L_x_63) ;  /* 0xfffffffc00202947 */ /* 0x000fea000383ffff */
[----:B---3--:R-:W-:-:S07]  /*2220*/  MOV R34, R6 ;  /* 0x0000000600227202 */ /* 0x008fce0000000f00 */
.L_x_62:
[----:B------:R-:W-:-:S13]  /*2230*/  ISETP.NE.AND P2, PT, R25, RZ, PT ;  /* 0x000000ff1900720c */ /* 0x000fda0003f45270 */
[----:B------:R-:W-:Y:S05]  /*2240*/  @!P2 BRA `(.L_x_61) ;  /* 0x000000040010a947 */ /* 0x000fea0003800000 */
[----:B------:R-:W-:Y:S05]  /*2250*/  @!P0 BRA `(.L_x_64) ;  /* 0x0000000000748947 */ /* 0x000fea0003800000 */
[----:B------:R-:W-:Y:S01]  /*2260*/  IMAD R20, R34, 0x4, R1 ;  /* 0x0000000422147824 */ /* 0x000fe200078e0201 */
[----:B------:R-:W2:Y:S04]  /*2270*/  LDC.64 R16, c[0x0][0x390] ;  /* 0x0000e400ff107b82 */ /* 0x000ea80000000a00 */
[----:B-1----:R-:W3:Y:S04]  /*2280*/  LDL.128 R8, [R20] ;  /* 0x0000000014087983 */ /* 0x002ee80000100c00 */
        /* <DEDUP_REMOVED lines=10> */
[----:B--2---:R-:W-:-:S04]  /*2330*/  IMAD.WIDE.U32 R18, R21, 0x4, R16 ;  /* 0x0000000415127825 */ /* 0x004fc800078e0010 */
[----:B------:R-:W-:-:S04]  /*2340*/  IMAD.WIDE.U32 R36, R37, 0x4, R16 ;  /* 0x0000000425247825 */ /* 0x000fc800078e0010 */
[----:B------:R-:W-:-:S04]  /*2350*/  IMAD.WIDE.U32 R32, R33, 0x4, R16 ;  /* 0x0000000421207825 */ /* 0x000fc800078e0010 */
[----:B------:R-:W-:-:S04]  /*2360*/  IMAD.WIDE.U32 R30, R31, 0x4, R16 ;  /* 0x000000041f1e7825 */ /* 0x000fc800078e0010 */
[----:B------:R-:W-:-:S04]  /*2370*/  IMAD.WIDE.U32 R22, R23, 0x4, R16 ;  /* 0x0000000417167825 */ /* 0x000fc800078e0010 */
[--C-:B-1----:R-:W-:Y:S01]  /*2380*/  IMAD.WIDE.U32 R20, R29, 0x4, R16.reuse ;  /* 0x000000041d147825 */ /* 0x102fe200078e0010 */
[----:B---3--:R1:W-:Y:S04]  /*2390*/  STG.E desc[UR6][R18.64], R8 ;  /* 0x0000000812007986 */ /* 0x0083e8000c101906 */
        /* <DEDUP_REMOVED lines=9> */
.L_x_64:
[----:B------:R-:W-:Y:S05]  /*2430*/  @!P1 BRA `(.L_x_61) ;  /* 0x0000000000949947 */ /* 0x000fea0003800000 */
[----:B-1----:R-:W-:Y:S01]  /*2440*/  VIADD R8, R26, 0xffffffff ;  /* 0xffffffff1a087836 */ /* 0x002fe20000000000 */
[----:B------:R-:W-:-:S04]  /*2450*/  ISETP.NE.AND P2, PT, R5, RZ, PT ;  /* 0x000000ff0500720c */ /* 0x000fc80003f45270 */
        /* <DEDUP_REMOVED lines=18> */
.L_x_65:
        /* <DEDUP_REMOVED lines=17> */
.L_x_61:
[----:B------:R-:W-:Y:S05]  /*2690*/  BSYNC.RECONVERGENT B1 ;  /* 0x0000000000017941 */ /* 0x000fea0003800200 */
.L_x_60:
[----:B0-----:R-:W-:-:S04]  /*26a0*/  IADD3 R4, PT, PT, R3, R4, RZ ;  /* 0x0000000403047210 */ /* 0x001fc80007ffe0ff */
[----:B------:R-:W-:-:S13]  /*26b0*/  ISETP.GE.U32.AND P1, PT, R4, R2, PT ;  /* 0x000000020400720c */ /* 0x000fda0003f26070 */
[----:B------:R-:W-:Y:S05]  /*26c0*/  @!P1 BRA `(.L_x_66) ;  /* 0xffffffdc00ec9947 */ /* 0x000fea000383ffff */
.L_x_52:
[----:B------:R-:W-:Y:S05]  /*26d0*/  BSYNC.RECONVERGENT B0 ;  /* 0x0000000000007941 */ /* 0x000fea0003800200 */
.L_x_51:
        /* <DEDUP_REMOVED lines=14> */
.L_x_67:
        /* <DEDUP_REMOVED lines=12> */
.L_x_150:


//--------------------- .text.medusa_top_k_sample_f16 --------------------------
	.section	.text.medusa_top_k_sample_f16,"ax",@progbits
	.align	128
        .global         medusa_top_k_sample_f16
        .type           medusa_top_k_sample_f16,@function
        .size           medusa_top_k_sample_f16,(.L_x_145 - medusa_top_k_sample_f16)
        .other          medusa_top_k_sample_f16,@"STO_CUDA_ENTRY STV_DEFAULT"
medusa_top_k_sample_f16:
.text.medusa_top_k_sample_f16:
[----:B------:R-:W-:Y:S01]  /*0000*/  LDC R1, c[0x0][0x37c] ;  /* 0x0000df00ff017b82 */ /* 0x000fe20000000800 */
[----:B------:R-:W0:Y:S07]  /*0010*/  S2R R9, SR_CTAID.Y ;  /* 0x0000000000097919 */ /* 0x000e2e0000002600 */
[----:B------:R-:W0:Y:S08]  /*0020*/  LDC R4, c[0x0][0x3a0] ;  /* 0x0000e800ff047b82 */ /* 0x000e300000000800 */
[----:B------:R-:W1:Y:S08]  /*0030*/  S2UR UR8, SR_CTAID.X ;  /* 0x00000000000879c3 */ /* 0x000e700000002500 */
[----:B------:R-:W1:Y:S01]  /*0040*/  LDC R0, c[0x0][0x398] ;  /* 0x0000e600ff007b82 */ /* 0x000e620000000800 */
[----:B0-----:R-:W-:-:S04]  /*0050*/  ISETP.GE.U32.AND P0, PT, R9, R4, PT ;  /* 0x000000040900720c */ /* 0x001fc80003f06070 */
[----:B-1----:R-:W-:-:S13]  /*0060*/  ISETP.LE.U32.OR P0, PT, R0, UR8, P0 ;  /* 0x0000000800007c0c */ /* 0x002fda0008703470 */
[----:B------:R-:W-:Y:S05]  /*0070*/  @P0 EXIT ;  /* 0x000000000000094d */ /* 0x000fea0003800000 */
[----:B------:R-:W0:Y:S01]  /*0080*/  S2R R8, SR_TID.X ;  /* 0x0000000000087919 */ /* 0x000e220000002100 */
[----:B------:R-:W1:Y:S01]  /*0090*/  S2UR UR5, SR_CgaCtaId ;  /* 0x00000000000579c3 */ /* 0x000e620000008800 */
[----:B------:R-:W2:Y:S01]  /*00a0*/  LDCU UR4, c[0x0][0x3a4] ;  /* 0x00007480ff0477ac */ /* 0x000ea20008000800 */
[----:B------:R-:W-:Y:S01]  /*00b0*/  BSSY.RECONVERGENT B0, `(.L_x_68) ;  /* 0x000007e000007945 */ /* 0x000fe20003800200 */
[----:B------:R-:W3:Y:S01]  /*00c0*/  LDCU.64 UR6, c[0x0][0x358] ;  /* 0x00006b00ff0677ac */ /* 0x000ee20008000a00 */
[----:B------:R-:W4:Y:S01]  /*00d0*/  LDCU UR9, c[0x0][0x3a4] ;  /* 0x00007480ff0977ac */ /* 0x000f220008000800 */
[----:B--2---:R-:W-:Y:S01]  /*00e0*/  MOV R11, UR4 ;  /* 0x00000004000b7c02 */ /* 0x004fe20008000f00 */
[----:B------:R-:W-:Y:S02]  /*00f0*/  UMOV UR4, 0x400 ;  /* 0x0000040000047882 */ /* 0x000fe40000000000 */
[----:B-1----:R-:W-:Y:S01]  /*0100*/  ULEA UR4, UR5, UR4, 0x18 ;  /* 0x0000000405047291 */ /* 0x002fe2000f8ec0ff */
[----:B------:R-:W1:Y:S05]  /*0110*/  LDCU UR5, c[0x0][0x39c] ;  /* 0x00007380ff0577ac */ /* 0x000e6a0008000800 */
[----:B------:R-:W-:-:S02]  /*0120*/  MOV R0, UR4 ;  /* 0x0000000400007c02 */ /* 0x000fc40008000f00 */
[C---:B0-----:R-:W-:Y:S02]  /*0130*/  ISETP.GE.U32.AND P0, PT, R8.reuse, R11, PT ;  /* 0x0000000b0800720c */ /* 0x041fe40003f06070 */
[----:B------:R-:W-:-:S05]  /*0140*/  LEA R3, R8, UR4, 0x2 ;  /* 0x0000000408037c11 */ /* 0x000fca000f8e10ff */
[----:B------:R-:W-:-:S06]  /*0150*/  IMAD R2, R11, 0x4, R3 ;  /* 0x000000040b027824 */ /* 0x000fcc00078e0203 */
[----:B------:R-:W-:-:S05]  /*0160*/  @!P0 MOV R6, 0xff800000 ;  /* 0xff80000000068802 */ /* 0x000fca0000000f00 */
[----:B------:R0:W-:Y:S04]  /*0170*/  @!P0 STS [R3], R6 ;  /* 0x0000000603008388 */ /* 0x0001e80000000800 */
[----:B------:R0:W-:Y:S01]  /*0180*/  @!P0 STS [R2], RZ ;  /* 0x000000ff02008388 */ /* 0x0001e20000000800 */
[----:B------:R-:W-:Y:S01]  /*0190*/  BAR.SYNC.DEFER_BLOCKING 0x0 ;  /* 0x0000000000007b1d */ /* 0x000fe20000010000 */
[----:B-1----:R-:W-:-:S13]  /*01a0*/  ISETP.GE.U32.AND P0, PT, R8, UR5, PT ;  /* 0x0000000508007c0c */ /* 0x002fda000bf06070 */
[----:B0--34-:R-:W-:Y:S05]  /*01b0*/  @P0 BRA `(.L_x_69) ;  /* 0x0000000400b40947 */ /* 0x019fea0003800000 */
[----:B------:R-:W0:Y:S01]  /*01c0*/  LDC R6, c[0x0][0x360] ;  /* 0x0000d800ff067b82 */ /* 0x000e220000000800 */
[C---:B------:R-:W-:Y:S01]  /*01d0*/  LEA R12, R11.reuse, UR4, 0x2 ;  /* 0x000000040b0c7c11 */ /* 0x040fe2000f8e10ff */
[----:B------:R-:W-:Y:S01]  /*01e0*/  IMAD R7, R4, UR8, R9 ;  /* 0x0000000804077c24 */ /* 0x000fe2000f8e0209 */
[C---:B------:R-:W-:Y:S01]  /*01f0*/  IADD3 R13, PT, PT, R11.reuse, -0x2, RZ ;  /* 0xfffffffe0b0d7810 */ /* 0x040fe20007ffe0ff */
[C---:B------:R-:W-:Y:S01]  /*0200*/  VIADD R10, R11.reuse, 0xffffffff ;  /* 0xffffffff0b0a7836 */ /* 0x040fe20000000000 */
[----:B------:R-:W-:Y:S01]  /*0210*/  MOV R15, R8 ;  /* 0x00000008000f7202 */ /* 0x000fe20000000f00 */
[C---:B------:R-:W-:Y:S02]  /*0220*/  VIADD R14, R11.reuse, 0xfffffffd ;  /* 0xfffffffd0b0e7836 */ /* 0x040fe40000000000 */
[----:B------:R-:W-:-:S07]  /*0230*/  IMAD R16, R11, 0x4, R12 ;  /* 0x000000040b107824 */ /* 0x000fce00078e020c */
.L_x_79:
[----:B-1----:R-:W1:Y:S01]  /*0240*/  LDC.64 R4, c[0x0][0x380] ;  /* 0x0000e000ff047b82 */ /* 0x002e620000000a00 */
[----:B--2---:R-:W2:Y:S02]  /*0250*/  LDCU UR5, c[0x0][0x39c] ;  /* 0x00007380ff0577ac */ /* 0x004ea40008000800 */
[----:B--2---:R-:W-:Y:S01]  /*0260*/  IMAD R19, R7, UR5, R15 ;  /* 0x0000000507137c24 */ /* 0x004fe2000f8e020f */
[----:B------:R-:W2:Y:S03]  /*0270*/  LDCU UR5, c[0x0][0x3a4] ;  /* 0x00007480ff0577ac */ /* 0x000ea60008000800 */
[----:B-1----:R-:W-:Y:S02]  /*0280*/  IMAD.WIDE.U32 R18, R19, 0x2, R4 ;  /* 0x0000000213127825 */ /* 0x002fe400078e0004 */
[----:B------:R-:W1:Y:S04]  /*0290*/  LDS R5, [R12+-0x4] ;  /* 0xfffffc000c057984 */ /* 0x000e680000000800 */
[----:B---3--:R-:W3:Y:S01]  /*02a0*/  LDG.E.U16.CONSTANT R4, desc[UR6][R18.64] ;  /* 0x0000000612047981 */ /* 0x008ee2000c1e9500 */
[----:B------:R-:W-:Y:S01]  /*02b0*/  BSSY.RECONVERGENT B1, `(.L_x_70) ;  /* 0x0000059000017945 */ /* 0x000fe20003800200 */
[----:B--2---:R-:W-:-:S04]  /*02c0*/  MOV R11, UR5 ;  /* 0x00000005000b7c02 */ /* 0x004fc80008000f00 */
[----:B------:R-:W-:Y:S01]  /*02d0*/  ISETP.NE.AND P0, PT, R11, RZ, PT ;  /* 0x000000ff0b00720c */ /* 0x000fe20003f05270 */
[----:B---3--:R-:W-:-:S05]  /*02e0*/  HADD2.F32 R4, -RZ, R4.H0_H0 ;  /* 0x20000004ff047230 */ /* 0x008fca0000004100 */
[----:B-1----:R-:W-:-:S13]  /*02f0*/  FSETP.LEU.OR P0, PT, R4, R5, !P0 ;  /* 0x000000050400720b */ /* 0x002fda000470b400 */
[----:B------:R-:W-:Y:S05]  /*0300*/  @P0 BRA `(.L_x_71) ;  /* 0x00000004004c0947 */ /* 0x000fea0003800000 */
[----:B------:R-:W1:Y:S01]  /*0310*/  S2R R18, SR_CgaCtaId ;  /* 0x0000000000127919 */ /* 0x000e620000008800 */
[----:B------:R-:W-:Y:S01]  /*0320*/  MOV R11, 0x400 ;  /* 0x00000400000b7802 */ /* 0x000fe20000000f00 */
[----:B------:R-:W-:-:S03]  /*0330*/  IMAD.MOV.U32 R5, RZ, RZ, RZ ;  /* 0x000000ffff057224 */ /* 0x000fc600078e00ff */
[----:B-1----:R-:W-:-:S07]  /*0340*/  LEA R18, R18, R11, 0x18 ;  /* 0x0000000b12127211 */ /* 0x002fce00078ec0ff */
.L_x_73:
[----:B------:R-:W-:-:S05]  /*0350*/  LEA R17, R5, R18, 0x2 ;  /* 0x0000001205117211 */ /* 0x000fca00078e10ff */
[----:B------:R-:W1:Y:S02]  /*0360*/  LDS R11, [R17] ;  /* 0x00000000110b7984 */ /* 0x000e640000000800 */
[----:B-1----:R-:W-:-:S13]  /*0370*/  FSETP.GT.AND P0, PT, R4, R11, PT ;  /* 0x0000000b0400720b */ /* 0x002fda0003f04000 */
[----:B------:R-:W-:Y:S05]  /*0380*/  @P0 BRA `(.L_x_72) ;  /* 0x0000000000140947 */ /* 0x000fea0003800000 */
[----:B------:R-:W-:Y:S01]  /*0390*/  VIADD R5, R5, 0x1 ;  /* 0x0000000105057836 */ /* 0x000fe20000000000 */
[----:B------:R-:W-:-:S04]  /*03a0*/  MOV R11, UR9 ;  /* 0x00000009000b7c02 */ /* 0x000fc80008000f00 */
[----:B------:R-:W-:-:S13]  /*03b0*/  ISETP.NE.AND P0, PT, R5, R11, PT ;  /* 0x0000000b0500720c */ /* 0x000fda0003f05270 */
[----:B------:R-:W-:Y:S05]  /*03c0*/  @P0 BRA `(.L_x_73) ;  /* 0xfffffffc00e00947 */ /* 0x000fea000383ffff */
[----:B------:R-:W-:Y:S05]  /*03d0*/  BRA `(.L_x_71) ;  /* 0x0000000400187947 */ /* 0x000fea0003800000 */
.L_x_72:
[----:B------:R-:W-:Y:S01]  /*03e0*/  ISETP.GT.U32.AND P0, PT, R10, R5, PT ;  /* 0x000000050a00720c */ /* 0x000fe20003f04070 */
[----:B------:R-:W-:-:S12]  /*03f0*/  BSSY.RECONVERGENT B2, `(.L_x_74) ;  /* 0x000003f000027945 */ /* 0x000fd80003800200 */
[----:B------:R-:W-:Y:S05]  /*0400*/  @!P0 BRA `(.L_x_75) ;  /* 0x0000000000f48947 */ /* 0x000fea0003800000 */
[----:B------:R-:W1:Y:S01]  /*0410*/  LDCU UR5, c[0x0][0x3a4] ;  /* 0x00007480ff0577ac */ /* 0x000e620008000800 */
[----:B------:R-:W-:Y:S01]  /*0420*/  IMAD.IADD R11, R10, 0x1, -R5 ;  /* 0x000000010a0b7824 */ /* 0x000fe200078e0a05 */
[----:B------:R-:W-:Y:S01]  /*0430*/  IADD3 R18, PT, PT, R13, -R5, RZ ;  /* 0x800000050d127210 */ /* 0x000fe20007ffe0ff */
[----:B------:R-:W-:Y:S03]  /*0440*/  BSSY.RECONVERGENT B3, `(.L_x_76) ;  /* 0x000001c000037945 */ /* 0x000fe60003800200 */
[----:B------:R-:W-:Y:S02]  /*0450*/  LOP3.LUT P1, R20, R11, 0x3, RZ, 0xc0, !PT ;  /* 0x000000030b147812 */ /* 0x000fe4000782c0ff */
[----:B------:R-:W-:Y:S01]  /*0460*/  ISETP.GE.U32.AND P0, PT, R18, 0x3, PT ;  /* 0x000000031200780c */ /* 0x000fe20003f06070 */
[----:B------:R-:W-:Y:S01]  /*0470*/  IMAD.MOV.U32 R18, RZ, RZ, R10 ;  /* 0x000000ffff127224 */ /* 0x000fe200078e000a */
[----:B-1----:R-:W-:-:S09]  /*0480*/  MOV R22, UR5 ;  /* 0x0000000500167c02 */ /* 0x002fd20008000f00 */
[----:B------:R-:W-:Y:S05]  /*0490*/  @!P1 BRA `(.L_x_77) ;  /* 0x0000000000589947 */ /* 0x000fea0003800000 */
[----:B------:R-:W1:Y:S01]  /*04a0*/  LDS R11, [R12+-0x8] ;  /* 0xfffff8000c0b7984 */ /* 0x000e620000000800 */
[----:B------:R-:W-:Y:S01]  /*04b0*/  ISETP.NE.AND P1, PT, R20, 0x1, PT ;  /* 0x000000011400780c */ /* 0x000fe20003f25270 */
[----:B------:R-:W-:Y:S01]  /*04c0*/  IMAD.MOV.U32 R18, RZ, RZ, R13 ;  /* 0x000000ffff127224 */ /* 0x000fe200078e000d */
[----:B------:R-:W-:Y:S01]  /*04d0*/  MOV R22, R10 ;  /* 0x0000000a00167202 */ /* 0x000fe20000000f00 */
[----:B-1----:R-:W-:Y:S04]  /*04e0*/  STS [R12+-0x4], R11 ;  /* 0xfffffc0b0c007388 */ /* 0x002fe80000000800 */
[----:B------:R-:W1:Y:S04]  /*04f0*/  LDS R19, [R16+-0x8] ;  /* 0xfffff80010137984 */ /* 0x000e680000000800 */
[----:B-1----:R1:W-:Y:S02]  /*0500*/  STS [R16+-0x4], R19 ;  /* 0xfffffc1310007388 */ /* 0x0023e40000000800 */
[----:B------:R-:W-:Y:S05]  /*0510*/  @!P1 BRA `(.L_x_77) ;  /* 0x0000000000389947 */ /* 0x000fea0003800000 */
[----:B------:R-:W2:Y:S01]  /*0520*/  LDS R11, [R12+-0xc] ;  /* 0xfffff4000c0b7984 */ /* 0x000ea20000000800 */
[----:B------:R-:W-:Y:S01]  /*0530*/  ISETP.NE.AND P1, PT, R20, 0x2, PT ;  /* 0x000000021400780c */ /* 0x000fe20003f25270 */
[----:B------:R-:W-:Y:S01]  /*0540*/  IMAD.MOV.U32 R22, RZ, RZ, R13 ;  /* 0x000000ffff167224 */ /* 0x000fe200078e000d */
[----:B------:R-:W-:-:S11]  /*0550*/  MOV R18, R14 ;  /* 0x0000000e00127202 */ /* 0x000fd60000000f00 */
[----:B------:R-:W3:Y:S01]  /*0560*/  @P1 LDC R20, c[0x0][0x3a4] ;  /* 0x0000e900ff141b82 */ /* 0x000ee20000000800 */
[----:B------:R-:W-:Y:S01]  /*0570*/  @P1 IMAD.MOV.U32 R22, RZ, RZ, R14 ;  /* 0x000000ffff161224 */ /* 0x000fe200078e000e */
[----:B---3--:R-:W-:Y:S01]  /*0580*/  @P1 IADD3 R18, PT, PT, R20, -0x4, RZ ;  /* 0xfffffffc14121810 */ /* 0x008fe20007ffe0ff */
[----:B--2---:R-:W-:Y:S04]  /*0590*/  STS [R12+-0x8], R11 ;  /* 0xfffff80b0c007388 */ /* 0x004fe80000000800 */
[----:B-1----:R-:W1:Y:S04]  /*05a0*/  LDS R19, [R16+-0xc] ;  /* 0xfffff40010137984 */ /* 0x002e680000000800 */
[----:B-1----:R-:W-:Y:S04]  /*05b0*/  STS [R16+-0x8], R19 ;  /* 0xfffff81310007388 */ /* 0x002fe80000000800 */
[----:B------:R-:W1:Y:S04]  /*05c0*/  @P1 LDS R21, [R12+-0x10] ;  /* 0xfffff0000c151984 */ /* 0x000e680000000800 */
[----:B-1----:R-:W-:Y:S04]  /*05d0*/  @P1 STS [R12+-0xc], R21 ;  /* 0xfffff4150c001388 */ /* 0x002fe80000000800 */
[----:B------:R-:W1:Y:S04]  /*05e0*/  @P1 LDS R23, [R16+-0x10] ;  /* 0xfffff00010171984 */ /* 0x000e680000000800 */
[----:B-1----:R2:W-:Y:S02]  /*05f0*/  @P1 STS [R16+-0xc], R23 ;  /* 0xfffff41710001388 */ /* 0x0025e40000000800 */
.L_x_77:
[----:B------:R-:W-:Y:S05]  /*0600*/  BSYNC.RECONVERGENT B3 ;  /* 0x0000000000037941 */ /* 0x000fea0003800200 */
.L_x_76:
[----:B------:R-:W-:Y:S05]  /*0610*/  @!P0 BRA `(.L_x_75) ;  /* 0x0000000000708947 */ /* 0x000fea0003800000 */
[----:B------:R-:W3:Y:S01]  /*0620*/  S2R R20, SR_CgaCtaId ;  /* 0x0000000000147919 */ /* 0x000ee20000008800 */
[----:B-1----:R-:W1:Y:S01]  /*0630*/  LDC R19, c[0x0][0x3a4] ;  /* 0x0000e900ff137b82 */ /* 0x002e620000000800 */
[----:B------:R-:W-:-:S04]  /*0640*/  MOV R11, 0x400 ;  /* 0x00000400000b7802 */ /* 0x000fc80000000f00 */
[----:B---3--:R-:W-:-:S07]  /*0650*/  LEA R11, R20, R11, 0x18 ;  /* 0x0000000b140b7211 */ /* 0x008fce00078ec0ff */
.L_x_78:
[----:B------:R-:W-:Y:S01]  /*0660*/  IMAD R22, R22, 0x4, R11 ;  /* 0x0000000416167824 */ /* 0x000fe200078e020b */
[----:B------:R-:W-:-:S03]  /*0670*/  LEA R20, R18, R11, 0x2 ;  /* 0x0000000b12147211 */ /* 0x000fc600078e10ff */
[C---:B-123--:R-:W-:Y:S01]  /*0680*/  IMAD R23, R19.reuse, 0x4, R22 ;  /* 0x0000000413177824 */ /* 0x04efe200078e0216 */
[----:B------:R1:W2:Y:S01]  /*0690*/  LDS R21, [R22+-0x8] ;  /* 0xfffff80016157984 */ /* 0x0002a20000000800 */
[----:B------:R-:W-:Y:S01]  /*06a0*/  LEA R24, R19, R20, 0x2 ;  /* 0x0000001413187211 */ /* 0x000fe200078e10ff */
[C---:B-1----:R-:W-:Y:S01]  /*06b0*/  VIADD R22, R18.reuse, 0xfffffffd ;  /* 0xfffffffd12167836 */ /* 0x042fe20000000000 */
[----:B------:R-:W-:-:S04]  /*06c0*/  IADD3 R18, PT, PT, R18, -0x4, RZ ;  /* 0xfffffffc12127810 */ /* 0x000fc80007ffe0ff */
[----:B------:R-:W-:Y:S01]  /*06d0*/  ISETP.GT.U32.AND P0, PT, R18, R5, PT ;  /* 0x000000051200720c */ /* 0x000fe20003f04070 */
[----:B--2---:R-:W-:Y:S04]  /*06e0*/  STS [R20], R21 ;  /* 0x0000001514007388 */ /* 0x004fe80000000800 */
[----:B------:R-:W1:Y:S04]  /*06f0*/  LDS R23, [R23+-0x8] ;  /* 0xfffff80017177984 */ /* 0x000e680000000800 */
[----:B-1----:R-:W-:Y:S04]  /*0700*/  STS [R24], R23 ;  /* 0x0000001718007388 */ /* 0x002fe80000000800 */
[----:B------:R-:W1:Y:S04]  /*0710*/  LDS R25, [R20+-0x8] ;  /* 0xfffff80014197984 */ /* 0x000e680000000800 */
[----:B-1----:R-:W-:Y:S04]  /*0720*/  STS [R20+-0x4], R25 ;  /* 0xfffffc1914007388 */ /* 0x002fe80000000800 */
        /* <DEDUP_REMOVED lines=9> */
[----:B-1----:R3:W-:Y:S01]  /*07c0*/  STS [R24+-0xc], R23 ;  /* 0xfffff41718007388 */ /* 0x0027e20000000800 */
[----:B------:R-:W-:Y:S05]  /*07d0*/  @P0 BRA `(.L_x_78) ;  /* 0xfffffffc00a00947 */ /* 0x000fea000383ffff */
.L_x_75:
[----:B------:R-:W-:Y:S05]  /*07e0*/  BSYNC.RECONVERGENT B2 ;  /* 0x0000000000027941 */ /* 0x000fea0003800200 */
.L_x_74:
[----:B------:R-:W4:Y:S01]  /*07f0*/  LDCU UR5, c[0x0][0x3a4] ;  /* 0x00007480ff0577ac */ /* 0x000f220008000800 */
[----:B------:R0:W-:Y:S01]  /*0800*/  STS [R17], R4 ;  /* 0x0000000411007388 */ /* 0x0001e20000000800 */
[----:B----4-:R-:W-:-:S05]  /*0810*/  IMAD.U32 R11, RZ, RZ, UR5 ;  /* 0x00000005ff0b7e24 */ /* 0x010fca000f8e00ff */
[----:B------:R-:W-:-:S05]  /*0820*/  LEA R18, R11, R17, 0x2 ;  /* 0x000000110b127211 */ /* 0x000fca00078e10ff */
[----:B0-----:R4:W-:Y:S02]  /*0830*/  STS [R18], R15 ;  /* 0x0000000f12007388 */ /* 0x0019e40000000800 */
.L_x_71:
[----:B------:R-:W-:Y:S05]  /*0840*/  BSYNC.RECONVERGENT B1 ;  /* 0x0000000000017941 */ /* 0x000fea0003800200 */
.L_x_70:
[----:B------:R-:W5:Y:S01]  /*0850*/  LDCU UR5, c[0x0][0x39c] ;  /* 0x00007380ff0577ac */ /* 0x000f620008000800 */
[----:B0---4-:R-:W-:-:S05]  /*0860*/  IMAD.IADD R15, R6, 0x1, R15 ;  /* 0x00000001060f7824 */ /* 0x011fca00078e020f */
[----:B-----5:R-:W-:-:S13]  /*0870*/  ISETP.GE.U32.AND P0, PT, R15, UR5, PT ;  /* 0x000000050f007c0c */ /* 0x020fda000bf06070 */
[----:B------:R-:W-:Y:S05]  /*0880*/  @!P0 BRA `(.L_x_79) ;  /* 0xfffffff8006c8947 */ /* 0x000fea000383ffff */
.L_x_69:
[----:B------:R-:W-:Y:S05]  /*0890*/  BSYNC.RECONVERGENT B0 ;  /* 0x0000000000007941 */ /* 0x000fea0003800200 */
.L_x_68:
[----:B------:R-:W-:Y:S01]  /*08a0*/  BAR.SYNC.DEFER_BLOCKING 0x0 ;  /* 0x0000000000007b1d */ /* 0x000fe20000010000 */
[----:B------:R-:W-:-:S13]  /*08b0*/  ISETP.GE.U32.AND P0, PT, R8, R11, PT ;  /* 0x0000000b0800720c */ /* 0x000fda0003f06070 */
[----:B------:R-:W-:Y:S05]  /*08c0*/  @P0 EXIT ;  /* 0x000000000000094d */ /* 0x000fea0003800000 */
[----:B------:R-:W0:Y:S01]  /*08d0*/  S2UR UR5, SR_CgaCtaId ;  /* 0x00000000000579c3 */ /* 0x000e220000008800 */
[----:B------:R-:W-:Y:S01]  /*08e0*/  UMOV UR4, 0x400 ;  /* 0x0000040000047882 */ /* 0x000fe20000000000 */
[C---:B------:R-:W-:Y:S01]  /*08f0*/  ISETP.GE.U32.AND P0, PT, R11.reuse, 0x4, PT ;  /* 0x000000040b00780c */ /* 0x040fe20003f06070 */
[----:B------:R-:W-:Y:S01]  /*0900*/  BSSY.RECONVERGENT B0, `(.L_x_80) ;  /* 0x0000035000007945 */ /* 0x000fe20003800200 */
[----:B-1----:R-:W-:Y:S02]  /*0910*/  LOP3.LUT R19, R11, 0x3, RZ, 0xc0, !PT ;  /* 0x000000030b137812 */ /* 0x002fe400078ec0ff */
[----:B------:R-:W-:Y:S02]  /*0920*/  CS2R R12, SRZ ;  /* 0x00000000000c7805 */ /* 0x000fe4000001ff00 */
[----:B------:R-:W-:Y:S01]  /*0930*/  ISETP.NE.AND P1, PT, R19, RZ, PT ;  /* 0x000000ff1300720c */ /* 0x000fe20003f25270 */
[----:B0-----:R-:W-:-:S09]  /*0940*/  ULEA UR4, UR5, UR4, 0x18 ;  /* 0x0000000405047291 */ /* 0x001fd2000f8ec0ff */
[----:B------:R-:W0:Y:S01]  /*0950*/  LDS R10, [UR4] ;  /* 0x00000004ff0a7984 */ /* 0x000e220008000800 */
[----:B------:R-:W-:Y:S05]  /*0960*/  @!P0 BRA `(.L_x_81) ;  /* 0x0000000000b88947 */ /* 0x000fea0003800000 */
[----:B------:R-:W-:Y:S01]  /*0970*/  LOP3.LUT R12, R11, 0xfffffffc, RZ, 0xc0, !PT ;  /* 0xfffffffc0b0c7812 */ /* 0x000fe200078ec0ff */
[----:B------:R-:W-:-:S04]  /*0980*/  HFMA2 R13, -RZ, RZ, 0, 0 ;  /* 0x00000000ff0d7431 */ /* 0x000fc800000001ff */
[----:B------:R-:W-:-:S07]  /*0990*/  IMAD.MOV R14, RZ, RZ, -R12 ;  /* 0x000000ffff0e7224 */ /* 0x000fce00078e0a0c */
.L_x_82:
[----:B------:R1:W0:Y:S01]  /*09a0*/  LDS.128 R4, [R0] ;  /* 0x0000000000047984 */ /* 0x0002220000000c00 */
[----:B------:R-:W-:Y:S02]  /*09b0*/  MOV R15, 0x3bbb989d ;  /* 0x3bbb989d000f7802 */ /* 0x000fe40000000f00 */
[----:B------:R-:W-:-:S04]  /*09c0*/  IADD3 R14, PT, PT, R14, 0x4, RZ ;  /* 0x000000040e0e7810 */ /* 0x000fc80007ffe0ff */
[----:B------:R-:W-:Y:S01]  /*09d0*/  ISETP.NE.AND P0, PT, R14, RZ, PT ;  /* 0x000000ff0e00720c */ /* 0x000fe20003f05270 */
[----:B-1----:R-:W-:Y:S02]  /*09e0*/  VIADD R0, R0, 0x10 ;  /* 0x0000001000007836 */ /* 0x002fe40000000000 */
[C---:B0-----:R-:W-:Y:S01]  /*09f0*/  FADD R20, -R10.reuse, R4 ;  /* 0x000000040a147221 */ /* 0x041fe20000000100 */
[----:B------:R-:W-:Y:S02]  /*0a00*/  IMAD.MOV.U32 R4, RZ, RZ, 0x437c0000 ;  /* 0x437c0000ff047424 */ /* 0x000fe400078e00ff */
[C---:B------:R-:W-:Y:S01]  /*0a10*/  FADD R18, -R10.reuse, R5 ;  /* 0x000000050a127221 */ /* 0x040fe20000000100 */
[----:B--2---:R-:W-:Y:S01]  /*0a20*/  FADD R16, -R10, R6 ;  /* 0x000000060a107221 */ /* 0x004fe20000000100 */
[-C--:B------:R-:W-:Y:S02]  /*0a30*/  FFMA.SAT R17, R20, R15.reuse, 0.5 ;  /* 0x3f00000014117423 */ /* 0x080fe4000000200f */
[-C--:B------:R-:W-:Y:S01]  /*0a40*/  FFMA.SAT R21, R18, R15.reuse, 0.5 ;  /* 0x3f00000012157423 */ /* 0x080fe2000000200f */
[----:B---3--:R-:W-:Y:S01]  /*0a50*/  FFMA.SAT R23, R16, R15, 0.5 ;  /* 0x3f00000010177423 */ /* 0x008fe2000000200f */
[----:B------:R-:W-:-:S02]  /*0a60*/  FFMA.RM R5, R17, R4, 12582913 ;  /* 0x4b40000111057423 */ /* 0x000fc40000004004 */
[-C--:B------:R-:W-:Y:S02]  /*0a70*/  FFMA.RM R6, R21, R4.reuse, 12582913 ;  /* 0x4b40000115067423 */ /* 0x080fe40000004004 */
[----:B------:R-:W-:Y:S02]  /*0a80*/  FADD R17, R5, -12583039 ;  /* 0xcb40007f05117421 */ /* 0x000fe40000000000 */
[----:B------:R-:W-:Y:S02]  /*0a90*/  FADD R21, R6, -12583039 ;  /* 0xcb40007f06157421 */ /* 0x000fe40000000000 */
[----:B------:R-:W-:Y:S02]  /*0aa0*/  FFMA R17, R20, 1.4426950216293334961, -R17 ;  /* 0x3fb8aa3b14117823 */ /* 0x000fe40000000811 */
[----:B------:R-:W-:Y:S02]  /*0ab0*/  FFMA R21, R18, 1.4426950216293334961, -R21 ;  /* 0x3fb8aa3b12157823 */ /* 0x000fe40000000815 */
[----:B------:R-:W-:Y:S01]  /*0ac0*/  FFMA R17, R20, 1.925963033500011079e-08, R17 ;  /* 0x32a5706014117823 */ /* 0x000fe20000000011 */
[----:B------:R-:W-:Y:S01]  /*0ad0*/  FADD R20, -R10, R7 ;  /* 0x000000070a147221 */ /* 0x000fe20000000100 */
[----:B------:R-:W-:-:S02]  /*0ae0*/  FFMA.RM R7, R23, R4, 12582913 ;  /* 0x4b40000117077423 */ /* 0x000fc40000004004 */
[----:B------:R-:W0:Y:S01]  /*0af0*/  MUFU.EX2 R22, R17 ;  /* 0x0000001100167308 */ /* 0x000e220000000800 */
[----:B------:R-:W-:Y:S01]  /*0b00*/  FFMA.SAT R25, R20, R15, 0.5 ;  /* 0x3f00000014197423 */ /* 0x000fe2000000200f */
[----:B------:R-:W-:Y:S01]  /*0b10*/  FADD R23, R7, -12583039 ;  /* 0xcb40007f07177421 */ /* 0x000fe20000000000 */
[----:B------:R-:W-:Y:S02]  /*0b20*/  FFMA R15, R18, 1.925963033500011079e-08, R21 ;  /* 0x32a57060120f7823 */ /* 0x000fe40000000015 */
[----:B------:R-:W-:Y:S01]  /*0b30*/  FFMA.RM R4, R25, R4, 12582913 ;  /* 0x4b40000119047423 */ /* 0x000fe20000004004 */
[----:B------:R-:W-:-:S03]  /*0b40*/  FFMA R23, R16, 1.4426950216293334961, -R23 ;  /* 0x3fb8aa3b10177823 */ /* 0x000fc60000000817 */
[----:B------:R-:W-:Y:S01]  /*0b50*/  FADD R21, R4, -12583039 ;  /* 0xcb40007f04157421 */ /* 0x000fe20000000000 */
[----:B------:R-:W-:Y:S01]  /*0b60*/  FFMA R23, R16, 1.925963033500011079e-08, R23 ;  /* 0x32a5706010177823 */ /* 0x000fe20000000017 */
[----:B------:R-:W1:Y:S01]  /*0b70*/  MUFU.EX2 R15, R15 ;  /* 0x0000000f000f7308 */ /* 0x000e620000000800 */
[----:B------:R-:W-:Y:S01]  /*0b80*/  SHF.L.U32 R16, R5, 0x17, RZ ;  /* 0x0000001705107819 */ /* 0x000fe200000006ff */
[----:B------:R-:W-:Y:S01]  /*0b90*/  FFMA R21, R20, 1.4426950216293334961, -R21 ;  /* 0x3fb8aa3b14157823 */ /* 0x000fe20000000815 */
[----:B------:R-:W-:Y:S01]  /*0ba0*/  IMAD.SHL.U32 R5, R6, 0x800000, RZ ;  /* 0x0080000006057824 */ /* 0x000fe200078e00ff */
[----:B------:R-:W-:Y:S01]  /*0bb0*/  SHF.L.U32 R4, R4, 0x17, RZ ;  /* 0x0000001704047819 */ /* 0x000fe200000006ff */
[----:B------:R-:W-:Y:S02]  /*0bc0*/  IMAD.SHL.U32 R6, R7, 0x800000, RZ ;  /* 0x0080000007067824 */ /* 0x000fe400078e00ff */
[----:B------:R-:W-:Y:S01]  /*0bd0*/  FFMA R21, R20, 1.925963033500011079e-08, R21 ;  /* 0x32a5706014157823 */ /* 0x000fe20000000015 */
[----:B0-----:R-:W-:Y:S01]  /*0be0*/  FFMA R16, R16, R22, R13 ;  /* 0x0000001610107223 */ /* 0x001fe2000000000d */
[----:B------:R-:W0:Y:S08]  /*0bf0*/  MUFU.EX2 R23, R23 ;  /* 0x0000001700177308 */ /* 0x000e300000000800 */
[----:B------:R-:W2:Y:S01]  /*0c00*/  MUFU.EX2 R21, R21 ;  /* 0x0000001500157308 */ /* 0x000ea20000000800 */
[----:B-1----:R-:W-:-:S04]  /*0c10*/  FFMA R5, R5, R15, R16 ;  /* 0x0000000f05057223 */ /* 0x002fc80000000010 */
[----:B0-----:R-:W-:-:S04]  /*0c20*/  FFMA R5, R6, R23, R5 ;  /* 0x0000001706057223 */ /* 0x001fc80000000005 */
[----:B--2---:R-:W-:Y:S01]  /*0c30*/  FFMA R13, R4, R21, R5 ;  /* 0x00000015040d7223 */ /* 0x004fe20000000005 */
[----:B------:R-:W-:Y:S06]  /*0c40*/  @P0 BRA `(.L_x_82) ;  /* 0xfffffffc00540947 */ /* 0x000fec000383ffff */
.L_x_81:
[----:B------:R-:W-:Y:S05]  /*0c50*/  BSYNC.RECONVERGENT B0 ;  /* 0x0000000000007941 */ /* 0x000fea0003800200 */
.L_x_80:
[----:B------:R-:W-:Y:S04]  /*0c60*/  BSSY.RECONVERGENT B0, `(.L_x_83) ;  /* 0x000002d000007945 */ /* 0x000fe80003800200 */
[----:B------:R-:W-:Y:S05]  /*0c70*/  @!P1 BRA `(.L_x_84) ;  /* 0x0000000000ac9947 */ /* 0x000fea0003800000 */
[----:B------:R-:W-:Y:S01]  /*0c80*/  ISETP.NE.AND P0, PT, R19, 0x1, PT ;  /* 0x000000011300780c */ /* 0x000fe20003f05270 */
[----:B------:R-:W-:Y:S01]  /*0c90*/  BSSY.RECONVERGENT B1, `(.L_x_85) ;  /* 0x000001b000017945 */ /* 0x000fe20003800200 */
[----:B------:R-:W-:-:S04]  /*0ca0*/  LOP3.LUT R11, R11, 0x1, RZ, 0xc0, !PT ;  /* 0x000000010b0b7812 */ /* 0x000fc800078ec0ff */
[----:B------:R-:W-:-:S07]  /*0cb0*/  ISETP.NE.U32.AND P1, PT, R11, 0x1, PT ;  /* 0x000000010b00780c */ /* 0x000fce0003f25070 */
[----:B------:R-:W-:Y:S06]  /*0cc0*/  @!P0 BRA `(.L_x_86) ;  /* 0x00000000005c8947 */ /* 0x000fec0003800000 */
[C---:B------:R-:W-:Y:S01]  /*0cd0*/  LEA R0, R12.reuse, UR4, 0x2 ;  /* 0x000000040c007c11 */ /* 0x040fe2000f8e10ff */
[----:B------:R-:W-:Y:S01]  /*0ce0*/  IMAD.MOV.U32 R14, RZ, RZ, 0x437c0000 ;  /* 0x437c0000ff0e7424 */ /* 0x000fe200078e00ff */
[----:B------:R-:W-:Y:S02]  /*0cf0*/  MOV R11, 0x3bbb989d ;  /* 0x3bbb989d000b7802 */ /* 0x000fe40000000f00 */
[----:B------:R-:W-:Y:S01]  /*0d00*/  IADD3 R12, PT, PT, R12, 0x2, RZ ;  /* 0x000000020c0c7810 */ /* 0x000fe20007ffe0ff */
[----:B------:R-:W0:Y:S02]  /*0d10*/  LDS.64 R4, [R0] ;  /* 0x0000000000047984 */ /* 0x000e240000000a00 */
[C---:B0-----:R-:W-:Y:S01]  /*0d20*/  FADD R4, -R10.reuse, R4 ;  /* 0x000000040a047221 */ /* 0x041fe20000000100 */
[----:B------:R-:W-:-:S03]  /*0d30*/  FADD R7, -R10, R5 ;  /* 0x000000050a077221 */ /* 0x000fc60000000100 */
[-C--:B------:R-:W-:Y:S01]  /*0d40*/  FFMA.SAT R6, R4, R11.reuse, 0.5 ;  /* 0x3f00000004067423 */ /* 0x080fe2000000200b */
[----:B------:R-:W-:-:S03]  /*0d50*/  FFMA.SAT R11, R7, R11, 0.5 ;  /* 0x3f000000070b7423 */ /* 0x000fc6000000200b */
[-C--:B------:R-:W-:Y:S01]  /*0d60*/  FFMA.RM R6, R6, R14.reuse, 12582913 ;  /* 0x4b40000106067423 */ /* 0x080fe2000000400e */
[----:B------:R-:W-:-:S03]  /*0d70*/  FFMA.RM R11, R11, R14, 12582913 ;  /* 0x4b4000010b0b7423 */ /* 0x000fc6000000400e */
[C---:B------:R-:W-:Y:S01]  /*0d80*/  FADD R5, R6.reuse, -12583039 ;  /* 0xcb40007f06057421 */ /* 0x040fe20000000000 */
[C---:B------:R-:W-:Y:S01]  /*0d90*/  FADD R0, R11.reuse, -12583039 ;  /* 0xcb40007f0b007421 */ /* 0x040fe20000000000 */
[----:B------:R-:W-:Y:S01]  /*0da0*/  SHF.L.U32 R6, R6, 0x17, RZ ;  /* 0x0000001706067819 */ /* 0x000fe200000006ff */
[----:B------:R-:W-:Y:S02]  /*0db0*/  IMAD.SHL.U32 R11, R11, 0x800000, RZ ;  /* 0x008000000b0b7824 */ /* 0x000fe400078e00ff */
[----:B------:R-:W-:Y:S01]  /*0dc0*/  FFMA R5, R4, 1.4426950216293334961, -R5 ;  /* 0x3fb8aa3b04057823 */ /* 0x000fe20000000805 */
[----:B------:R-:W-:-:S03]  /*0dd0*/  FFMA R0, R7, 1.4426950216293334961, -R0 ;  /* 0x3fb8aa3b07007823 */ /* 0x000fc60000000800 */
[----:B------:R-:W-:Y:S01]  /*0de0*/  FFMA R5, R4, 1.925963033500011079e-08, R5 ;  /* 0x32a5706004057823 */ /* 0x000fe20000000005 */
[----:B------:R-:W-:-:S05]  /*0df0*/  FFMA R0, R7, 1.925963033500011079e-08, R0 ;  /* 0x32a5706007007823 */ /* 0x000fca0000000000 */
[----:B------:R-:W0:Y:S08]  /*0e00*/  MUFU.EX2 R5, R5 ;  /* 0x0000000500057308 */ /* 0x000e300000000800 */
[----:B------:R-:W1:Y:S01]  /*0e10*/  MUFU.EX2 R0, R0 ;  /* 0x0000000000007308 */ /* 0x000e620000000800 */
[----:B0-----:R-:W-:-:S04]  /*0e20*/  FFMA R6, R6, R5, R13 ;  /* 0x0000000506067223 */ /* 0x001fc8000000000d */
[----:B-1----:R-:W-:-:S07]  /*0e30*/  FFMA R13, R11, R0, R6 ;  /* 0x000000000b0d7223 */ /* 0x002fce0000000006 */
.L_x_86:
[----:B------:R-:W-:Y:S05]  /*0e40*/  BSYNC.RECONVERGENT B1 ;  /* 0x0000000000017941 */ /* 0x000fea0003800200 */
.L_x_85:
[----:B------:R-:W-:Y:S05]  /*0e50*/  @P1 BRA `(.L_x_84) ;  /* 0x0000000000341947 */ /* 0x000fea0003800000 */
[----:B------:R-:W-:Y:S01]  /*0e60*/  LEA R12, R12, UR4, 0x2 ;  /* 0x000000040c0c7c11 */ /* 0x000fe2000f8e10ff */
[----:B------:R-:W-:Y:S02]  /*0e70*/  HFMA2 R7, -RZ, RZ, 3.7421875, 0 ;  /* 0x437c0000ff077431 */ /* 0x000fe400000001ff */
[----:B------:R-:W-:Y:S02]  /*0e80*/  IMAD.MOV.U32 R0, RZ, RZ, 0x3bbb989d ;  /* 0x3bbb989dff007424 */ /* 0x000fe400078e00ff */
[----:B------:R-:W0:Y:S02]  /*0e90*/  LDS R5, [R12] ;  /* 0x000000000c057984 */ /* 0x000e240000000800 */
[----:B0-----:R-:W-:-:S04]  /*0ea0*/  FADD R5, -R10, R5 ;  /* 0x000000050a057221 */ /* 0x001fc80000000100 */
[----:B------:R-:W-:-:S04]  /*0eb0*/  FFMA.SAT R0, R5, R0, 0.5 ;  /* 0x3f00000005007423 */ /* 0x000fc80000002000 */
[----:B------:R-:W-:-:S04]  /*0ec0*/  FFMA.RM R0, R0, R7, 12582913 ;  /* 0x4b40000100007423 */ /* 0x000fc80000004007 */
[C---:B------:R-:W-:Y:S01]  /*0ed0*/  FADD R4, R0.reuse, -12583039 ;  /* 0xcb40007f00047421 */ /* 0x040fe20000000000 */
[----:B------:R-:W-:-:S03]  /*0ee0*/  IMAD.SHL.U32 R0, R0, 0x800000, RZ ;  /* 0x0080000000007824 */ /* 0x000fc600078e00ff */
[----:B------:R-:W-:-:S04]  /*0ef0*/  FFMA R4, R5, 1.4426950216293334961, -R4 ;  /* 0x3fb8aa3b05047823 */ /* 0x000fc80000000804 */
[----:B------:R-:W-:-:S06]  /*0f00*/  FFMA R4, R5, 1.925963033500011079e-08, R4 ;  /* 0x32a5706005047823 */ /* 0x000fcc0000000004 */
[----:B------:R-:W0:Y:S02]  /*0f10*/  MUFU.EX2 R4, R4 ;  /* 0x0000000400047308 */ /* 0x000e240000000800 */
[----:B0-----:R-:W-:-:S07]  /*0f20*/  FFMA R13, R0, R4, R13 ;  /* 0x00000004000d7223 */ /* 0x001fce000000000d */
.L_x_84:
[----:B------:R-:W-:Y:S05]  /*0f30*/  BSYNC.RECONVERGENT B0 ;  /* 0x0000000000007941 */ /* 0x000fea0003800200 */
.L_x_83:
[----:B------:R-:W0:Y:S01]  /*0f40*/  LDS R3, [R3] ;  /* 0x0000000003037984 */ /* 0x000e220000000800 */
[----:B------:R-:W-:Y:S01]  /*0f50*/  MOV R5, 0x3bbb989d ;  /* 0x3bbb989d00057802 */ /* 0x000fe20000000f00 */
[----:B------:R-:W-:Y:S01]  /*0f60*/  IMAD.MOV.U32 R7, RZ, RZ, 0x437c0000 ;  /* 0x437c0000ff077424 */ /* 0x000fe200078e00ff */
[----:B------:R-:W1:Y:S01]  /*0f70*/  MUFU.RCP R4, R13 ;  /* 0x0000000d00047308 */ /* 0x000e620000001000 */
[----:B------:R-:W-:Y:S01]  /*0f80*/  BSSY.RECONVERGENT B0, `(.L_x_87) ;  /* 0x0000015000007945 */ /* 0x000fe20003800200 */
[----:B0-----:R-:W-:Y:S01]  /*0f90*/  FADD R10, -R10, R3 ;  /* 0x000000030a0a7221 */ /* 0x001fe20000000100 */
[----:B-1----:R-:W-:-:S03]  /*0fa0*/  FFMA R3, R4, -R13, 1 ;  /* 0x3f80000004037423 */ /* 0x002fc6000000080d */
[----:B------:R-:W-:Y:S01]  /*0fb0*/  FFMA.SAT R0, R10, R5, 0.5 ;  /* 0x3f0000000a007423 */ /* 0x000fe20000002005 */
[----:B------:R-:W-:-:S03]  /*0fc0*/  FFMA R3, R4, R3, R4 ;  /* 0x0000000304037223 */ /* 0x000fc60000000004 */
[----:B------:R-:W-:-:S04]  /*0fd0*/  FFMA.RM R0, R0, R7, 12582913 ;  /* 0x4b40000100007423 */ /* 0x000fc80000004007 */
[C---:B------:R-:W-:Y:S01]  /*0fe0*/  FADD R5, R0.reuse, -12583039 ;  /* 0xcb40007f00057421 */ /* 0x040fe20000000000 */
[----:B------:R-:W-:-:S03]  /*0ff0*/  SHF.L.U32 R0, R0, 0x17, RZ ;  /* 0x0000001700007819 */ /* 0x000fc600000006ff */
[----:B------:R-:W-:-:S04]  /*1000*/  FFMA R5, R10, 1.4426950216293334961, -R5 ;  /* 0x3fb8aa3b0a057823 */ /* 0x000fc80000000805 */
[----:B------:R-:W-:-:S06]  /*1010*/  FFMA R5, R10, 1.925963033500011079e-08, R5 ;  /* 0x32a570600a057823 */ /* 0x000fcc0000000005 */
[----:B------:R-:W0:Y:S02]  /*1020*/  MUFU.EX2 R5, R5 ;  /* 0x0000000500057308 */ /* 0x000e240000000800 */
[----:B0-----:R-:W-:-:S06]  /*1030*/  FMUL R0, R0, R5 ;  /* 0x0000000500007220 */ /* 0x001fcc0000400000 */
[----:B------:R-:W0:Y:S01]  /*1040*/  FCHK P0, R0, R13 ;  /* 0x0000000d00007302 */ /* 0x000e220000000000 */
[----:B------:R-:W-:-:S04]  /*1050*/  FFMA R4, R0, R3, RZ ;  /* 0x0000000300047223 */ /* 0x000fc800000000ff */
[----:B------:R-:W-:-:S04]  /*1060*/  FFMA R6, R4, -R13, R0 ;  /* 0x8000000d04067223 */ /* 0x000fc80000000000 */
[----:B------:R-:W-:Y:S01]  /*1070*/  FFMA R3, R3, R6, R4 ;  /* 0x0000000603037223 */ /* 0x000fe20000000004 */
[----:B0-----:R-:W-:Y:S06]  /*1080*/  @!P0 BRA `(.L_x_88) ;  /* 0x0000000000108947 */ /* 0x001fec0003800000 */
[----:B------:R-:W-:Y:S01]  /*1090*/  IMAD.MOV.U32 R3, RZ, RZ, R13 ;  /* 0x000000ffff037224 */ /* 0x000fe200078e000d */
[----:B------:R-:W-:-:S07]  /*10a0*/  MOV R4, 0x10c0 ;  /* 0x000010c000047802 */ /* 0x000fce0000000f00 */
[----:B--23--:R-:W-:Y:S05]  /*10b0*/  CALL.REL.NOINC `($__internal_0_$__cuda_sm3x_div_rn_noftz_f32_slowpath) ;  /* 0x0000000000387944 */ /* 0x00cfea0003c00000 */
[----:B------:R-:W-:-:S07]  /*10c0*/  MOV R3, R0 ;  /* 0x0000000000037202 */ /* 0x000fce0000000f00 */
.L_x_88:
[----:B------:R-:W-:Y:S05]  /*10d0*/  BSYNC.RECONVERGENT B0 ;  /* 0x0000000000007941 */ /* 0x000fea0003800200 */
.L_x_87:
[----:B------:R-:W0:Y:S01]  /*10e0*/  LDS R11, [R2] ;  /* 0x00000000020b7984 */ /* 0x000e220000000800 */
[----:B------:R-:W1:Y:S01]  /*10f0*/  LDC.64 R12, c[0x0][0x3a0] ;  /* 0x0000e800ff0c7b82 */ /* 0x000e620000000a00 */
[----:B------:R-:W-:-:S07]  /*1100*/  F2FP.F16.F32.PACK_AB R3, RZ, R3 ;  /* 0x00000003ff03723e */ /* 0x000fce00000000ff */
[----:B------:R-:W4:Y:S08]  /*1110*/  LDC.64 R4, c[0x0][0x388] ;  /* 0x0000e200ff047b82 */ /* 0x000f300000000a00 */
[----:B------:R-:W5:Y:S01]  /*1120*/  LDC.64 R6, c[0x0][0x390] ;  /* 0x0000e400ff067b82 */ /* 0x000f620000000a00 */
[----:B-1----:R-:W-:-:S04]  /*1130*/  IMAD R9, R12, UR8, R9 ;  /* 0x000000080c097c24 */ /* 0x002fc8000f8e0209 */
[----:B------:R-:W-:-:S04]  /*1140*/  IMAD R9, R9, R13, R8 ;  /* 0x0000000d09097224 */ /* 0x000fc800078e0208 */
[----:B----4-:R-:W-:-:S05]  /*1150*/  IMAD.WIDE.U32 R4, R9, 0x4, R4 ;  /* 0x0000000409047825 */ /* 0x010fca00078e0004 */
[----:B0-----:R-:W-:Y:S01]  /*1160*/  STG.E desc[UR6][R4.64], R11 ;  /* 0x0000000b04007986 */ /* 0x001fe2000c101906 */
[----:B-----5:R-:W-:-:S05]  /*1170*/  IMAD.WIDE.U32 R6, R9, 0x2, R6 ;  /* 0x0000000209067825 */ /* 0x020fca00078e0006 */
[----:B------:R-:W-:Y:S01]  /*1180*/  STG.E.U16 desc[UR6][R6.64], R3 ;  /* 0x0000000306007986 */ /* 0x000fe2000c101506 */
[----:B------:R-:W-:Y:S05]  /*1190*/  EXIT ;  /* 0x000000000000794d */ /* 0x000fea0003800000 */
        .weak           $__internal_0_$__cuda_sm3x_div_rn_noftz_f32_slowpath
        .type           $__internal_0_$__cuda_sm3x_div_rn_noftz_f32_slowpath,@function
        .size           $__internal_0_$__cuda_sm3x_div_rn_noftz_f32_slowpath,(.L_x_145 - $__internal_0_$__cuda_sm3x_div_rn_noftz_f32_slowpath)
$__internal_0_$__cuda_sm3x_div_rn_noftz_f32_slowpath:
[----:B------:R-:W-:Y:S01]  /*11a0*/  SHF.R.U32.HI R6, RZ, 0x17, R3 ;  /* 0x00000017ff067819 */ /* 0x000fe20000011603 */
[----:B------:R-:W-:Y:S01]  /*11b0*/  BSSY.RECONVERGENT B1, `(.L_x_89) ;  /* 0x0000063000017945 */ /* 0x000fe20003800200 */
[--C-:B------:R-:W-:Y:S02]  /*11c0*/  SHF.R.U32.HI R5, RZ, 0x17, R0.reuse ;  /* 0x00000017ff057819 */ /* 0x100fe40000011600 */
[----:B------:R-:W-:Y:S01]  /*11d0*/  LOP3.LUT R12, R6, 0xff, RZ, 0xc0, !PT ;  /* 0x000000ff060c7812 */ /* 0x000fe200078ec0ff */
[----:B------:R-:W-:Y:S01]  /*11e0*/  IMAD.MOV.U32 R6, RZ, RZ, R0 ;  /* 0x000000ffff067224 */ /* 0x000fe200078e0000 */
[----:B------:R-:W-:-:S03]  /*11f0*/  LOP3.LUT R5, R5, 0xff, RZ, 0xc0, !PT ;  /* 0x000000ff05057812 */ /* 0x000fc600078ec0ff */
[----:B------:R-:W-:Y:S01]  /*1200*/  VIADD R11, R12, 0xffffffff ;  /* 0xffffffff0c0b7836 */ /* 0x000fe20000000000 */
[----:B------:R-:W-:-:S04]  /*1210*/  IADD3 R10, PT, PT, R5, -0x1, RZ ;  /* 0xffffffff050a7810 */ /* 0x000fc80007ffe0ff */
[----:B------:R-:W-:-:S04]  /*1220*/  ISETP.GT.U32.AND P0, PT, R11, 0xfd, PT ;  /* 0x000000fd0b00780c */ /* 0x000fc80003f04070 */
[----:B------:R-:W-:-:S13]  /*1230*/  ISETP.GT.U32.OR P0, PT, R10, 0xfd, P0 ;  /* 0x000000fd0a00780c */ /* 0x000fda0000704470 */
[----:B------:R-:W-:Y:S01]  /*1240*/  @!P0 MOV R7, RZ ;  /* 0x000000ff00078202 */ /* 0x000fe20000000f00 */
[----:B------:R-:W-:Y:S06]  /*1250*/  @!P0 BRA `(.L_x_90) ;  /* 0x00000000005c8947 */ /* 0x000fec0003800000 */
[----:B------:R-:W-:Y:S02]  /*1260*/  FSETP.GTU.FTZ.AND P1, PT, |R3|, +INF , PT ;  /* 0x7f8000000300780b */ /* 0x000fe40003f3c200 */
[----:B------:R-:W-:-:S04]  /*1270*/  FSETP.GTU.FTZ.AND P0, PT, |R0|, +INF , PT ;  /* 0x7f8000000000780b */ /* 0x000fc80003f1c200 */
[----:B------:R-:W-:-:S13]  /*1280*/  PLOP3.LUT P0, PT, P0, P1, PT, 0xf8, 0x8f ;  /* 0x00000000008f781c */ /* 0x000fda0000703f70 */
[----:B------:R-:W-:Y:S05]  /*1290*/  @P0 BRA `(.L_x_91) ;  /* 0x00000004004c0947 */ /* 0x000fea0003800000 */
[----:B------:R-:W-:-:S13]  /*12a0*/  LOP3.LUT P0, RZ, R3, 0x7fffffff, R6, 0xc8, !PT ;  /* 0x7fffffff03ff7812 */ /* 0x000fda000780c806 */
[----:B------:R-:W-:Y:S05]  /*12b0*/  @!P0 BRA `(.L_x_92) ;  /* 0x00000004003c8947 */ /* 0x000fea0003800000 */
[C---:B------:R-:W-:Y:S02]  /*12c0*/  FSETP.NEU.FTZ.AND P2, PT, |R0|.reuse, +INF , PT ;  /* 0x7f8000000000780b */ /* 0x040fe40003f5d200 */
[----:B------:R-:W-:Y:S02]  /*12d0*/  FSETP.NEU.FTZ.AND P1, PT, |R3|, +INF , PT ;  /* 0x7f8000000300780b */ /* 0x000fe40003f3d200 */
[----:B------:R-:W-:-:S11]  /*12e0*/  FSETP.NEU.FTZ.AND P0, PT, |R0|, +INF , PT ;  /* 0x7f8000000000780b */ /* 0x000fd60003f1d200 */
[----:B------:R-:W-:Y:S05]  /*12f0*/  @!P1 BRA !P2, `(.L_x_92) ;  /* 0x00000004002c9947 */ /* 0x000fea0005000000 */
[----:B------:R-:W-:-:S04]  /*1300*/  LOP3.LUT P2, RZ, R6, 0x7fffffff, RZ, 0xc0, !PT ;  /* 0x7fffffff06ff7812 */ /* 0x000fc8000784c0ff */
[----:B------:R-:W-:-:S13]  /*1310*/  PLOP3.LUT P1, PT, P1, P2, PT, 0x2f, 0xf2 ;  /* 0x0000000000f2781c */ /* 0x000fda0000f24577 */
[----:B------:R-:W-:Y:S05]  /*1320*/  @P1 BRA `(.L_x_93) ;  /* 0x0000000400181947 */ /* 0x000fea0003800000 */
[----:B------:R-:W-:-:S04]  /*1330*/  LOP3.LUT P1, RZ, R3, 0x7fffffff, RZ, 0xc0, !PT ;  /* 0x7fffffff03ff7812 */ /* 0x000fc8000782c0ff */
[----:B------:R-:W-:-:S13]  /*1340*/  PLOP3.LUT P0, PT, P0, P1, PT, 0x2f, 0xf2 ;  /* 0x0000000000f2781c */ /* 0x000fda0000702577 */
[----:B------:R-:W-:Y:S05]  /*1350*/  @P0 BRA `(.L_x_94) ;  /* 0x0000000400000947 */ /* 0x000fea0003800000 */
[----:B------:R-:W-:Y:S02]  /*1360*/  ISETP.GE.AND P0, PT, R10, RZ, PT ;  /* 0x000000ff0a00720c */ /* 0x000fe40003f06270 */
[----:B------:R-:W-:-:S11]  /*1370*/  ISETP.GE.AND P1, PT, R11, RZ, PT ;  /* 0x000000ff0b00720c */ /* 0x000fd60003f26270 */
[----:B------:R-:W-:Y:S01]  /*1380*/  @P0 IMAD.MOV.U32 R7, RZ, RZ, RZ ;  /* 0x000000ffff070224 */ /* 0x000fe200078e00ff */
[----:B------:R-:W-:Y:S01]  /*1390*/  @!P0 MOV R7, 0xffffffc0 ;  /* 0xffffffc000078802 */ /* 0x000fe20000000f00 */
[----:B------:R-:W-:Y:S01]  /*13a0*/  @!P0 FFMA R6, R0, 1.84467440737095516160e+19, RZ ;  /* 0x5f80000000068823 */ /* 0x000fe200000000ff */
[----:B------:R-:W-:-:S03]  /*13b0*/  @!P1 FFMA R3, R3, 1.84467440737095516160e+19, RZ ;  /* 0x5f80000003039823 */ /* 0x000fc600000000ff */
[----:B------:R-:W-:-:S07]  /*13c0*/  @!P1 VIADD R7, R7, 0x40 ;  /* 0x0000004007079836 */ /* 0x000fce0000000000 */
.L_x_90:
[----:B------:R-:W-:Y:S01]  /*13d0*/  LEA R0, R12, 0xc0800000, 0x17 ;  /* 0xc08000000c007811 */ /* 0x000fe200078eb8ff */
[----:B------:R-:W-:Y:S01]  /*13e0*/  VIADD R5, R5, 0xffffff81 ;  /* 0xffffff8105057836 */ /* 0x000fe20000000000 */
[----:B------:R-:W-:Y:S02]  /*13f0*/  BSSY.RECONVERGENT B2, `(.L_x_95) ;  /* 0x0000035000027945 */ /* 0x000fe40003800200 */
[----:B------:R-:W-:Y:S01]  /*1400*/  IADD3 R3, PT, PT, -R0, R3, RZ ;  /* 0x0000000300037210 */ /* 0x000fe20007ffe1ff */
[----:B------:R-:W-:-:S03]  /*1410*/  IMAD R0, R5, -0x800000, R6 ;  /* 0xff80000005007824 */ /* 0x000fc600078e0206 */
[----:B------:R-:W0:Y:S01]  /*1420*/  MUFU.RCP R10, R3 ;  /* 0x00000003000a7308 */ /* 0x000e220000001000 */
[----:B------:R-:W-:-:S04]  /*1430*/  FADD.FTZ R11, -R3, -RZ ;  /* 0x800000ff030b7221 */ /* 0x000fc80000010100 */
[----:B0-----:R-:W-:-:S04]  /*1440*/  FFMA R13, R10, R11, 1 ;  /* 0x3f8000000a0d7423 */ /* 0x001fc8000000000b */
[----:B------:R-:W-:-:S04]  /*1450*/  FFMA R15, R10, R13, R10 ;  /* 0x0000000d0a0f7223 */ /* 0x000fc8000000000a */
[----:B------:R-:W-:-:S04]  /*1460*/  FFMA R6, R0, R15, RZ ;  /* 0x0000000f00067223 */ /* 0x000fc800000000ff */
[----:B------:R-:W-:-:S04]  /*1470*/  FFMA R13, R11, R6, R0 ;  /* 0x000000060b0d7223 */ /* 0x000fc80000000000 */
[----:B------:R-:W-:Y:S01]  /*1480*/  FFMA R10, R15, R13, R6 ;  /* 0x0000000d0f0a7223 */ /* 0x000fe20000000006 */
[----:B------:R-:W-:-:S03]  /*1490*/  IADD3 R6, PT, PT, R5, 0x7f, -R12 ;  /* 0x0000007f05067810 */ /* 0x000fc60007ffe80c */
[----:B------:R-:W-:Y:S01]  /*14a0*/  FFMA R11, R11, R10, R0 ;  /* 0x0000000a0b0b7223 */ /* 0x000fe20000000000 */
[----:B------:R-:W-:-:S03]  /*14b0*/  IADD3 R6, PT, PT, R6, R7, RZ ;  /* 0x0000000706067210 */ /* 0x000fc60007ffe0ff */
[----:B------:R-:W-:-:S05]  /*14c0*/  FFMA R0, R15, R11, R10 ;  /* 0x0000000b0f007223 */ /* 0x000fca000000000a */
[----:B------:R-:W-:-:S04]  /*14d0*/  SHF.R.U32.HI R3, RZ, 0x17, R0 ;  /* 0x00000017ff037819 */ /* 0x000fc80000011600 */
[----:B------:R-:W-:-:S05]  /*14e0*/  LOP3.LUT R3, R3, 0xff, RZ, 0xc0, !PT ;  /* 0x000000ff03037812 */ /* 0x000fca00078ec0ff */
[----:B------:R-:W-:-:S05]  /*14f0*/  IMAD.IADD R7, R3, 0x1, R6 ;  /* 0x0000000103077824 */ /* 0x000fca00078e0206 */
[----:B------:R-:W-:-:S04]  /*1500*/  IADD3 R3, PT, PT, R7, -0x1, RZ ;  /* 0xffffffff07037810 */ /* 0x000fc80007ffe0ff */
[----:B------:R-:W-:-:S13]  /*1510*/  ISETP.GE.U32.AND P0, PT, R3, 0xfe, PT ;  /* 0x000000fe0300780c */ /* 0x000fda0003f06070 */
[----:B------:R-:W-:Y:S05]  /*1520*/  @!P0 BRA `(.L_x_96) ;  /* 0x0000000000808947 */ /* 0x000fea0003800000 */
[----:B------:R-:W-:-:S13]  /*1530*/  ISETP.GT.AND P0, PT, R7, 0xfe, PT ;  /* 0x000000fe0700780c */ /* 0x000fda0003f04270 */
[----:B------:R-:W-:Y:S05]  /*1540*/  @P0 BRA `(.L_x_97) ;  /* 0x00000000006c0947 */ /* 0x000fea0003800000 */
[----:B------:R-:W-:-:S13]  /*1550*/  ISETP.GE.AND P0, PT, R7, 0x1, PT ;  /* 0x000000010700780c */ /* 0x000fda0003f06270 */
[----:B------:R-:W-:Y:S05]  /*1560*/  @P0 BRA `(.L_x_98) ;  /* 0x0000000000740947 */ /* 0x000fea0003800000 */
[----:B------:R-:W-:Y:S02]  /*1570*/  ISETP.GE.AND P0, PT, R7, -0x18, PT ;  /* 0xffffffe80700780c */ /* 0x000fe40003f06270 */
[----:B------:R-:W-:-:S11]  /*1580*/  LOP3.LUT R0, R0, 0x80000000, RZ, 0xc0, !PT ;  /* 0x8000000000007812 */ /* 0x000fd600078ec0ff */
[----:B------:R-:W-:Y:S05]  /*1590*/  @!P0 BRA `(.L_x_98) ;  /* 0x0000000000688947 */ /* 0x000fea0003800000 */
[CCC-:B------:R-:W-:Y:S01]  /*15a0*/  FFMA.RZ R3, R15.reuse, R11.reuse, R10.reuse ;  /* 0x0000000b0f037223 */ /* 0x1c0fe2000000c00a */
[-CC-:B------:R-:W-:Y:S01]  /*15b0*/  FFMA.RM R6, R15, R11.reuse, R10.reuse ;  /* 0x0000000b0f067223 */ /* 0x180fe2000000400a */
[C---:B------:R-:W-:Y:S02]  /*15c0*/  ISETP.NE.AND P2, PT, R7.reuse, RZ, PT ;  /* 0x000000ff0700720c */ /* 0x040fe40003f45270 */
[----:B------:R-:W-:Y:S02]  /*15d0*/  ISETP.NE.AND P1, PT, R7, RZ, PT ;  /* 0x000000ff0700720c */ /* 0x000fe40003f25270 */
[----:B------:R-:W-:Y:S01]  /*15e0*/  LOP3.LUT R5, R3, 0x7fffff, RZ, 0xc0, !PT ;  /* 0x007fffff03057812 */ /* 0x000fe200078ec0ff */
[----:B------:R-:W-:Y:S01]  /*15f0*/  FFMA.RP R3, R15, R11, R10 ;  /* 0x0000000b0f037223 */ /* 0x000fe2000000800a */
[C---:B------:R-:W-:Y:S01]  /*1600*/  VIADD R10, R7.reuse, 0x20 ;  /* 0x00000020070a7836 */ /* 0x040fe20000000000 */
[----:B------:R-:W-:Y:S02]  /*1610*/  IADD3 R7, PT, PT, -R7, RZ, RZ ;  /* 0x000000ff07077210 */ /* 0x000fe40007ffe1ff */
[----:B------:R-:W-:-:S02]  /*1620*/  LOP3.LUT R5, R5, 0x800000, RZ, 0xfc, !PT ;  /* 0x0080000005057812 */ /* 0x000fc400078efcff */
[----:B------:R-:W-:Y:S02]  /*1630*/  FSETP.NEU.FTZ.AND P0, PT, R3, R6, PT ;  /* 0x000000060300720b */ /* 0x000fe40003f1d000 */
[----:B------:R-:W-:Y:S02]  /*1640*/  SHF.L.U32 R10, R5, R10, RZ ;  /* 0x0000000a050a7219 */ /* 0x000fe400000006ff */
[----:B------:R-:W-:Y:S02]  /*1650*/  SEL R6, R7, RZ, P2 ;  /* 0x000000ff07067207 */ /* 0x000fe40001000000 */
[----:B------:R-:W-:Y:S02]  /*1660*/  ISETP.NE.AND P1, PT, R10, RZ, P1 ;  /* 0x000000ff0a00720c */ /* 0x000fe40000f25270 */
[----:B------:R-:W-:Y:S02]  /*1670*/  SHF.R.U32.HI R6, RZ, R6, R5 ;  /* 0x00000006ff067219 */ /* 0x000fe40000011605 */
[----:B------:R-:W-:-:S02]  /*1680*/  PLOP3.LUT P0, PT, P0, P1, PT, 0xf8, 0x8f ;  /* 0x00000000008f781c */ /* 0x000fc40000703f70 */
[----:B------:R-:W-:Y:S02]  /*1690*/  SHF.R.U32.HI R10, RZ, 0x1, R6 ;  /* 0x00000001ff0a7819 */ /* 0x000fe40000011606 */
[----:B------:R-:W-:-:S04]  /*16a0*/  SEL R3, RZ, 0x1, !P0 ;  /* 0x00000001ff037807 */ /* 0x000fc80004000000 */
[----:B------:R-:W-:-:S04]  /*16b0*/  LOP3.LUT R3, R3, 0x1, R10, 0xf8, !PT ;  /* 0x0000000103037812 */ /* 0x000fc800078ef80a */
[----:B------:R-:W-:-:S05]  /*16c0*/  LOP3.LUT R3, R3, R6, RZ, 0xc0, !PT ;  /* 0x0000000603037212 */ /* 0x000fca00078ec0ff */
[----:B------:R-:W-:-:S05]  /*16d0*/  IMAD.IADD R3, R10, 0x1, R3 ;  /* 0x000000010a037824 */ /* 0x000fca00078e0203 */
[----:B------:R-:W-:Y:S01]  /*16e0*/  LOP3.LUT R0, R3, R0, RZ, 0xfc, !PT ;  /* 0x0000000003007212 */ /* 0x000fe200078efcff */
[----:B------:R-:W-:Y:S06]  /*16f0*/  BRA `(.L_x_98) ;  /* 0x0000000000107947 */ /* 0x000fec0003800000 */
.L_x_97:
[----:B------:R-:W-:-:S04]  /*1700*/  LOP3.LUT R0, R0, 0x80000000, RZ, 0xc0, !PT ;  /* 0x8000000000007812 */ /* 0x000fc800078ec0ff */
[----:B------:R-:W-:Y:S01]  /*1710*/  LOP3.LUT R0, R0, 0x7f800000, RZ, 0xfc, !PT ;  /* 0x7f80000000007812 */ /* 0x000fe200078efcff */
[----:B------:R-:W-:Y:S06]  /*1720*/  BRA `(.L_x_98) ;  /* 0x0000000000047947 */ /* 0x000fec0003800000 */
.L_x_96:
[----:B------:R-:W-:-:S07]  /*1730*/  LEA R0, R6, R0, 0x17 ;  /* 0x0000000006007211 */ /* 0x000fce00078eb8ff */
.L_x_98:
[----:B------:R-:W-:Y:S05]  /*1740*/  BSYNC.RECONVERGENT B2 ;  /* 0x0000000000027941 */ /* 0x000fea0003800200 */
.L_x_95:
[----:B------:R-:W-:Y:S05]  /*1750*/  BRA `(.L_x_99) ;  /* 0x0000000000207947 */ /* 0x000fea0003800000 */
.L_x_94:
[----:B------:R-:W-:-:S04]  /*1760*/  LOP3.LUT R0, R3, 0x80000000, R6, 0x48, !PT ;  /* 0x8000000003007812 */ /* 0x000fc800078e4806 */
[----:B------:R-:W-:Y:S01]  /*1770*/  LOP3.LUT R0, R0, 0x7f800000, RZ, 0xfc, !PT ;  /* 0x7f80000000007812 */ /* 0x000fe200078efcff */
[----:B------:R-:W-:Y:S06]  /*1780*/  BRA `(.L_x_99) ;  /* 0x0000000000147947 */ /* 0x000fec0003800000 */
.L_x_93:
[----:B------:R-:W-:Y:S01]  /*1790*/  LOP3.LUT R0, R3, 0x80000000, R6, 0x48, !PT ;  /* 0x8000000003007812 */ /* 0x000fe200078e4806 */
[----:B------:R-:W-:Y:S06]  /*17a0*/  BRA `(.L_x_99) ;  /* 0x00000000000c7947 */ /* 0x000fec0003800000 */
.L_x_92:
[----:B------:R-:W0:Y:S01]  /*17b0*/  MUFU.RSQ R0, -QNAN ;  /* 0xffc0000000007908 */ /* 0x000e220000001400 */
[----:B------:R-:W-:Y:S05]  /*17c0*/  BRA `(.L_x_99) ;  /* 0x0000000000047947 */ /* 0x000fea0003800000 */
.L_x_91:
[----:B------:R-:W-:-:S07]  /*17d0*/  FADD.FTZ R0, R0, R3 ;  /* 0x0000000300007221 */ /* 0x000fce0000010000 */
.L_x_99:
[----:B------:R-:W-:Y:S05]  /*17e0*/  BSYNC.RECONVERGENT B1 ;  /* 0x0000000000017941 */ /* 0x000fea0003800200 */
.L_x_89:
[----:B------:R-:W-:-:S04]  /*17f0*/  IMAD.MOV.U32 R5, RZ, RZ, 0x0 ;  /* 0x00000000ff057424 */ /* 0x000fc800078e00ff */
[----:B0-----:R-:W-:Y:S05]  /*1800*/  RET.REL.NODEC R4 `(medusa_top_k_sample_f16) ;  /* 0xffffffe404fc7950 */ /* 0x001fea0003c3ffff */
.L_x_100:
        /* <DEDUP_REMOVED lines=15> */
.L_x_145:


//--------------------- .text.medusa_top_k_sample_f32 --------------------------
	.section	.text.medusa_top_k_sample_f32,"ax",@progbits
	.align	128
        .global         medusa_top_k_sample_f32
        .type           medusa_top_k_sample_f32,@function
        .size           medusa_top_k_sample_f32,(.L_x_146 - medusa_top_k_sample_f32)
        .other          medusa_top_k_sample_f32,@"STO_CUDA_ENTRY STV_DEFAULT"
medusa_top_k_sample_f32:
.text.medusa_top_k_sample_f32:
        /* <DEDUP_REMOVED lines=36> */
.L_x_112:
[----:B-1----:R-:W1:Y:S01]  /*0240*/  LDC.64 R4, c[0x0][0x380] ;  /* 0x0000e000ff047b82 */ /* 0x002e620000000a00 */
[----:B--2---:R-:W2:Y:S01]  /*0250*/  LDCU UR5, c[0x0][0x39c] ;  /* 0x00007380ff0577ac */ /* 0x004ea20008000800 */
[----:B---3--:R-:W3:Y:S01]  /*0260*/  LDS R15, [R14+-0x4] ;  /* 0xfffffc000e0f7984 */ /* 0x008ee20000000800 */
[----:B--2---:R-:W-:Y:S01]  /*0270*/  IMAD R11, R16, UR5, R7 ;  /* 0x00000005100b7c24 */ /* 0x004fe2000f8e0207 */
[----:B------:R-:W2:Y:S03]  /*0280*/  LDCU UR5, c[0x0][0x3a4] ;  /* 0x00007480ff0577ac */ /* 0x000ea60008000800 */
[----:B-1----:R-:W-:-:S06]  /*0290*/  IMAD.WIDE.U32 R4, R11, 0x4, R4 ;  /* 0x000000040b047825 */ /* 0x002fcc00078e0004 */
[----:B------:R-:W3:Y:S01]  /*02a0*/  LDG.E.CONSTANT R4, desc[UR6][R4.64] ;  /* 0x0000000604047981 */ /* 0x000ee2000c1e9900 */
[----:B------:R-:W-:Y:S01]  /*02b0*/  BSSY.RECONVERGENT B1, `(.L_x_103) ;  /* 0x0000058000017945 */ /* 0x000fe20003800200 */
[----:B--2---:R-:W-:-:S04]  /*02c0*/  MOV R11, UR5 ;  /* 0x00000005000b7c02 */ /* 0x004fc80008000f00 */
[----:B------:R-:W-:-:S04]  /*02d0*/  ISETP.NE.AND P0, PT, R11, RZ, PT ;  /* 0x000000ff0b00720c */ /* 0x000fc80003f05270 */
[----:B---3--:R-:W-:-:S13]  /*02e0*/  FSETP.LEU.OR P0, PT, R4, R15, !P0 ;  /* 0x0000000f0400720b */ /* 0x008fda000470b400 */
[----:B------:R-:W-:Y:S05]  /*02f0*/  @P0 BRA `(.L_x_104) ;  /* 0x00000004004c0947 */ /* 0x000fea0003800000 */
[----:B------:R-:W1:Y:S01]  /*0300*/  S2R R22, SR_CgaCtaId ;  /* 0x0000000000167919 */ /* 0x000e620000008800 */
[----:B------:R-:W-:Y:S01]  /*0310*/  MOV R5, 0x400 ;  /* 0x0000040000057802 */ /* 0x000fe20000000f00 */
[----:B------:R-:W-:-:S03]  /*0320*/  IMAD.MOV.U32 R20, RZ, RZ, RZ ;  /* 0x000000ffff147224 */ /* 0x000fc600078e00ff */
[----:B-1----:R-:W-:-:S07]  /*0330*/  LEA R15, R22, R5, 0x18 ;  /* 0x00000005160f7211 */ /* 0x002fce00078ec0ff */
.L_x_106:
        /* <DEDUP_REMOVED lines=9> */
.L_x_105:
        /* <DEDUP_REMOVED lines=34> */
.L_x_110:
[----:B------:R-:W-:Y:S05]  /*05f0*/  BSYNC.RECONVERGENT B3 ;  /* 0x0000000000037941 */ /* 0x000fea0003800200 */
.L_x_109:
[----:B------:R-:W-:Y:S05]  /*0600*/  @!P0 BRA `(.L_x_108) ;  /* 0x0000000000708947 */ /* 0x000fea0003800000 */
[----:B------:R-:W3:Y:S01]  /*0610*/  S2R R22, SR_CgaCtaId ;  /* 0x0000000000167919 */ /* 0x000ee20000008800 */
[----:B-1----:R-:W1:Y:S01]  /*0620*/  LDC R17, c[0x0][0x3a4] ;  /* 0x0000e900ff117b82 */ /* 0x002e620000000800 */
[----:B------:R-:W-:-:S04]  /*0630*/  MOV R11, 0x400 ;  /* 0x00000400000b7802 */ /* 0x000fc80000000f00 */
[----:B---3--:R-:W-:-:S07]  /*0640*/  LEA R11, R22, R11, 0x18 ;  /* 0x0000000b160b7211 */ /* 0x008fce00078ec0ff */
.L_x_111:
        /* <DEDUP_REMOVED lines=24> */
.L_x_108:
[----:B------:R-:W-:Y:S05]  /*07d0*/  BSYNC.RECONVERGENT B2 ;  /* 0x0000000000027941 */ /* 0x000fea0003800200 */
.L_x_107:
[----:B------:R-:W4:Y:S01]  /*07e0*/  LDCU UR5, c[0x0][0x3a4] ;  /* 0x00007480ff0577ac */ /* 0x000f220008000800 */
[----:B------:R0:W-:Y:S01]  /*07f0*/  STS [R5], R4 ;  /* 0x0000000405007388 */ /* 0x0001e20000000800 */
[----:B----4-:R-:W-:-:S05]  /*0800*/  IMAD.U32 R11, RZ, RZ, UR5 ;  /* 0x00000005ff0b7e24 */ /* 0x010fca000f8e00ff */
[----:B------:R-:W-:-:S05]  /*0810*/  LEA R20, R11, R5, 0x2 ;  /* 0x000000050b147211 */ /* 0x000fca00078e10ff */
[----:B0-----:R4:W-:Y:S02]  /*0820*/  STS [R20], R7 ;  /* 0x0000000714007388 */ /* 0x0019e40000000800 */
.L_x_104:
[----:B------:R-:W-:Y:S05]  /*0830*/  BSYNC.RECONVERGENT B1 ;  /* 0x0000000000017941 */ /* 0x000fea0003800200 */
.L_x_103:
[----:B------:R-:W5:Y:S01]  /*0840*/  LDCU UR5, c[0x0][0x39c] ;  /* 0x00007380ff0577ac */ /* 0x000f620008000800 */
[----:B0---4-:R-:W-:-:S05]  /*0850*/  IMAD.IADD R7, R18, 0x1, R7 ;  /* 0x0000000112077824 */ /* 0x011fca00078e0207 */
[----:B-----5:R-:W-:-:S13]  /*0860*/  ISETP.GE.U32.AND P0, PT, R7, UR5, PT ;  /* 0x0000000507007c0c */ /* 0x020fda000bf06070 */
[----:B------:R-:W-:Y:S05]  /*0870*/  @!P0 BRA `(.L_x_112) ;  /* 0xfffffff800708947 */ /* 0x000fea000383ffff */
.L_x_102:
[----:B------:R-:W-:Y:S05]  /*0880*/  BSYNC.RECONVERGENT B0 ;  /* 0x0000000000007941 */ /* 0x000fea0003800200 */
.L_x_101:
[----:B------:R-:W-:Y:S01]  /*0890*/  BAR.SYNC.DEFER_BLOCKING 0x0 ;  /* 0x0000000000007b1d */ /* 0x000fe20000010000 */
[----:B------:R-:W-:-:S13]  /*08a0*/  ISETP.GE.U32.AND P0, PT, R8, R11, PT ;  /* 0x0000000b0800720c */ /* 0x000fda0003f06070 */
[----:B------:R-:W-:Y:S05]  /*08b0*/  @P0 EXIT ;  /* 0x000000000000094d */ /* 0x000fea0003800000 */
[----:B------:R-:W0:Y:S01]  /*08c0*/  S2UR UR5, SR_CgaCtaId ;  /* 0x00000000000579c3 */ /* 0x000e220000008800 */
[----:B------:R-:W-:Y:S01]  /*08d0*/  UMOV UR4, 0x400 ;  /* 0x0000040000047882 */ /* 0x000fe20000000000 */
[C---:B------:R-:W-:Y:S01]  /*08e0*/  ISETP.GE.U32.AND P0, PT, R11.reuse, 0x4, PT ;  /* 0x000000040b00780c */ /* 0x040fe20003f06070 */
[----:B------:R-:W-:Y:S01]  /*08f0*/  BSSY.RECONVERGENT B0, `(.L_x_113) ;  /* 0x0000035000007945 */ /* 0x000fe20003800200 */
[----:B------:R-:W-:Y:S02]  /*0900*/  LOP3.LUT R19, R11, 0x3, RZ, 0xc0, !PT ;  /* 0x000000030b137812 */ /* 0x000fe400078ec0ff */
        /* <DEDUP_REMOVED lines=8> */
.L_x_115:
[----:B-12---:R1:W0:Y:S01]  /*0990*/  LDS.128 R4, [R0] ;  /* 0x0000000000047984 */ /* 0x0062220000000c00 */
[----:B------:R-:W-:Y:S02]  /*09a0*/  MOV R15, 0x3bbb989d ;  /* 0x3bbb989d000f7802 */ /* 0x000fe40000000f00 */
[----:B------:R-:W-:-:S04]  /*09b0*/  IADD3 R14, PT, PT, R14, 0x4, RZ ;  /* 0x000000040e0e7810 */ /* 0x000fc80007ffe0ff */
[----:B------:R-:W-:Y:S01]  /*09c0*/  ISETP.NE.AND P0, PT, R14, RZ, PT ;  /* 0x000000ff0e00720c */ /* 0x000fe20003f05270 */
[----:B-1----:R-:W-:Y:S02]  /*09d0*/  VIADD R0, R0, 0x10 ;  /* 0x0000001000007836 */ /* 0x002fe40000000000 */
[C---:B0-----:R-:W-:Y:S01]  /*09e0*/  FADD R20, -R10.reuse, R4 ;  /* 0x000000040a147221 */ /* 0x041fe20000000100 */
[----:B------:R-:W-:Y:S02]  /*09f0*/  IMAD.MOV.U32 R4, RZ, RZ, 0x437c0000 ;  /* 0x437c0000ff047424 */ /* 0x000fe400078e00ff */
[C---:B------:R-:W-:Y:S01]  /*0a00*/  FADD R18, -R10.reuse, R5 ;  /* 0x000000050a127221 */ /* 0x040fe20000000100 */
[----:B------:R-:W-:Y:S01]  /*0a10*/  FADD R16, -R10, R6 ;  /* 0x000000060a107221 */ /* 0x000fe20000000100 */
[-C--:B------:R-:W-:Y:S02]  /*0a20*/  FFMA.SAT R17, R20, R15.reuse, 0.5 ;  /* 0x3f00000014117423 */ /* 0x080fe4000000200f */
[-C--:B---3--:R-:W-:Y:S01]  /*0a30*/  FFMA.SAT R21, R18, R15.reuse, 0.5 ;  /* 0x3f00000012157423 */ /* 0x088fe2000000200f */
[----:B------:R-:W-:Y:S01]  /*0a40*/  FFMA.SAT R23, R16, R15, 0.5 ;  /* 0x3f00000010177423 */ /* 0x000fe2000000200f */
        /* <DEDUP_REMOVED lines=31> */
.L_x_114:
[----:B------:R-:W-:Y:S05]  /*0c40*/  BSYNC.RECONVERGENT B0 ;  /* 0x0000000000007941 */ /* 0x000fea0003800200 */
.L_x_113:
        /* <DEDUP_REMOVED lines=14> */
[-C--:B-12---:R-:W-:Y:S01]  /*0d30*/  FFMA.SAT R6, R4, R11.reuse, 0.5 ;  /* 0x3f00000004067423 */ /* 0x086fe2000000200b */
        /* <DEDUP_REMOVED lines=15> */
.L_x_119:
[----:B------:R-:W-:Y:S05]  /*0e30*/  BSYNC.RECONVERGENT B1 ;  /* 0x0000000000017941 */ /* 0x000fea0003800200 */
.L_x_118:
        /* <DEDUP_REMOVED lines=14> */
.L_x_117:
[----:B------:R-:W-:Y:S05]  /*0f20*/  BSYNC.RECONVERGENT B0 ;  /* 0x0000000000007941 */ /* 0x000fea0003800200 */
.L_x_116:
[----:B------:R-:W0:Y:S01]  /*0f30*/  LDS R3, [R3] ;  /* 0x0000000003037984 */ /* 0x000e220000000800 */
[----:B------:R-:W-:Y:S01]  /*0f40*/  MOV R5, 0x3bbb989d ;  /* 0x3bbb989d00057802 */ /* 0x000fe20000000f00 */
[----:B------:R-:W-:Y:S01]  /*0f50*/  IMAD.MOV.U32 R7, RZ, RZ, 0x437c0000 ;  /* 0x437c0000ff077424 */ /* 0x000fe200078e00ff */
[----:B------:R-:W4:Y:S01]  /*0f60*/  MUFU.RCP R4, R13 ;  /* 0x0000000d00047308 */ /* 0x000f220000001000 */
[----:B------:R-:W-:Y:S01]  /*0f70*/  BSSY.RECONVERGENT B0, `(.L_x_120) ;  /* 0x0000015000007945 */ /* 0x000fe20003800200 */
[----:B0-----:R-:W-:Y:S01]  /*0f80*/  FADD R10, -R10, R3 ;  /* 0x000000030a0a7221 */ /* 0x001fe20000000100 */
[----:B----4-:R-:W-:-:S03]  /*0f90*/  FFMA R3, R4, -R13, 1 ;  /* 0x3f80000004037423 */ /* 0x010fc6000000080d */
        /* <DEDUP_REMOVED lines=11> */
[----:B-12---:R-:W-:-:S04]  /*1050*/  FFMA R6, R4, -R13, R0 ;  /* 0x8000000d04067223 */ /* 0x006fc80000000000 */
[----:B------:R-:W-:Y:S01]  /*1060*/  FFMA R3, R3, R6, R4 ;  /* 0x0000000603037223 */ /* 0x000fe20000000004 */
[----:B0-----:R-:W-:Y:S06]  /*1070*/  @!P0 BRA `(.L_x_121) ;  /* 0x0000000000108947 */ /* 0x001fec0003800000 */
[----:B------:R-:W-:Y:S01]  /*1080*/  IMAD.MOV.U32 R3, RZ, RZ, R13 ;  /* 0x000000ffff037224 */ /* 0x000fe200078e000d */
[----:B------:R-:W-:-:S07]  /*1090*/  MOV R4, 0x10b0 ;  /* 0x000010b000047802 */ /* 0x000fce0000000f00 */
[----:B---3--:R-:W-:Y:S05]  /*10a0*/  CALL.REL.NOINC `($__internal_1_$__cuda_sm3x_div_rn_noftz_f32_slowpath) ;  /* 0x0000000000347944 */ /* 0x008fea0003c00000 */
[----:B------:R-:W-:-:S07]  /*10b0*/  MOV R3, R0 ;  /* 0x0000000000037202 */ /* 0x000fce0000000f00 */
.L_x_121:
[----:B------:R-:W-:Y:S05]  /*10c0*/  BSYNC.RECONVERGENT B0 ;  /* 0x0000000000007941 */ /* 0x000fea0003800200 */
.L_x_120:
[----:B------:R-:W0:Y:S01]  /*10d0*/  LDS R11, [R2] ;  /* 0x00000000020b7984 */ /* 0x000e220000000800 */
[----:B------:R-:W1:Y:S08]  /*10e0*/  LDC.64 R12, c[0x0][0x3a0] ;  /* 0x0000e800ff0c7b82 */ /* 0x000e700000000a00 */
[----:B------:R-:W2:Y:S08]  /*10f0*/  LDC.64 R4, c[0x0][0x388] ;  /* 0x0000e200ff047b82 */ /* 0x000eb00000000a00 */
[----:B------:R-:W4:Y:S01]  /*1100*/  LDC.64 R6, c[0x0][0x390] ;  /* 0x0000e400ff067b82 */ /* 0x000f220000000a00 */
[----:B-1----:R-:W-:-:S04]  /*1110*/  IMAD R9, R12, UR8, R9 ;  /* 0x000000080c097c24 */ /* 0x002fc8000f8e0209 */
[----:B------:R-:W-:-:S04]  /*1120*/  IMAD R9, R9, R13, R8 ;  /* 0x0000000d09097224 */ /* 0x000fc800078e0208 */
[----:B--2---:R-:W-:-:S05]  /*1130*/  IMAD.WIDE.U32 R4, R9, 0x4, R4 ;  /* 0x0000000409047825 */ /* 0x004fca00078e0004 */
[----:B0-----:R-:W-:Y:S01]  /*1140*/  STG.E desc[UR6][R4.64], R11 ;  /* 0x0000000b04007986 */ /* 0x001fe2000c101906 */
[----:B----4-:R-:W-:-:S05]  /*1150*/  IMAD.WIDE.U32 R6, R9, 0x4, R6 ;  /* 0x0000000409067825 */ /* 0x010fca00078e0006 */
[----:B------:R-:W-:Y:S01]  /*1160*/  STG.E desc[UR6][R6.64], R3 ;  /* 0x0000000306007986 */ /* 0x000fe2000c101906 */
[----:B------:R-:W-:Y:S05]  /*1170*/  EXIT ;  /* 0x000000000000794d */ /* 0x000fea0003800000 */
        .weak           $__internal_1_$__cuda_sm3x_div_rn_noftz_f32_slowpath
        .type           $__internal_1_$__cuda_sm3x_div_rn_noftz_f32_slowpath,@function
        .size           $__internal_1_$__cuda_sm3x_div_rn_noftz_f32_slowpath,(.L_x_146 - $__internal_1_$__cuda_sm3x_div_rn_noftz_f32_slowpath)
$__internal_1_$__cuda_sm3x_div_rn_noftz_f32_slowpath:
        /* <DEDUP_REMOVED lines=35> */
.L_x_123:
        /* <DEDUP_REMOVED lines=51> */
.L_x_130:
[----:B------:R-:W-:-:S04]  /*16e0*/  LOP3.LUT R0, R0, 0x80000000, RZ, 0xc0, !PT ;  /* 0x8000000000007812 */ /* 0x000fc800078ec0ff */
[----:B------:R-:W-:Y:S01]  /*16f0*/  LOP3.LUT R0, R0, 0x7f800000, RZ, 0xfc, !PT ;  /* 0x7f80000000007812 */ /* 0x000fe200078efcff */
[----:B------:R-:W-:Y:S06]  /*1700*/  BRA `(.L_x_131) ;  /* 0x0000000000047947 */ /* 0x000fec0003800000 */
.L_x_129:
[----:B------:R-:W-:-:S07]  /*1710*/  LEA R0, R6, R0, 0x17 ;  /* 0x0000000006007211 */ /* 0x000fce00078eb8ff */
.L_x_131:
[----:B------:R-:W-:Y:S05]  /*1720*/  BSYNC.RECONVERGENT B2 ;  /* 0x0000000000027941 */ /* 0x000fea0003800200 */
.L_x_128:
[----:B------:R-:W-:Y:S05]  /*1730*/  BRA `(.L_x_132) ;  /* 0x0000000000207947 */ /* 0x000fea0003800000 */
.L_x_127:
[----:B------:R-:W-:-:S04]  /*1740*/  LOP3.LUT R0, R3, 0x80000000, R6, 0x48, !PT ;  /* 0x8000000003007812 */ /* 0x000fc800078e4806 */
[----:B------:R-:W-:Y:S01]  /*1750*/  LOP3.LUT R0, R0, 0x7f800000, RZ, 0xfc, !PT ;  /* 0x7f80000000007812 */ /* 0x000fe200078efcff */
[----:B------:R-:W-:Y:S06]  /*1760*/  BRA `(.L_x_132) ;  /* 0x0000000000147947 */ /* 0x000fec0003800000 */
.L_x_126:
[----:B------:R-:W-:Y:S01]  /*1770*/  LOP3.LUT R0, R3, 0x80000000, R6, 0x48, !PT ;  /* 0x8000000003007812 */ /* 0x000fe200078e4806 */
[----:B------:R-:W-:Y:S06]  /*1780*/  BRA `(.L_x_132) ;  /* 0x00000000000c7947 */ /* 0x000fec0003800000 */
.L_x_125:
[----:B------:R-:W0:Y:S01]  /*1790*/  MUFU.RSQ R0, -QNAN ;  /* 0xffc0000000007908 */ /* 0x000e220000001400 */
[----:B------:R-:W-:Y:S05]  /*17a0*/  BRA `(.L_x_132) ;  /* 0x0000000000047947 */ /* 0x000fea0003800000 */
.L_x_124:
[----:B------:R-:W-:-:S07]  /*17b0*/  FADD.FTZ R0, R0, R3 ;  /* 0x0000000300007221 */ /* 0x000fce0000010000 */
.L_x_132:
[----:B------:R-:W-:Y:S05]  /*17c0*/  BSYNC.RECONVERGENT B1 ;  /* 0x0000000000017941 */ /* 0x000fea0003800200 */
.L_x_122:
[----:B------:R-:W-:-:S04]  /*17d0*/  IMAD.MOV.U32 R5, RZ, RZ, 0x0 ;  /* 0x00000000ff057424 */ /* 0x000fc800078e00ff */
[----:B0-----:R-:W-:Y:S05]  /*17e0*/  RET.REL.NODEC R4 `(medusa_top_k_sample_f32) ;  /* 0xffffffe804047950 */ /* 0x001fea0003c3ffff */
.L_x_133:
        /* <DEDUP_REMOVED lines=9> */
.L_x_146:


//--------------------- .text.medusa_head_forward_f16 --------------------------
	.section	.text.medusa_head_forward_f16,"ax",@progbits
	.align	128
        .global         medusa_head_forward_f16
        .type           medusa_head_forward_f16,@function
        .size           medusa_head_forward_f16,(.L_x_153 - medusa_head_forward_f16)
        .other          medusa_head_forward_f16,@"STO_CUDA_ENTRY STV_DEFAULT"
medusa_head_forward_f16:
.text.medusa_head_forward_f16:
[----:B------:R-:W-:Y:S01]  /*0000*/  LDC R1, c[0x0][0x37c] ;  /* 0x0000df00ff017b82 */ /* 0x000fe20000000800 */
[----:B------:R-:W0:Y:S07]  /*0010*/  S2R R7, SR_TID.X ;  /* 0x0000000000077919 */ /* 0x000e2e0000002100 */
[----:B------:R-:W1:Y:S01]  /*0020*/  S2UR UR4, SR_CTAID.Z ;  /* 0x00000000000479c3 */ /* 0x000e620000002700 */
[----:B------:R-:W1:Y:S01]  /*0030*/  LDCU UR5, c[0x0][0x360] ;  /* 0x00006c00ff0577ac */ /* 0x000e620008000800 */
[----:B------:R-:W2:Y:S01]  /*0040*/  S2R R0, SR_CTAID.X ;  /* 0x0000000000007919 */ /* 0x000ea20000002500 */
[----:B------:R-:W2:Y:S05]  /*0050*/  LDCU UR7, c[0x0][0x398] ;  /* 0x00007300ff0777ac */ /* 0x000eaa0008000800 */
[----:B------:R-:W3:Y:S08]  /*0060*/  S2UR UR6, SR_CTAID.Y ;  /* 0x00000000000679c3 */ /* 0x000ef00000002600 */
[----:B------:R-:W3:Y:S01]  /*0070*/  LDC.64 R14, c[0x0][0x3a0] ;  /* 0x0000e800ff0e7b82 */ /* 0x000ee20000000a00 */
[----:B-1----:R-:W-:-:S06]  /*0080*/  UIMAD UR4, UR4, UR5, URZ ;  /* 0x00000005040472a4 */ /* 0x002fcc000f8e02ff */
[----:B0-----:R-:W-:Y:S02]  /*0090*/  IADD3 R3, PT, PT, R7, UR4, RZ ;  /* 0x0000000407037c10 */ /* 0x001fe4000fffe0ff */
[----:B---3--:R-:W-:-:S04]  /*00a0*/  ISETP.LE.U32.AND P0, PT, R15, UR6, PT ;  /* 0x000000060f007c0c */ /* 0x008fc8000bf03070 */
[----:B--2---:R-:W-:-:S04]  /*00b0*/  ISETP.GE.U32.OR P0, PT, R0, UR7, P0 ;  /* 0x0000000700007c0c */ /* 0x004fc80008706470 */
[----:B------:R-:W-:-:S13]  /*00c0*/  ISETP.GE.U32.OR P0, PT, R3, R14, P0 ;  /* 0x0000000e0300720c */ /* 0x000fda0000706470 */
[----:B------:R-:W-:Y:S05]  /*00d0*/  @P0 EXIT ;  /* 0x000000000000094d */ /* 0x000fea0003800000 */
[----:B------:R-:W0:Y:S01]  /*00e0*/  LDC R5, c[0x0][0x39c] ;  /* 0x0000e700ff057b82 */ /* 0x000e220000000800 */
[----:B------:R-:W1:Y:S01]  /*00f0*/  LDCU.64 UR8, c[0x0][0x358] ;  /* 0x00006b00ff0877ac */ /* 0x000e620008000a00 */
[----:B------:R-:W-:Y:S01]  /*0100*/  HFMA2 R10, -RZ, RZ, 0, 0 ;  /* 0x00000000ff0a7431 */ /* 0x000fe200000001ff */
[----:B0-----:R-:W-:-:S13]  /*0110*/  ISETP.NE.AND P0, PT, R5, RZ, PT ;  /* 0x000000ff0500720c */ /* 0x001fda0003f05270 */
[----:B-1----:R-:W-:Y:S05]  /*0120*/  @!P0 BRA `(.L_x_134) ;  /* 0x0000000800f88947 */ /* 0x002fea0003800000 */
[C---:B------:R-:W-:Y:S01]  /*0130*/  ISETP.GE.U32.AND P1, PT, R5.reuse, 0x8, PT ;  /* 0x000000080500780c */ /* 0x040fe20003f26070 */
[C---:B------:R-:W-:Y:S01]  /*0140*/  IMAD R9, R5.reuse, UR6, RZ ;  /* 0x0000000605097c24 */ /* 0x040fe2000f8e02ff */
[----:B------:R-:W-:Y:S02]  /*0150*/  LOP3.LUT R2, R5, 0x7, RZ, 0xc0, !PT ;  /* 0x0000000705027812 */ /* 0x000fe400078ec0ff */
[----:B------:R-:W-:Y:S02]  /*0160*/  MOV R10, RZ ;  /* 0x000000ff000a7202 */ /* 0x000fe40000000f00 */
[----:B------:R-:W-:Y:S02]  /*0170*/  ISETP.NE.AND P0, PT, R2, RZ, PT ;  /* 0x000000ff0200720c */ /* 0x000fe40003f05270 */
[----:B------:R-:W-:-:S05]  /*0180*/  MOV R4, RZ ;  /* 0x000000ff00047202 */ /* 0x000fca0000000f00 */
[----:B------:R-:W-:Y:S06]  /*0190*/  @!P1 BRA `(.L_x_135) ;  /* 0x0000000400889947 */ /* 0x000fec0003800000 */
[-C--:B------:R-:W-:Y:S01]  /*01a0*/  IMAD R4, R14, R5.reuse, RZ ;  /* 0x000000050e047224 */ /* 0x080fe200078e02ff */
[C---:B------:R-:W-:Y:S01]  /*01b0*/  IADD3 R11, PT, PT, R9.reuse, 0x2, RZ ;  /* 0x00000002090b7810 */ /* 0x040fe20007ffe0ff */
[CC--:B------:R-:W-:Y:S01]  /*01c0*/  IMAD R8, R9.reuse, R14.reuse, R14 ;  /* 0x0000000e09087224 */ /* 0x0c0fe200078e020e */
[C---:B------:R-:W-:Y:S01]  /*01d0*/  IADD3 R13, PT, PT, R9.reuse, 0x3, RZ ;  /* 0x00000003090d7810 */ /* 0x040fe20007ffe0ff */
[----:B------:R-:W-:Y:S01]  /*01e0*/  IMAD R12, R4, UR6, R7 ;  /* 0x00000006040c7c24 */ /* 0x000fe2000f8e0207 */
[C---:B------:R-:W-:Y:S01]  /*01f0*/  IADD3 R23, PT, PT, R9.reuse, 0x4, RZ ;  /* 0x0000000409177810 */ /* 0x040fe20007ffe0ff */
[----:B------:R-:W-:Y:S01]  /*0200*/  IMAD R6, R0, R5, 0x3 ;  /* 0x0000000300067424 */ /* 0x000fe200078e0205 */
[----:B------:R-:W-:Y:S01]  /*0210*/  IADD3 R25, PT, PT, R9, 0x5, RZ ;  /* 0x0000000509197810 */ /* 0x000fe20007ffe0ff */
[-CC-:B------:R-:W-:Y:S01]  /*0220*/  IMAD R11, R11, R14.reuse, R3.reuse ;  /* 0x0000000e0b0b7224 */ /* 0x180fe200078e0203 */
[----:B------:R-:W-:Y:S01]  /*0230*/  IADD3 R27, PT, PT, R9, 0x6, RZ ;  /* 0x00000006091b7810 */ /* 0x000fe20007ffe0ff */
[-CC-:B------:R-:W-:Y:S01]  /*0240*/  IMAD R13, R13, R14.reuse, R3.reuse ;  /* 0x0000000e0d0d7224 */ /* 0x180fe200078e0203 */
[----:B------:R-:W-:Y:S01]  /*0250*/  IADD3 R29, PT, PT, R9, 0x7, RZ ;  /* 0x00000007091d7810 */ /* 0x000fe20007ffe0ff */
[-CC-:B------:R-:W-:Y:S01]  /*0260*/  IMAD R23, R23, R14.reuse, R3.reuse ;  /* 0x0000000e17177224 */ /* 0x180fe200078e0203 */
[----:B------:R-:W-:Y:S01]  /*0270*/  LOP3.LUT R4, R5, 0xfffffff8, RZ, 0xc0, !PT ;  /* 0xfffffff805047812 */ /* 0x000fe200078ec0ff */
[--C-:B------:R-:W-:Y:S01]  /*0280*/  IMAD R25, R25, R14, R3.reuse ;  /* 0x0000000e19197224 */ /* 0x100fe200078e0203 */
[----:B------:R-:W-:Y:S01]  /*0290*/  IADD3 R7, PT, PT, R3, R8, RZ ;  /* 0x0000000803077210 */ /* 0x000fe20007ffe0ff */
[-CC-:B------:R-:W-:Y:S01]  /*02a0*/  IMAD R27, R27, R14.reuse, R3.reuse ;  /* 0x0000000e1b1b7224 */ /* 0x180fe200078e0203 */
[----:B------:R-:W-:Y:S01]  /*02b0*/  MOV R10, RZ ;  /* 0x000000ff000a7202 */ /* 0x000fe20000000f00 */
[----:B------:R-:W-:Y:S01]  /*02c0*/  IMAD R29, R29, R14, R3 ;  /* 0x0000000e1d1d7224 */ /* 0x000fe200078e0203 */
[----:B------:R-:W-:-:S02]  /*02d0*/  IADD3 R22, PT, PT, -R4, RZ, RZ ;  /* 0x000000ff04167210 */ /* 0x000fc40007ffe1ff */
[----:B------:R-:W-:-:S07]  /*02e0*/  IADD3 R8, PT, PT, R12, UR4, RZ ;  /* 0x000000040c087c10 */ /* 0x000fce000fffe0ff */
.L_x_136:
[----:B------:R-:W0:Y:S01]  /*02f0*/  LDC.64 R18, c[0x0][0x380] ;  /* 0x0000e000ff127b82 */ /* 0x000e220000000a00 */
[----:B------:R-:W-:-:S07]  /*0300*/  IADD3 R21, PT, PT, R6, -0x3, RZ ;  /* 0xfffffffd06157810 */ /* 0x000fce0007ffe0ff */
[----:B------:R-:W1:Y:S01]  /*0310*/  LDC.64 R16, c[0x0][0x388] ;  /* 0x0000e200ff107b82 */ /* 0x000e620000000a00 */
[----:B0-----:R-:W-:-:S05]  /*0320*/  IMAD.WIDE.U32 R20, R21, 0x2, R18 ;  /* 0x0000000215147825 */ /* 0x001fca00078e0012 */
[----:B------:R1:W2:Y:S02]  /*0330*/  LDG.E.U16.CONSTANT R12, desc[UR8][R20.64] ;  /* 0x00000008140c7981 */ /* 0x0002a4000c1e9500 */
[----:B-1----:R-:W-:-:S05]  /*0340*/  IMAD.WIDE.U32 R20, R8, 0x2, R16 ;  /* 0x0000000208147825 */ /* 0x002fca00078e0010 */
[----:B------:R0:W3:Y:S01]  /*0350*/  LDG.E.U16.CONSTANT R24, desc[UR8][R20.64] ;  /* 0x0000000814187981 */ /* 0x0000e2000c1e9500 */
[----:B------:R-:W-:-:S05]  /*0360*/  IADD3 R26, PT, PT, R6, -0x2, RZ ;  /* 0xfffffffe061a7810 */ /* 0x000fca0007ffe0ff */
[----:B0-----:R-:W-:-:S04]  /*0370*/  IMAD.WIDE.U32 R20, R26, 0x2, R18 ;  /* 0x000000021a147825 */ /* 0x001fc800078e0012 */
[----:B--2---:R-:W-:Y:S02]  /*0380*/  HADD2.F32 R12, -RZ, R12.H0_H0 ;  /* 0x2000000cff0c7230 */ /* 0x004fe40000004100 */
[----:B---3--:R-:W-:-:S05]  /*0390*/  HADD2.F32 R24, -RZ, R24.H0_H0 ;  /* 0x20000018ff187230 */ /* 0x008fca0000004100 */
[----:B------:R-:W-:Y:S02]  /*03a0*/  FFMA R10, R12, R24, R10 ;  /* 0x000000180c0a7223 */ /* 0x000fe4000000000a */
[----:B------:R0:W2:Y:S02]  /*03b0*/  LDG.E.U16.CONSTANT R12, desc[UR8][R20.64] ;  /* 0x00000008140c7981 */ /* 0x0000a4000c1e9500 */
[----:B0-----:R-:W-:-:S05]  /*03c0*/  IMAD.WIDE.U32 R20, R7, 0x2, R16 ;  /* 0x0000000207147825 */ /* 0x001fca00078e0010 */
        /* <DEDUP_REMOVED lines=8> */
[----:B------:R0:W3:Y:S02]  /*0450*/  LDG.E.U16.CONSTANT R24, desc[UR8][R20.64] ;  /* 0x0000000814187981 */ /* 0x0000e4000c1e9500 */
[----:B0-----:R-:W-:-:S04]  /*0460*/  IMAD.WIDE.U32 R20, R6, 0x2, R18 ;  /* 0x0000000206147825 */ /* 0x001fc800078e0012 */
[----:B--2---:R-:W-:Y:S02]  /*0470*/  HADD2.F32 R12, -RZ, R12.H0_H0 ;  /* 0x2000000cff0c7230 */ /* 0x004fe40000004100 */
[----:B---3--:R-:W-:-:S05]  /*0480*/  HADD2.F32 R24, -RZ, R24.H0_H0 ;  /* 0x20000018ff187230 */ /* 0x008fca0000004100 */
[----:B------:R-:W-:Y:S02]  /*0490*/  FFMA R10, R12, R24, R10 ;  /* 0x000000180c0a7223 */ /* 0x000fe4000000000a */
[----:B------:R0:W2:Y:S02]  /*04a0*/  LDG.E.U16.CONSTANT R12, desc[UR8][R20.64] ;  /* 0x00000008140c7981 */ /* 0x0000a4000c1e9500 */
[----:B0-----:R-:W-:-:S05]  /*04b0*/  IMAD.WIDE.U32 R20, R13, 0x2, R16 ;  /* 0x000000020d147825 */ /* 0x001fca00078e0010 */
[----:B------:R0:W3:Y:S01]  /*04c0*/  LDG.E.U16.CONSTANT R24, desc[UR8][R20.64] ;  /* 0x0000000814187981 */ /* 0x0000e2000c1e9500 */
[----:B------:R-:W-:-:S05]  /*04d0*/  IADD3 R26, PT, PT, R6, 0x1, RZ ;  /* 0x00000001061a7810 */ /* 0x000fca0007ffe0ff */
        /* <DEDUP_REMOVED lines=19> */
[----:B------:R-:W-:Y:S01]  /*0610*/  FFMA R12, R12, R24, R10 ;  /* 0x000000180c0c7223 */ /* 0x000fe2000000000a */
[----:B------:R-:W-:Y:S01]  /*0620*/  IADD3 R24, PT, PT, R6, 0x4, RZ ;  /* 0x0000000406187810 */ /* 0x000fe20007ffe0ff */
[----:B------:R0:W2:Y:S04]  /*0630*/  LDG.E.U16.CONSTANT R10, desc[UR8][R20.64] ;  /* 0x00000008140a7981 */ /* 0x0000a8000c1e9500 */
[----:B------:R-:W-:-:S04]  /*0640*/  IMAD.WIDE.U32 R18, R24, 0x2, R18 ;  /* 0x0000000218127825 */ /* 0x000fc800078e0012 */
[--C-:B0-----:R-:W-:Y:S02]  /*0650*/  IMAD.WIDE.U32 R20, R27, 0x2, R16.reuse ;  /* 0x000000021b147825 */ /* 0x101fe400078e0010 */
[----:B------:R-:W3:Y:S02]  /*0660*/  LDG.E.U16.CONSTANT R18, desc[UR8][R18.64] ;  /* 0x0000000812127981 */ /* 0x000ee4000c1e9500 */
[----:B------:R-:W-:Y:S02]  /*0670*/  IMAD.WIDE.U32 R16, R29, 0x2, R16 ;  /* 0x000000021d107825 */ /* 0x000fe400078e0010 */
[----:B------:R-:W4:Y:S04]  /*0680*/  LDG.E.U16.CONSTANT R24, desc[UR8][R20.64] ;  /* 0x0000000814187981 */ /* 0x000f28000c1e9500 */
[----:B------:R-:W5:Y:S01]  /*0690*/  LDG.E.U16.CONSTANT R16, desc[UR8][R16.64] ;  /* 0x0000000810107981 */ /* 0x000f62000c1e9500 */
[----:B------:R-:W-:-:S04]  /*06a0*/  IADD3 R22, PT, PT, R22, 0x8, RZ ;  /* 0x0000000816167810 */ /* 0x000fc80007ffe0ff */
[----:B------:R-:W-:Y:S02]  /*06b0*/  ISETP.NE.AND P1, PT, R22, RZ, PT ;  /* 0x000000ff1600720c */ /* 0x000fe40003f25270 */
[----:B------:R-:W-:Y:S02]  /*06c0*/  IADD3 R6, PT, PT, R6, 0x8, RZ ;  /* 0x0000000806067810 */ /* 0x000fe40007ffe0ff */
[C---:B------:R-:W-:Y:S02]  /*06d0*/  LEA R7, R14.reuse, R7, 0x3 ;  /* 0x000000070e077211 */ /* 0x040fe400078e18ff */
[C---:B------:R-:W-:Y:S02]  /*06e0*/  LEA R11, R14.reuse, R11, 0x3 ;  /* 0x0000000b0e0b7211 */ /* 0x040fe400078e18ff */
[C---:B------:R-:W-:Y:S02]  /*06f0*/  LEA R13, R14.reuse, R13, 0x3 ;  /* 0x0000000d0e0d7211 */ /* 0x040fe400078e18ff */
[----:B------:R-:W-:-:S02]  /*0700*/  LEA R23, R14, R23, 0x3 ;  /* 0x000000170e177211 */ /* 0x000fc400078e18ff */
[C---:B------:R-:W-:Y:S02]  /*0710*/  LEA R25, R14.reuse, R25, 0x3 ;  /* 0x000000190e197211 */ /* 0x040fe400078e18ff */
[C---:B------:R-:W-:Y:S02]  /*0720*/  LEA R27, R14.reuse, R27, 0x3 ;  /* 0x0000001b0e1b7211 */ /* 0x040fe400078e18ff */
[C---:B------:R-:W-:Y:S02]  /*0730*/  LEA R29, R14.reuse, R29, 0x3 ;  /* 0x0000001d0e1d7211 */ /* 0x040fe400078e18ff */
[----:B------:R-:W-:Y:S01]  /*0740*/  LEA R8, R14, R8, 0x3 ;  /* 0x000000080e087211 */ /* 0x000fe200078e18ff */
[----:B--2---:R-:W-:Y:S02]  /*0750*/  HADD2.F32 R10, -RZ, R10.H0_H0 ;  /* 0x2000000aff0a7230 */ /* 0x004fe40000004100 */
[----:B---3--:R-:W-:Y:S02]  /*0760*/  HADD2.F32 R26, -RZ, R18.H0_H0 ;  /* 0x20000012ff1a7230 */ /* 0x008fe40000004100 */
[----:B----4-:R-:W-:-:S02]  /*0770*/  HADD2.F32 R24, -RZ, R24.H0_H0 ;  /* 0x20000018ff187230 */ /* 0x010fc40000004100 */
[----:B-----5:R-:W-:-:S03]  /*0780*/  HADD2.F32 R28, -RZ, R16.H0_H0 ;  /* 0x20000010ff1c7230 */ /* 0x020fc60000004100 */
[----:B------:R-:W-:-:S04]  /*0790*/  FFMA R10, R10, R24, R12 ;  /* 0x000000180a0a7223 */ /* 0x000fc8000000000c */
[----:B------:R-:W-:Y:S01]  /*07a0*/  FFMA R10, R26, R28, R10 ;  /* 0x0000001c1a0a7223 */ /* 0x000fe2000000000a */
[----:B------:R-:W-:Y:S06]  /*07b0*/  @P1 BRA `(.L_x_136) ;  /* 0xfffffff800cc1947 */ /* 0x000fec000383ffff */
.L_x_135:
[----:B------:R-:W-:Y:S05]  /*07c0*/  @!P0 BRA `(.L_x_134) ;  /* 0x0000000400508947 */ /* 0x000fea0003800000 */
[----:B------:R-:W-:Y:S02]  /*07d0*/  ISETP.GE.U32.AND P0, PT, R2, 0x4, PT ;  /* 0x000000040200780c */ /* 0x000fe40003f06070 */
[----:B------:R-:W-:-:S04]  /*07e0*/  LOP3.LUT R8, R5, 0x3, RZ, 0xc0, !PT ;  /* 0x0000000305087812 */ /* 0x000fc800078ec0ff */
[----:B------:R-:W-:-:S07]  /*07f0*/  ISETP.NE.AND P1, PT, R8, RZ, PT ;  /* 0x000000ff0800720c */ /* 0x000fce0003f25270 */
[----:B------:R-:W-:Y:S06]  /*0800*/  @!P0 BRA `(.L_x_137) ;  /* 0x0000000000a08947 */ /* 0x000fec0003800000 */
[----:B------:R-:W0:Y:S01]  /*0810*/  LDC.64 R6, c[0x0][0x388] ;  /* 0x0000e200ff067b82 */ /* 0x000e220000000a00 */
[----:B------:R-:W-:Y:S01]  /*0820*/  IADD3 R2, PT, PT, R9, R4, RZ ;  /* 0x0000000409027210 */ /* 0x000fe20007ffe0ff */
[----:B------:R-:W-:-:S04]  /*0830*/  IMAD R11, R0, R5, R4 ;  /* 0x00000005000b7224 */ /* 0x000fc800078e0204 */
[-C--:B------:R-:W-:Y:S01]  /*0840*/  IMAD R17, R2, R14.reuse, R3 ;  /* 0x0000000e02117224 */ /* 0x080fe200078e0203 */
[C---:B------:R-:W-:Y:S01]  /*0850*/  IADD3 R25, PT, PT, R11.reuse, 0x1, RZ ;  /* 0x000000010b197810 */ /* 0x040fe20007ffe0ff */
[----:B------:R-:W1:Y:S01]  /*0860*/  LDC.64 R12, c[0x0][0x380] ;  /* 0x0000e000ff0c7b82 */ /* 0x000e620000000a00 */
[----:B------:R-:W-:Y:S01]  /*0870*/  IADD3 R19, PT, PT, R11, 0x2, RZ ;  /* 0x000000020b137810 */ /* 0x000fe20007ffe0ff */
[C---:B0-----:R-:W-:Y:S01]  /*0880*/  IMAD.WIDE.U32 R22, R17.reuse, 0x2, R6 ;  /* 0x0000000211167825 */ /* 0x041fe200078e0006 */
[----:B------:R-:W-:-:S04]  /*0890*/  IADD3 R17, PT, PT, R17, R14, RZ ;  /* 0x0000000e11117210 */ /* 0x000fc80007ffe0ff */
[-C--:B------:R-:W-:Y:S01]  /*08a0*/  IADD3 R29, PT, PT, R17, R14.reuse, RZ ;  /* 0x0000000e111d7210 */ /* 0x080fe20007ffe0ff */
[C-C-:B-1----:R-:W-:Y:S01]  /*08b0*/  IMAD.WIDE.U32 R26, R11.reuse, 0x2, R12.reuse ;  /* 0x000000020b1a7825 */ /* 0x142fe200078e000c */
[----:B------:R-:W2:Y:S01]  /*08c0*/  LDG.E.U16.CONSTANT R22, desc[UR8][R22.64] ;  /* 0x0000000816167981 */ /* 0x000ea2000c1e9500 */
[----:B------:R-:W-:Y:S02]  /*08d0*/  IADD3 R11, PT, PT, R11, 0x3, RZ ;  /* 0x000000030b0b7810 */ /* 0x000fe40007ffe0ff */
[----:B------:R-:W-:Y:S01]  /*08e0*/  IMAD.WIDE.U32 R24, R25, 0x2, R12 ;  /* 0x0000000219187825 */ /* 0x000fe200078e000c */
[----:B------:R-:W3:Y:S03]  /*08f0*/  LDG.E.U16.CONSTANT R2, desc[UR8][R26.64] ;  /* 0x000000081a027981 */ /* 0x000ee6000c1e9500 */
[----:B------:R-:W-:Y:S01]  /*0900*/  IMAD.WIDE.U32 R20, R17, 0x2, R6 ;  /* 0x0000000211147825 */ /* 0x000fe200078e0006 */
[----:B------:R-:W-:Y:S01]  /*0910*/  IADD3 R28, PT, PT, R29, R14, RZ ;  /* 0x0000000e1d1c7210 */ /* 0x000fe20007ffe0ff */
[----:B------:R-:W4:Y:S02]  /*0920*/  LDG.E.U16.CONSTANT R24, desc[UR8][R24.64] ;  /* 0x0000000818187981 */ /* 0x000f24000c1e9500 */
[----:B------:R-:W-:-:S02]  /*0930*/  IMAD.WIDE.U32 R16, R19, 0x2, R12 ;  /* 0x0000000213107825 */ /* 0x000fc400078e000c */
[----:B------:R-:W5:Y:S02]  /*0940*/  LDG.E.U16.CONSTANT R20, desc[UR8][R20.64] ;  /* 0x0000000814147981 */ /* 0x000f64000c1e9500 */
[----:B------:R-:W-:Y:S02]  /*0950*/  IMAD.WIDE.U32 R18, R29, 0x2, R6 ;  /* 0x000000021d127825 */ /* 0x000fe400078e0006 */
[----:B------:R-:W5:Y:S02]  /*0960*/  LDG.E.U16.CONSTANT R16, desc[UR8][R16.64] ;  /* 0x0000000810107981 */ /* 0x000f64000c1e9500 */
[----:B------:R-:W-:Y:S02]  /*0970*/  IMAD.WIDE.U32 R12, R11, 0x2, R12 ;  /* 0x000000020b0c7825 */ /* 0x000fe400078e000c */
[----:B------:R-:W5:Y:S02]  /*0980*/  LDG.E.U16.CONSTANT R18, desc[UR8][R18.64] ;  /* 0x0000000812127981 */ /* 0x000f64000c1e9500 */
[----:B------:R-:W-:-:S02]  /*0990*/  IMAD.WIDE.U32 R6, R28, 0x2, R6 ;  /* 0x000000021c067825 */ /* 0x000fc400078e0006 */
[----:B------:R-:W5:Y:S04]  /*09a0*/  LDG.E.U16.CONSTANT R12, desc[UR8][R12.64] ;  /* 0x000000080c0c7981 */ /* 0x000f68000c1e9500 */
[----:B------:R-:W5:Y:S01]  /*09b0*/  LDG.E.U16.CONSTANT R6, desc[UR8][R6.64] ;  /* 0x0000000806067981 */ /* 0x000f62000c1e9500 */
[----:B------:R-:W-:Y:S01]  /*09c0*/  IADD3 R4, PT, PT, R4, 0x4, RZ ;  /* 0x0000000404047810 */ /* 0x000fe20007ffe0ff */
[----:B--2---:R-:W-:Y:S02]  /*09d0*/  HADD2.F32 R22, -RZ, R22.H0_H0 ;  /* 0x20000016ff167230 */ /* 0x004fe40000004100 */
[----:B---3--:R-:W-:Y:S02]  /*09e0*/  HADD2.F32 R11, -RZ, R2.H0_H0 ;  /* 0x20000002ff0b7230 */ /* 0x008fe40000004100 */
[----:B----4-:R-:W-:-:S03]  /*09f0*/  HADD2.F32 R24, -RZ, R24.H0_H0 ;  /* 0x20000018ff187230 */ /* 0x010fc60000004100 */
[----:B------:R-:W-:Y:S01]  /*0a00*/  FFMA R11, R11, R22, R10 ;  /* 0x000000160b0b7223 */ /* 0x000fe2000000000a */
[----:B-----5:R-:W-:Y:S02]  /*0a10*/  HADD2.F32 R2, -RZ, R20.H0_H0 ;  /* 0x20000014ff027230 */ /* 0x020fe40000004100 */
[----:B------:R-:W-:-:S03]  /*0a20*/  HADD2.F32 R21, -RZ, R16.H0_H0 ;  /* 0x20000010ff157230 */ /* 0x000fc60000004100 */
[----:B------:R-:W-:Y:S01]  /*0a30*/  FFMA R2, R24, R2, R11 ;  /* 0x0000000218027223 */ /* 0x000fe2000000000b */
[----:B------:R-:W-:Y:S02]  /*0a40*/  HADD2.F32 R10, -RZ, R18.H0_H0 ;  /* 0x20000012ff0a7230 */ /* 0x000fe40000004100 */
[----:B------:R-:W-:-:S03]  /*0a50*/  HADD2.F32 R11, -RZ, R12.H0_H0 ;  /* 0x2000000cff0b7230 */ /* 0x000fc60000004100 */
[----:B------:R-:W-:Y:S01]  /*0a60*/  FFMA R10, R21, R10, R2 ;  /* 0x0000000a150a7223 */ /* 0x000fe20000000002 */
[----:B------:R-:W-:-:S05]  /*0a70*/  HADD2.F32 R12, -RZ, R6.H0_H0 ;  /* 0x20000006ff0c7230 */ /* 0x000fca0000004100 */
[----:B------:R-:W-:-:S07]  /*0a80*/  FFMA R10, R11, R12, R10 ;  /* 0x0000000c0b0a7223 */ /* 0x000fce000000000a */
.L_x_137:
[----:B------:R-:W-:Y:S05]  /*0a90*/  @!P1 BRA `(.L_x_134) ;  /* 0x00000000009c9947 */ /* 0x000fea0003800000 */
[----:B------:R-:W-:Y:S02]  /*0aa0*/  ISETP.NE.AND P0, PT, R8, 0x1, PT ;  /* 0x000000010800780c */ /* 0x000fe40003f05270 */
[----:B------:R-:W-:-:S04]  /*0ab0*/  LOP3.LUT R2, R5, 0x1, RZ, 0xc0, !PT ;  /* 0x0000000105027812 */ /* 0x000fc800078ec0ff */
[----:B------:R-:W-:-:S07]  /*0ac0*/  ISETP.NE.U32.AND P1, PT, R2, 0x1, PT ;  /* 0x000000010200780c */ /* 0x000fce0003f25070 */
[----:B------:R-:W-:Y:S06]  /*0ad0*/  @!P0 BRA `(.L_x_138) ;  /* 0x0000000000588947 */ /* 0x000fec0003800000 */
[----:B------:R-:W0:Y:S01]  /*0ae0*/  LDC.64 R12, c[0x0][0x380] ;  /* 0x0000e000ff0c7b82 */ /* 0x000e220000000a00 */
[----:B------:R-:W-:Y:S01]  /*0af0*/  IADD3 R2, PT, PT, R9, R4, RZ ;  /* 0x0000000409027210 */ /* 0x000fe20007ffe0ff */
[----:B------:R-:W-:-:S04]  /*0b00*/  IMAD R11, R0, R5, R4 ;  /* 0x00000005000b7224 */ /* 0x000fc800078e0204 */
[-C--:B------:R-:W-:Y:S02]  /*0b10*/  IMAD R17, R2, R14.reuse, R3 ;  /* 0x0000000e02117224 */ /* 0x080fe400078e0203 */
[----:B------:R-:W1:Y:S03]  /*0b20*/  LDC.64 R6, c[0x0][0x388] ;  /* 0x0000e200ff067b82 */ /* 0x000e660000000a00 */
[----:B------:R-:W-:Y:S01]  /*0b30*/  IADD3 R21, PT, PT, R17, R14, RZ ;  /* 0x0000000e11157210 */ /* 0x000fe20007ffe0ff */
[C---:B0-----:R-:W-:Y:S01]  /*0b40*/  IMAD.WIDE.U32 R18, R11.reuse, 0x2, R12 ;  /* 0x000000020b127825 */ /* 0x041fe200078e000c */
[----:B------:R-:W-:-:S03]  /*0b50*/  IADD3 R11, PT, PT, R11, 0x1, RZ ;  /* 0x000000010b0b7810 */ /* 0x000fc60007ffe0ff */
[----:B-1----:R-:W-:Y:S02]  /*0b60*/  IMAD.WIDE.U32 R16, R17, 0x2, R6 ;  /* 0x0000000211107825 */ /* 0x002fe400078e0006 */
[----:B------:R-:W2:Y:S02]  /*0b70*/  LDG.E.U16.CONSTANT R18, desc[UR8][R18.64] ;  /* 0x0000000812127981 */ /* 0x000ea4000c1e9500 */
[----:B------:R-:W-:Y:S02]  /*0b80*/  IMAD.WIDE.U32 R12, R11, 0x2, R12 ;  /* 0x000000020b0c7825 */ /* 0x000fe400078e000c */
[----:B------:R-:W3:Y:S02]  /*0b90*/  LDG.E.U16.CONSTANT R16, desc[UR8][R16.64] ;  /* 0x0000000810107981 */ /* 0x000ee4000c1e9500 */
[----:B------:R-:W-:Y:S02]  /*0ba0*/  IMAD.WIDE.U32 R6, R21, 0x2, R6 ;  /* 0x0000000215067825 */ /* 0x000fe400078e0006 */
[----:B------:R-:W4:Y:S04]  /*0bb0*/  LDG.E.U16.CONSTANT R12, desc[UR8][R12.64] ;  /* 0x000000080c0c7981 */ /* 0x000f28000c1e9500 */
[----:B------:R-:W5:Y:S01]  /*0bc0*/  LDG.E.U16.CONSTANT R6, desc[UR8][R6.64] ;  /* 0x0000000806067981 */ /* 0x000f62000c1e9500 */
[----:B------:R-:W-:Y:S01]  /*0bd0*/  IADD3 R4, PT, PT, R4, 0x2, RZ ;  /* 0x0000000204047810 */ /* 0x000fe20007ffe0ff */
[----:B--2---:R-:W-:-:S02]  /*0be0*/  HADD2.F32 R11, -RZ, R18.H0_H0 ;  /* 0x20000012ff0b7230 */ /* 0x004fc40000004100 */
[----:B---3--:R-:W-:Y:S02]  /*0bf0*/  HADD2.F32 R2, -RZ, R16.H0_H0 ;  /* 0x20000010ff027230 */ /* 0x008fe40000004100 */
[----:B----4-:R-:W-:-:S03]  /*0c00*/  HADD2.F32 R21, -RZ, R12.H0_H0 ;  /* 0x2000000cff157230 */ /* 0x010fc60000004100 */
[----:B------:R-:W-:Y:S01]  /*0c10*/  FFMA R2, R11, R2, R10 ;  /* 0x000000020b027223 */ /* 0x000fe2000000000a */
[----:B-----5:R-:W-:-:S05]  /*0c20*/  HADD2.F32 R8, -RZ, R6.H0_H0 ;  /* 0x20000006ff087230 */ /* 0x020fca0000004100 */
[----:B------:R-:W-:-:S07]  /*0c30*/  FFMA R10, R21, R8, R2 ;  /* 0x00000008150a7223 */ /* 0x000fce0000000002 */
.L_x_138:
[----:B------:R-:W-:Y:S05]  /*0c40*/  @P1 BRA `(.L_x_134) ;  /* 0x0000000000301947 */ /* 0x000fea0003800000 */
[----:B------:R-:W0:Y:S01]  /*0c50*/  LDC.64 R6, c[0x0][0x380] ;  /* 0x0000e000ff067b82 */ /* 0x000e220000000a00 */
[----:B------:R-:W-:Y:S01]  /*0c60*/  IADD3 R9, PT, PT, R9, R4, RZ ;  /* 0x0000000409097210 */ /* 0x000fe20007ffe0ff */
[----:B------:R-:W-:-:S04]  /*0c70*/  IMAD R5, R0, R5, R4 ;  /* 0x0000000500057224 */ /* 0x000fc800078e0204 */
[----:B------:R-:W-:Y:S02]  /*0c80*/  IMAD R9, R9, R14, R3 ;  /* 0x0000000e09097224 */ /* 0x000fe400078e0203 */
[----:B------:R-:W1:Y:S01]  /*0c90*/  LDC.64 R12, c[0x0][0x388] ;  /* 0x0000e200ff0c7b82 */ /* 0x000e620000000a00 */
[----:B0-----:R-:W-:-:S06]  /*0ca0*/  IMAD.WIDE.U32 R4, R5, 0x2, R6 ;  /* 0x0000000205047825 */ /* 0x001fcc00078e0006 */
[----:B------:R-:W2:Y:S01]  /*0cb0*/  LDG.E.U16.CONSTANT R4, desc[UR8][R4.64] ;  /* 0x0000000804047981 */ /* 0x000ea2000c1e9500 */
[----:B-1----:R-:W-:-:S06]  /*0cc0*/  IMAD.WIDE.U32 R6, R9, 0x2, R12 ;  /* 0x0000000209067825 */ /* 0x002fcc00078e000c */
[----:B------:R-:W3:Y:S01]  /*0cd0*/  LDG.E.U16.CONSTANT R6, desc[UR8][R6.64] ;  /* 0x0000000806067981 */ /* 0x000ee2000c1e9500 */
[----:B--2---:R-:W-:Y:S02]  /*0ce0*/  HADD2.F32 R9, -RZ, R4.H0_H0 ;  /* 0x20000004ff097230 */ /* 0x004fe40000004100 */
[----:B---3--:R-:W-:-:S05]  /*0cf0*/  HADD2.F32 R2, -RZ, R6.H0_H0 ;  /* 0x20000006ff027230 */ /* 0x008fca0000004100 */
[----:B------:R-:W-:-:S07]  /*0d00*/  FFMA R10, R9, R2, R10 ;  /* 0x00000002090a7223 */ /* 0x000fce000000000a */
.L_x_134:
[----:B------:R-:W0:Y:S01]  /*0d10*/  LDC.64 R4, c[0x0][0x390] ;  /* 0x0000e400ff047b82 */ /* 0x000e220000000a00 */
[----:B------:R-:W-:Y:S01]  /*0d20*/  IMAD R0, R0, R15, UR6 ;  /* 0x0000000600007e24 */ /* 0x000fe2000f8e020f */
[----:B------:R-:W-:-:S03]  /*0d30*/  F2FP.F16.F32.PACK_AB R10, RZ, R10 ;  /* 0x0000000aff0a723e */ /* 0x000fc600000000ff */
[----:B------:R-:W-:-:S04]  /*0d40*/  IMAD R3, R0, R14, R3 ;  /* 0x0000000e00037224 */ /* 0x000fc800078e0203 */
[----:B0-----:R-:W-:-:S05]  /*0d50*/  IMAD.WIDE.U32 R2, R3, 0x2, R4 ;  /* 0x0000000203027825 */ /* 0x001fca00078e0004 */
[----:B------:R-:W-:Y:S01]  /*0d60*/  STG.E.U16 desc[UR8][R2.64], R10 ;  /* 0x0000000a02007986 */ /* 0x000fe2000c101508 */
[----:B------:R-:W-:Y:S05]  /*0d70*/  EXIT ;  /* 0x000000000000794d */ /* 0x000fea0003800000 */
.L_x_139:
        /* <DEDUP_REMOVED lines=16> */
.L_x_153:


//--------------------- .text.medusa_head_forward_f32 --------------------------
	.section	.text.medusa_head_forward_f32,"ax",@progbits
	.align	128
        .global         medusa_head_forward_f32
        .type           medusa_head_forward_f32,@function
        .size           medusa_head_forward_f32,(.L_x_154 - medusa_head_forward_f32)
        .other          medusa_head_forward_f32,@"STO_CUDA_ENTRY STV_DEFAULT"
medusa_head_forward_f32:
.text.medusa_head_forward_f32:
[----:B------:R-:W-:Y:S01]  /*0000*/  LDC R1, c[0x0][0x37c] ;  /* 0x0000df00ff017b82 */ /* 0x000fe20000000800 */
[----:B------:R-:W0:Y:S07]  /*0010*/  S2R R0, SR_CTAID.Y ;  /* 0x0000000000007919 */ /* 0x000e2e0000002600 */
[----:B------:R-:W1:Y:S01]  /*0020*/  S2UR UR4, SR_CTAID.Z ;  /* 0x00000000000479c3 */ /* 0x000e620000002700 */
[----:B------:R-:W1:Y:S01]  /*0030*/  LDCU UR5, c[0x0][0x360] ;  /* 0x00006c00ff0577ac */ /* 0x000e620008000800 */
[----:B------:R-:W2:Y:S01]  /*0040*/  S2R R2, SR_CTAID.X ;  /* 0x0000000000027919 */ /* 0x000ea20000002500 */
[----:B------:R-:W3:Y:S05]  /*0050*/  S2R R14, SR_TID.X ;  /* 0x00000000000e7919 */ /* 0x000eea0000002100 */
[----:B------:R-:W0:Y:S08]  /*0060*/  LDC.64 R12, c[0x0][0x3a0] ;  /* 0x0000e800ff0c7b82 */ /* 0x000e300000000a00 */
[----:B------:R-:W2:Y:S01]  /*0070*/  LDC R3, c[0x0][0x398] ;  /* 0x0000e600ff037b82 */ /* 0x000ea20000000800 */
[----:B-1----:R-:W-:Y:S01]  /*0080*/  UIMAD UR4, UR4, UR5, URZ ;  /* 0x00000005040472a4 */ /* 0x002fe2000f8e02ff */
[----:B0-----:R-:W-:-:S04]  /*0090*/  ISETP.GE.U32.AND P0, PT, R0, R13, PT ;  /* 0x0000000d0000720c */ /* 0x001fc80003f06070 */
[----:B--2---:R-:W-:Y:S02]  /*00a0*/  ISETP.GE.U32.OR P0, PT, R2, R3, P0 ;  /* 0x000000030200720c */ /* 0x004fe40000706470 */
[----:B---3--:R-:W-:-:S04]  /*00b0*/  IADD3 R3, PT, PT, R14, UR4, RZ ;  /* 0x000000040e037c10 */ /* 0x008fc8000fffe0ff */
        /* <DEDUP_REMOVED lines=8> */
[----:B------:R-:W-:Y:S01]  /*0140*/  IMAD R9, R0, R5, RZ ;  /* 0x0000000500097224 */ /* 0x000fe200078e02ff */
[----:B------:R-:W-:Y:S02]  /*0150*/  LOP3.LUT R4, R5, 0x7, RZ, 0xc0, !PT ;  /* 0x0000000705047812 */ /* 0x000fe400078ec0ff */
[----:B------:R-:W-:Y:S02]  /*0160*/  MOV R20, RZ ;  /* 0x000000ff00147202 */ /* 0x000fe40000000f00 */
[----:B------:R-:W-:-:S07]  /*0170*/  MOV R8, RZ ;  /* 0x000000ff00087202 */ /* 0x000fce0000000f00 */
[----:B------:R-:W-:Y:S05]  /*0180*/  @!P0 BRA `(.L_x_141) ;  /* 0x00000004004c8947 */ /* 0x000fea0003800000 */
[-C--:B------:R-:W-:Y:S01]  /*0190*/  IMAD R7, R12, R5.reuse, RZ ;  /* 0x000000050c077224 */ /* 0x080fe200078e02ff */
[C---:B------:R-:W-:Y:S01]  /*01a0*/  IADD3 R11, PT, PT, R9.reuse, 0x2, RZ ;  /* 0x00000002090b7810 */ /* 0x040fe20007ffe0ff */
[C---:B------:R-:W-:Y:S01]  /*01b0*/  IMAD R10, R9.reuse, R12, R12 ;  /* 0x0000000c090a7224 */ /* 0x040fe200078e020c */
[----:B------:R-:W-:Y:S01]  /*01c0*/  IADD3 R21, PT, PT, R9, 0x3, RZ ;  /* 0x0000000309157810 */ /* 0x000fe20007ffe0ff */
[----:B------:R-:W-:Y:S01]  /*01d0*/  IMAD R14, R7, R0, R14 ;  /* 0x00000000070e7224 */ /* 0x000fe200078e020e */
        /* <DEDUP_REMOVED lines=16> */
.L_x_142:
[----:B------:R-:W0:Y:S01]  /*02e0*/  LDC.64 R14, c[0x0][0x380] ;  /* 0x0000e000ff0e7b82 */ /* 0x000e220000000a00 */
[----:B------:R-:W-:-:S07]  /*02f0*/  IADD3 R19, PT, PT, R8, -0x3, RZ ;  /* 0xfffffffd08137810 */ /* 0x000fce0007ffe0ff */
[----:B------:R-:W1:Y:S01]  /*0300*/  LDC.64 R16, c[0x0][0x388] ;  /* 0x0000e200ff107b82 */ /* 0x000e620000000a00 */
[----:B0-----:R-:W-:-:S05]  /*0310*/  IMAD.WIDE.U32 R18, R19, 0x4, R14 ;  /* 0x0000000413127825 */ /* 0x001fca00078e000e */
[----:B------:R1:W2:Y:S02]  /*0320*/  LDG.E.CONSTANT R24, desc[UR6][R18.64] ;  /* 0x0000000612187981 */ /* 0x0002a4000c1e9900 */
[----:B-1----:R-:W-:-:S05]  /*0330*/  IMAD.WIDE.U32 R18, R10, 0x4, R16 ;  /* 0x000000040a127825 */ /* 0x002fca00078e0010 */
[----:B------:R-:W2:Y:S02]  /*0340*/  LDG.E.CONSTANT R26, desc[UR6][R18.64] ;  /* 0x00000006121a7981 */ /* 0x000ea4000c1e9900 */
[----:B--2---:R-:W-:Y:S01]  /*0350*/  FFMA R20, R24, R26, R20 ;  /* 0x0000001a18147223 */ /* 0x004fe20000000014 */
[----:B------:R-:W-:-:S05]  /*0360*/  IADD3 R24, PT, PT, R8, -0x2, RZ ;  /* 0xfffffffe08187810 */ /* 0x000fca0007ffe0ff */
[----:B------:R-:W-:-:S05]  /*0370*/  IMAD.WIDE.U32 R18, R24, 0x4, R14 ;  /* 0x0000000418127825 */ /* 0x000fca00078e000e */
[----:B------:R0:W2:Y:S02]  /*0380*/  LDG.E.CONSTANT R24, desc[UR6][R18.64] ;  /* 0x0000000612187981 */ /* 0x0000a4000c1e9900 */
[----:B0-----:R-:W-:-:S05]  /*0390*/  IMAD.WIDE.U32 R18, R7, 0x4, R16 ;  /* 0x0000000407127825 */ /* 0x001fca00078e0010 */
[----:B------:R-:W2:Y:S02]  /*03a0*/  LDG.E.CONSTANT R26, desc[UR6][R18.64] ;  /* 0x00000006121a7981 */ /* 0x000ea4000c1e9900 */
[----:B--2---:R-:W-:Y:S01]  /*03b0*/  FFMA R20, R24, R26, R20 ;  /* 0x0000001a18147223 */ /* 0x004fe20000000014 */
[----:B------:R-:W-:-:S05]  /*03c0*/  IADD3 R24, PT, PT, R8, -0x1, RZ ;  /* 0xffffffff08187810 */ /* 0x000fca0007ffe0ff */
[----:B------:R-:W-:-:S05]  /*03d0*/  IMAD.WIDE.U32 R18, R24, 0x4, R14 ;  /* 0x0000000418127825 */ /* 0x000fca00078e000e */
[----:B------:R0:W2:Y:S02]  /*03e0*/  LDG.E.CONSTANT R24, desc[UR6][R18.64] ;  /* 0x0000000612187981 */ /* 0x0000a4000c1e9900 */
[----:B0-----:R-:W-:-:S05]  /*03f0*/  IMAD.WIDE.U32 R18, R11, 0x4, R16 ;  /* 0x000000040b127825 */ /* 0x001fca00078e0010 */
[----:B------:R0:W2:Y:S02]  /*0400*/  LDG.E.CONSTANT R26, desc[UR6][R18.64] ;  /* 0x00000006121a7981 */ /* 0x0000a4000c1e9900 */
[----:B0-----:R-:W-:-:S04]  /*0410*/  IMAD.WIDE.U32 R18, R8, 0x4, R14 ;  /* 0x0000000408127825 */ /* 0x001fc800078e000e */
[----:B--2---:R-:W-:Y:S02]  /*0420*/  FFMA R20, R24, R26, R20 ;  /* 0x0000001a18147223 */ /* 0x004fe40000000014 */
[----:B------:R0:W2:Y:S02]  /*0430*/  LDG.E.CONSTANT R24, desc[UR6][R18.64] ;  /* 0x0000000612187981 */ /* 0x0000a4000c1e9900 */
[----:B0-----:R-:W-:-:S05]  /*0440*/  IMAD.WIDE.U32 R18, R21, 0x4, R16 ;  /* 0x0000000415127825 */ /* 0x001fca00078e0010 */
[----:B------:R-:W2:Y:S02]  /*0450*/  LDG.E.CONSTANT R26, desc[UR6][R18.64] ;  /* 0x00000006121a7981 */ /* 0x000ea4000c1e9900 */
[----:B--2---:R-:W-:Y:S01]  /*0460*/  FFMA R20, R24, R26, R20 ;  /* 0x0000001a18147223 */ /* 0x004fe20000000014 */
[----:B------:R-:W-:-:S05]  /*0470*/  IADD3 R24, PT, PT, R8, 0x1, RZ ;  /* 0x0000000108187810 */ /* 0x000fca0007ffe0ff */
[----:B------:R-:W-:-:S05]  /*0480*/  IMAD.WIDE.U32 R18, R24, 0x4, R14 ;  /* 0x0000000418127825 */ /* 0x000fca00078e000e */
        /* <DEDUP_REMOVED lines=11> */
[----:B------:R-:W-:Y:S01]  /*0540*/  IMAD.WIDE.U32 R18, R24, 0x4, R14 ;  /* 0x0000000418127825 */ /* 0x000fe200078e000e */
[----:B------:R-:W-:-:S05]  /*0550*/  IADD3 R24, PT, PT, R8, 0x4, RZ ;  /* 0x0000000408187810 */ /* 0x000fca0007ffe0ff */
[----:B------:R-:W-:Y:S01]  /*0560*/  IMAD.WIDE.U32 R14, R24, 0x4, R14 ;  /* 0x00000004180e7825 */ /* 0x000fe200078e000e */
[----:B------:R-:W2:Y:S04]  /*0570*/  LDG.E.CONSTANT R19, desc[UR6][R18.64] ;  /* 0x0000000612137981 */ /* 0x000ea8000c1e9900 */
[----:B------:R0:W3:Y:S02]  /*0580*/  LDG.E.CONSTANT R24, desc[UR6][R14.64] ;  /* 0x000000060e187981 */ /* 0x0000e4000c1e9900 */
[----:B0-----:R-:W-:-:S04]  /*0590*/  IMAD.WIDE.U32 R14, R27, 0x4, R16 ;  /* 0x000000041b0e7825 */ /* 0x001fc800078e0010 */
[----:B------:R-:W-:Y:S01]  /*05a0*/  IMAD.WIDE.U32 R16, R29, 0x4, R16 ;  /* 0x000000041d107825 */ /* 0x000fe200078e0010 */
[----:B------:R-:W2:Y:S05]  /*05b0*/  LDG.E.CONSTANT R26, desc[UR6][R14.64] ;  /* 0x000000060e1a7981 */ /* 0x000eaa000c1e9900 */
[----:B------:R-:W3:Y:S01]  /*05c0*/  LDG.E.CONSTANT R17, desc[UR6][R16.64] ;  /* 0x0000000610117981 */ /* 0x000ee2000c1e9900 */
[----:B------:R-:W-:Y:S02]  /*05d0*/  IADD3 R22, PT, PT, R22, 0x8, RZ ;  /* 0x0000000816167810 */ /* 0x000fe40007ffe0ff */
[----:B------:R-:W-:Y:S02]  /*05e0*/  IADD3 R8, PT, PT, R8, 0x8, RZ ;  /* 0x0000000808087810 */ /* 0x000fe40007ffe0ff */
[----:B------:R-:W-:-:S02]  /*05f0*/  ISETP.NE.AND P0, PT, R22, RZ, PT ;  /* 0x000000ff1600720c */ /* 0x000fc40003f05270 */
[C---:B------:R-:W-:Y:S02]  /*0600*/  LEA R7, R12.reuse, R7, 0x3 ;  /* 0x000000070c077211 */ /* 0x040fe400078e18ff */
[C---:B------:R-:W-:Y:S02]  /*0610*/  LEA R11, R12.reuse, R11, 0x3 ;  /* 0x0000000b0c0b7211 */ /* 0x040fe400078e18ff */
[C---:B------:R-:W-:Y:S02]  /*0620*/  LEA R21, R12.reuse, R21, 0x3 ;  /* 0x000000150c157211 */ /* 0x040fe400078e18ff */
[C---:B------:R-:W-:Y:S02]  /*0630*/  LEA R23, R12.reuse, R23, 0x3 ;  /* 0x000000170c177211 */ /* 0x040fe400078e18ff */
[C---:B------:R-:W-:Y:S02]  /*0640*/  LEA R25, R12.reuse, R25, 0x3 ;  /* 0x000000190c197211 */ /* 0x040fe400078e18ff */
[----:B------:R-:W-:-:S02]  /*0650*/  LEA R27, R12, R27, 0x3 ;  /* 0x0000001b0c1b7211 */ /* 0x000fc400078e18ff */
[C---:B------:R-:W-:Y:S02]  /*0660*/  LEA R29, R12.reuse, R29, 0x3 ;  /* 0x0000001d0c1d7211 */ /* 0x040fe400078e18ff */
[----:B------:R-:W-:Y:S01]  /*0670*/  LEA R10, R12, R10, 0x3 ;  /* 0x0000000a0c0a7211 */ /* 0x000fe200078e18ff */
[----:B--2---:R-:W-:-:S04]  /*0680*/  FFMA R20, R19, R26, R20 ;  /* 0x0000001a13147223 */ /* 0x004fc80000000014 */
[----:B---3--:R-:W-:Y:S01]  /*0690*/  FFMA R20, R24, R17, R20 ;  /* 0x0000001118147223 */ /* 0x008fe20000000014 */
[----:B------:R-:W-:Y:S06]  /*06a0*/  @P0 BRA `(.L_x_142) ;  /* 0xfffffffc000c0947 */ /* 0x000fec000383ffff */
[----:B------:R-:W-:-:S07]  /*06b0*/  MOV R8, R6 ;  /* 0x0000000600087202 */ /* 0x000fce0000000f00 */
.L_x_141:
[----:B------:R-:W-:-:S13]  /*06c0*/  ISETP.NE.AND P0, PT, R4, RZ, PT ;  /* 0x000000ff0400720c */ /* 0x000fda0003f05270 */
        /* <DEDUP_REMOVED lines=11> */
[C---:B------:R-:W-:Y:S02]  /*0780*/  IADD3 R27, PT, PT, R15.reuse, 0x2, RZ ;  /* 0x000000020f1b7810 */ /* 0x040fe40007ffe0ff */
[----:B------:R-:W-:Y:S01]  /*0790*/  IADD3 R4, PT, PT, R15, 0x3, RZ ;  /* 0x000000030f047810 */ /* 0x000fe20007ffe0ff */
[C---:B0-----:R-:W-:Y:S01]  /*07a0*/  IMAD.WIDE.U32 R24, R17.reuse, 0x4, R6 ;  /* 0x0000000411187825 */ /* 0x041fe200078e0006 */
[----:B------:R-:W-:-:S04]  /*07b0*/  IADD3 R17, PT, PT, R17, R12, RZ ;  /* 0x0000000c11117210 */ /* 0x000fc80007ffe0ff */
[-C--:B------:R-:W-:Y:S01]  /*07c0*/  IADD3 R16, PT, PT, R17, R12.reuse, RZ ;  /* 0x0000000c11107210 */ /* 0x080fe20007ffe0ff */
[--C-:B-1----:R-:W-:Y:S01]  /*07d0*/  IMAD.WIDE.U32 R28, R15, 0x4, R10.reuse ;  /* 0x000000040f1c7825 */ /* 0x102fe200078e000a */
[----:B------:R-:W2:Y:S03]  /*07e0*/  LDG.E.CONSTANT R24, desc[UR6][R24.64] ;  /* 0x0000000618187981 */ /* 0x000ea6000c1e9900 */
[----:B------:R-:W-:Y:S01]  /*07f0*/  IMAD.WIDE.U32 R22, R23, 0x4, R10 ;  /* 0x0000000417167825 */ /* 0x000fe200078e000a */
[----:B------:R-:W2:Y:S03]  /*0800*/  LDG.E.CONSTANT R21, desc[UR6][R28.64] ;  /* 0x000000061c157981 */ /* 0x000ea6000c1e9900 */
[----:B------:R-:W-:Y:S02]  /*0810*/  IMAD.WIDE.U32 R18, R17, 0x4, R6 ;  /* 0x0000000411127825 */ /* 0x000fe400078e0006 */
[----:B------:R-:W3:Y:S02]  /*0820*/  LDG.E.CONSTANT R22, desc[UR6][R22.64] ;  /* 0x0000000616167981 */ /* 0x000ee4000c1e9900 */
[----:B------:R-:W-:Y:S01]  /*0830*/  IMAD.WIDE.U32 R14, R27, 0x4, R10 ;  /* 0x000000041b0e7825 */ /* 0x000fe200078e000a */
[C---:B------:R-:W-:Y:S01]  /*0840*/  IADD3 R27, PT, PT, R16.reuse, R12, RZ ;  /* 0x0000000c101b7210 */ /* 0x040fe20007ffe0ff */
[----:B------:R-:W3:Y:S02]  /*0850*/  LDG.E.CONSTANT R19, desc[UR6][R18.64] ;  /* 0x0000000612137981 */ /* 0x000ee4000c1e9900 */
[----:B------:R-:W-:-:S02]  /*0860*/  IMAD.WIDE.U32 R16, R16, 0x4, R6 ;  /* 0x0000000410107825 */ /* 0x000fc400078e0006 */
[----:B------:R-:W4:Y:S02]  /*0870*/  LDG.E.CONSTANT R14, desc[UR6][R14.64] ;  /* 0x000000060e0e7981 */ /* 0x000f24000c1e9900 */
[----:B------:R-:W-:Y:S02]  /*0880*/  IMAD.WIDE.U32 R10, R4, 0x4, R10 ;  /* 0x00000004040a7825 */ /* 0x000fe400078e000a */
[----:B------:R-:W4:Y:S02]  /*0890*/  LDG.E.CONSTANT R16, desc[UR6][R16.64] ;  /* 0x0000000610107981 */ /* 0x000f24000c1e9900 */
[----:B------:R-:W-:Y:S02]  /*08a0*/  IMAD.WIDE.U32 R6, R27, 0x4, R6 ;  /* 0x000000041b067825 */ /* 0x000fe400078e0006 */
[----:B------:R-:W5:Y:S04]  /*08b0*/  LDG.E.CONSTANT R10, desc[UR6][R10.64] ;  /* 0x000000060a0a7981 */ /* 0x000f68000c1e9900 */
[----:B------:R-:W5:Y:S01]  /*08c0*/  LDG.E.CONSTANT R6, desc[UR6][R6.64] ;  /* 0x0000000606067981 */ /* 0x000f62000c1e9900 */
[----:B------:R-:W-:Y:S01]  /*08d0*/  IADD3 R8, PT, PT, R8, 0x4, RZ ;  /* 0x0000000408087810 */ /* 0x000fe20007ffe0ff */
[----:B--2---:R-:W-:-:S04]  /*08e0*/  FFMA R21, R21, R24, R20 ;  /* 0x0000001815157223 */ /* 0x004fc80000000014 */
[----:B---3--:R-:W-:-:S04]  /*08f0*/  FFMA R21, R22, R19, R21 ;  /* 0x0000001316157223 */ /* 0x008fc80000000015 */
[----:B----4-:R-:W-:-:S04]  /*0900*/  FFMA R21, R14, R16, R21 ;  /* 0x000000100e157223 */ /* 0x010fc80000000015 */
[----:B-----5:R-:W-:-:S07]  /*0910*/  FFMA R20, R10, R6, R21 ;  /* 0x000000060a147223 */ /* 0x020fce0000000015 */
.L_x_143:
[----:B------:R-:W-:Y:S05]  /*0920*/  @!P1 BRA `(.L_x_140) ;  /* 0x00000000007c9947 */ /* 0x000fea0003800000 */
[----:B------:R-:W0:Y:S01]  /*0930*/  LDC.64 R6, c[0x0][0x380] ;  /* 0x0000e000ff067b82 */ /* 0x000e220000000a00 */
[----:B------:R-:W-:Y:S02]  /*0940*/  ISETP.NE.AND P0, PT, R26, 0x1, PT ;  /* 0x000000011a00780c */ /* 0x000fe40003f05270 */
[----:B------:R-:W-:-:S04]  /*0950*/  LOP3.LUT R4, R5, 0x1, RZ, 0xc0, !PT ;  /* 0x0000000105047812 */ /* 0x000fc800078ec0ff */
[----:B------:R-:W-:Y:S01]  /*0960*/  ISETP.NE.U32.AND P1, PT, R4, 0x1, PT ;  /* 0x000000010400780c */ /* 0x000fe20003f25070 */
[----:B------:R-:W1:Y:S06]  /*0970*/  LDC.64 R16, c[0x0][0x388] ;  /* 0x0000e200ff107b82 */ /* 0x000e6c0000000a00 */
[----:B------:R-:W-:Y:S01]  /*0980*/  @P0 IADD3 R4, PT, PT, R9, R8, RZ ;  /* 0x0000000809040210 */ /* 0x000fe20007ffe0ff */
[----:B------:R-:W-:Y:S01]  /*0990*/  @P0 IMAD R19, R2, R5, R8 ;  /* 0x0000000502130224 */ /* 0x000fe200078e0208 */
[----:B------:R-:W2:Y:S01]  /*09a0*/  LDC.64 R10, c[0x0][0x380] ;  /* 0x0000e000ff0a7b82 */ /* 0x000ea20000000a00 */
[----:B------:R-:W-:-:S02]  /*09b0*/  @P0 IADD3 R8, PT, PT, R8, 0x2, RZ ;  /* 0x0000000208080810 */ /* 0x000fc40007ffe0ff */
[----:B------:R-:W-:Y:S01]  /*09c0*/  @P0 IMAD R23, R4, R12, R3 ;  /* 0x0000000c04170224 */ /* 0x000fe200078e0203 */
[----:B------:R-:W-:Y:S02]  /*09d0*/  @P0 IADD3 R25, PT, PT, R19, 0x1, RZ ;  /* 0x0000000113190810 */ /* 0x000fe40007ffe0ff */
[----:B------:R-:W-:Y:S01]  /*09e0*/  @!P1 IMAD R21, R2, R5, R8 ;  /* 0x0000000502159224 */ /* 0x000fe200078e0208 */
[----:B------:R-:W-:Y:S01]  /*09f0*/  @!P1 IADD3 R8, PT, PT, R9, R8, RZ ;  /* 0x0000000809089210 */ /* 0x000fe20007ffe0ff */
[----:B------:R-:W3:Y:S01]  /*0a00*/  LDC.64 R14, c[0x0][0x388] ;  /* 0x0000e200ff0e7b82 */ /* 0x000ee20000000a00 */
[----:B------:R-:W-:Y:S01]  /*0a10*/  @P0 IADD3 R27, PT, PT, R23, R12, RZ ;  /* 0x0000000c171b0210 */ /* 0x000fe20007ffe0ff */
[----:B0-----:R-:W-:-:S04]  /*0a20*/  @P0 IMAD.WIDE.U32 R18, R19, 0x4, R6 ;  /* 0x0000000413120825 */ /* 0x001fc800078e0006 */
[----:B------:R-:W-:Y:S02]  /*0a30*/  @P0 IMAD.WIDE.U32 R6, R25, 0x4, R6 ;  /* 0x0000000419060825 */ /* 0x000fe400078e0006 */
[----:B------:R-:W4:Y:S02]  /*0a40*/  @P0 LDG.E.CONSTANT R19, desc[UR6][R18.64] ;  /* 0x0000000612130981 */ /* 0x000f24000c1e9900 */
[--C-:B-1----:R-:W-:Y:S02]  /*0a50*/  @P0 IMAD.WIDE.U32 R4, R23, 0x4, R16.reuse ;  /* 0x0000000417040825 */ /* 0x102fe400078e0010 */
[----:B------:R-:W5:Y:S02]  /*0a60*/  @P0 LDG.E.CONSTANT R7, desc[UR6][R6.64] ;  /* 0x0000000606070981 */ /* 0x000f64000c1e9900 */
[----:B------:R-:W-:Y:S02]  /*0a70*/  @P0 IMAD.WIDE.U32 R16, R27, 0x4, R16 ;  /* 0x000000041b100825 */ /* 0x000fe400078e0010 */
[----:B------:R-:W4:Y:S02]  /*0a80*/  @P0 LDG.E.CONSTANT R4, desc[UR6][R4.64] ;  /* 0x0000000604040981 */ /* 0x000f24000c1e9900 */
[----:B------:R-:W-:-:S02]  /*0a90*/  @!P1 IMAD R9, R8, R12, R3 ;  /* 0x0000000c08099224 */ /* 0x000fc400078e0203 */
[----:B--2---:R-:W-:Y:S01]  /*0aa0*/  @!P1 IMAD.WIDE.U32 R10, R21, 0x4, R10 ;  /* 0x00000004150a9825 */ /* 0x004fe200078e000a */
[----:B------:R-:W5:Y:S03]  /*0ab0*/  @P0 LDG.E.CONSTANT R16, desc[UR6][R16.64] ;  /* 0x0000000610100981 */ /* 0x000f66000c1e9900 */
[----:B---3--:R-:W-:Y:S02]  /*0ac0*/  @!P1 IMAD.WIDE.U32 R14, R9, 0x4, R14 ;  /* 0x00000004090e9825 */ /* 0x008fe400078e000e */
[----:B------:R-:W2:Y:S04]  /*0ad0*/  @!P1 LDG.E.CONSTANT R11, desc[UR6][R10.64] ;  /* 0x000000060a0b9981 */ /* 0x000ea8000c1e9900 */
[----:B------:R-:W2:Y:S01]  /*0ae0*/  @!P1 LDG.E.CONSTANT R14, desc[UR6][R14.64] ;  /* 0x000000060e0e9981 */ /* 0x000ea2000c1e9900 */
[----:B----4-:R-:W-:-:S04]  /*0af0*/  @P0 FFMA R8, R19, R4, R20 ;  /* 0x0000000413080223 */ /* 0x010fc80000000014 */
[----:B-----5:R-:W-:-:S04]  /*0b00*/  @P0 FFMA R20, R7, R16, R8 ;  /* 0x0000001007140223 */ /* 0x020fc80000000008 */
[----:B--2---:R-:W-:-:S07]  /*0b10*/  @!P1 FFMA R20, R11, R14, R20 ;  /* 0x0000000e0b149223 */ /* 0x004fce0000000014 */
.L_x_140:
[----:B------:R-:W0:Y:S01]  /*0b20*/  LDC.64 R4, c[0x0][0x390] ;  /* 0x0000e400ff047b82 */ /* 0x000e220000000a00 */
[----:B------:R-:W-:-:S04]  /*0b30*/  IMAD R0, R2, R13, R0 ;  /* 0x0000000d02007224 */ /* 0x000fc800078e0200 */
[----:B------:R-:W-:-:S04]  /*0b40*/  IMAD R3, R0, R12, R3 ;  /* 0x0000000c00037224 */ /* 0x000fc800078e0203 */
[----:B0-----:R-:W-:-:S05]  /*0b50*/  IMAD.WIDE.U32 R2, R3, 0x4, R4 ;  /* 0x0000000403027825 */ /* 0x001fca00078e0004 */
[----:B------:R-:W-:Y:S01]  /*0b60*/  STG.E desc[UR6][R2.64], R20 ;  /* 0x0000001402007986 */ /* 0x000fe2000c101906 */
[----:B------:R-:W-:Y:S05]  /*0b70*/  EXIT ;  /* 0x000000000000794d */ /* 0x000fea0003800000 */
.L_x_144:
        /* <DEDUP_REMOVED lines=16> */
.L_x_154:


//--------------------- .nv.shared.medusa_verify_candidates_f16 --------------------------
	.section	.nv.shared.medusa_verify_candidates_f16,"aw",@nobits
	.sectionflags	@""
	.align	16
.nv.shared.medusa_verify_candidates_f16:
	.zero		1040


//--------------------- .nv.shared.reserved.0     --------------------------
	.section	.nv.shared.reserved.0,"aw",@nobits
	.weak		__nv_reservedSMEM_offset_0_alias
	.size		__nv_reservedSMEM_offset_0_alias, 0, 64
	.other		__nv_reservedSMEM_offset_0_alias,@"STO_CUDA_RESERVED_SHARED STV_DEFAULT"
__nv_reservedSMEM_offset_0_alias:
	.zero		0
	.zero		64


//--------------------- .nv.shared.medusa_verify_candidates_f32 --------------------------
	.section	.nv.shared.medusa_verify_candidates_f32,"aw",@nobits
	.sectionflags	@""
	.align	16
.nv.shared.medusa_verify_candidates_f32:
	.zero		1040


//--------------------- .nv.shared.medusa_build_candidates_f16 --------------------------
	.section	.nv.shared.medusa_build_candidates_f16,"aw",@nobits
	.sectionflags	@""
	.align	16
.nv.shared.medusa_build_candidates_f16:
	.zero		1040


//--------------------- .nv.shared.medusa_build_candidates_f32 --------------------------
	.section	.nv.shared.medusa_build_candidates_f32,"aw",@nobits
	.sectionflags	@""
	.align	16
.nv.shared.medusa_build_candidates_f32:
	.zero		1040


//--------------------- .nv.shared.medusa_top_k_sample_f16 --------------------------
	.section	.nv.shared.medusa_top_k_sample_f16,"aw",@nobits
	.sectionflags	@""
	.align	16
	.zero		1024


//--------------------- .nv.shared.medusa_top_k_sample_f32 --------------------------
	.section	.nv.shared.medusa_top_k_sample_f32,"aw",@nobits
	.sectionflags	@""
	.align	16
	.zero		1024


//--------------------- .nv.shared.medusa_head_forward_f16 --------------------------
	.section	.nv.shared.medusa_head_forward_f16,"aw",@nobits
	.sectionflags	@""
	.align	16
	.zero		1024


//--------------------- .nv.shared.medusa_head_forward_f32 --------------------------
	.section	.nv.shared.medusa_head_forward_f32,"aw",@nobits
	.sectionflags	@""
	.align	16
	.zero		1024


//--------------------- .nv.constant0.medusa_verify_candidates_f16 --------------------------
	.section	.nv.constant0.medusa_verify_candidates_f16,"a",@progbits
	.sectionflags	@""
	.align	4
.nv.constant0.medusa_verify_candidates_f16:
	.zero		944


//--------------------- .nv.constant0.medusa_verify_candidates_f32 --------------------------
	.section	.nv.constant0.medusa_verify_candidates_f32,"a",@progbits
	.sectionflags	@""
	.align	4
.nv.constant0.medusa_verify_candidates_f32:
	.zero		944


//--------------------- .nv.constant0.medusa_build_candidates_f16 --------------------------
	.section	.nv.constant0.medusa_build_candidates_f16,"a",@progbits
	.sectionflags	@""
	.align	4
.nv.constant0.medusa_build_candidates_f16:
	.zero		952


//--------------------- .nv.constant0.medusa_build_candidates_f32 --------------------------
	.section	.nv.constant0.medusa_build_candidates_f32,"a",@progbits
	.sectionflags	@""
	.align	4
.nv.constant0.medusa_build_candidates_f32:
	.zero		952


//--------------------- .nv.constant0.medusa_top_k_sample_f16 --------------------------
	.section	.nv.constant0.medusa_top_k_sample_f16,"a",@progbits
	.sectionflags	@""
	.align	4
.nv.constant0.medusa_top_k_sample_f16:
	.zero		936


//--------------------- .nv.constant0.medusa_top_k_sample_f32 --------------------------
	.section	.nv.constant0.medusa_top_k_sample_f32,"a",@progbits
	.sectionflags	@""
	.align	4
.nv.constant0.medusa_top_k_sample_f32:
	.zero		936


//--------------------- .nv.constant0.medusa_head_forward_f16 --------------------------
	.section	.nv.constant0.medusa_head_forward_f16,"a",@progbits
	.sectionflags	@""
	.align	4
.nv.constant0.medusa_head_forward_f16:
	.zero		936


//--------------------- .nv.constant0.medusa_head_forward_f32 --------------------------
	.section	.nv.constant0.medusa_head_forward_f32,"a",@progbits
	.sectionflags	@""
	.align	4
.nv.constant0.medusa_head_forward_f32:
	.zero		936


//--------------------- SYMBOLS --------------------------

	.type		.nv.reservedSmem.offset0,@object
	.size		.nv.reservedSmem.offset0,0x4
	.type		.nv.reservedSmem.cap,@object
	.size		.nv.reservedSmem.cap,0x4
